	.target	sm_90a

	.elftype	@"ET_EXEC"


//--------------------- .note.nv.tkinfo           --------------------------
	.section	.note.nv.tkinfo,"",@"SHT_NOTE"
	.sectionflags	@"SHF_NOTE_NV_TKINFO"
	.tkinfo
        /*0018*/ 	.word	0x00000002
        /*0030*/ 	.string	""
        /*0030*/ 	.string	"ptxas"
        /*0030*/ 	.string	"Cuda compilation tools, release 13.0, V13.0.88"
        /*0030*/ 	.string	"Build cuda_13.0.r13.0/compiler.36424714_0"
        /*0030*/ 	.string	"-v  -suppress-debug-info  -lineinfo  -arch sm_90a "



//--------------------- .note.nv.cuinfo           --------------------------
	.section	.note.nv.cuinfo,"",@"SHT_NOTE"
	.sectionflags	@"SHF_NOTE_NV_CUINFO"
        /*0018*/ 	.short	0x0002
        /*001a*/ 	.short	0x005a
        /*001c*/ 	.short	0x0082
	.zero		2


//--------------------- .nv.info                  --------------------------
	.section	.nv.info,"",@"SHT_CUDA_INFO"
	.align	4


	//----- nvinfo : EIATTR_REGCOUNT
	.align		4
        /*0000*/ 	.byte	0x04, 0x2f
        /*0002*/ 	.short	(.L_1 - .L_0)
	.align		4
.L_0:
        /*0004*/ 	.word	index@(matmul_kernel)
        /*0008*/ 	.word	0x000000ff


	//----- nvinfo : EIATTR_FRAME_SIZE
	.align		4
.L_1:
        /*000c*/ 	.byte	0x04, 0x11
        /*000e*/ 	.short	(.L_3 - .L_2)
	.align		4
.L_2:
        /*0010*/ 	.word	index@(matmul_kernel)
        /*0014*/ 	.word	0x00001268


	//----- nvinfo : EIATTR_MIN_STACK_SIZE
	.align		4
.L_3:
        /*0018*/ 	.byte	0x04, 0x12
        /*001a*/ 	.short	(.L_5 - .L_4)
	.align		4
.L_4:
        /*001c*/ 	.word	index@(matmul_kernel)
        /*0020*/ 	.word	0x00001268
.L_5:


//--------------------- .nv.compat                --------------------------
	.section	.nv.compat,"",@"SHT_CUDA_COMPAT_INFO"
	.align	4
        /*0000*/ 	.byte	0x02, 0x09, 0x01, 0x00, 0x02, 0x02, 0x04, 0x00, 0x02, 0x05, 0x05, 0x00, 0x03, 0x07, 0x01, 0x01
        /*0010*/ 	.byte	0x02, 0x03, 0x00, 0x00, 0x02, 0x06, 0x01, 0x00, 0x04, 0x0b, 0x08, 0x00, 0x00, 0x00, 0x00, 0x00
        /*0020*/ 	.byte	0x00, 0x00, 0x00, 0x00


//--------------------- .nv.info.matmul_kernel    --------------------------
	.section	.nv.info.matmul_kernel,"",@"SHT_CUDA_INFO"
	.sectionflags	@""
	.align	4


	//----- nvinfo : EIATTR_CUDA_API_VERSION
	.align		4
        /*0000*/ 	.byte	0x04, 0x37
        /*0002*/ 	.short	(.L_7 - .L_6)
.L_6:
        /*0004*/ 	.word	0x00000082


	//----- nvinfo : EIATTR_KPARAM_INFO
	.align		4
.L_7:
        /*0008*/ 	.byte	0x04, 0x17
        /*000a*/ 	.short	(.L_9 - .L_8)
.L_8:
        /*000c*/ 	.word	0x00000000
        /*0010*/ 	.short	0x000d
        /*0012*/ 	.short	0x0048
        /*0014*/ 	.byte	0x00, 0xf4, 0x21, 0x00


	//----- nvinfo : EIATTR_KPARAM_INFO
	.align		4
.L_9:
        /*0018*/ 	.byte	0x04, 0x17
        /*001a*/ 	.short	(.L_11 - .L_10)
.L_10:
        /*001c*/ 	.word	0x00000000
        /*0020*/ 	.short	0x000c
        /*0022*/ 	.short	0x0040
        /*0024*/ 	.byte	0x00, 0xf4, 0x21, 0x00


	//----- nvinfo : EIATTR_KPARAM_INFO
	.align		4
.L_11:
        /*0028*/ 	.byte	0x04, 0x17
        /*002a*/ 	.short	(.L_13 - .L_12)
.L_12:
        /*002c*/ 	.word	0x00000000
        /*0030*/ 	.short	0x000b
        /*0032*/ 	.short	0x0038
        /*0034*/ 	.byte	0x00, 0xf0, 0x11, 0x00


	//----- nvinfo : EIATTR_KPARAM_INFO
	.align		4
.L_13:
        /*0038*/ 	.byte	0x04, 0x17
        /*003a*/ 	.short	(.L_15 - .L_14)
.L_14:
        /*003c*/ 	.word	0x00000000
        /*0040*/ 	.short	0x000a
        /*0042*/ 	.short	0x0034
        /*0044*/ 	.byte	0x00, 0xf0, 0x11, 0x00


	//----- nvinfo : EIATTR_KPARAM_INFO
	.align		4
.L_15:
        /*0048*/ 	.byte	0x04, 0x17
        /*004a*/ 	.short	(.L_17 - .L_16)
.L_16:
        /*004c*/ 	.word	0x00000000
        /*0050*/ 	.short	0x0009
        /*0052*/ 	.short	0x0030
        /*0054*/ 	.byte	0x00, 0xf0, 0x11, 0x00


	//----- nvinfo : EIATTR_KPARAM_INFO
	.align		4
.L_17:
        /*0058*/ 	.byte	0x04, 0x17
        /*005a*/ 	.short	(.L_19 - .L_18)
.L_18:
        /*005c*/ 	.word	0x00000000
        /*0060*/ 	.short	0x0008
        /*0062*/ 	.short	0x002c
        /*0064*/ 	.byte	0x00, 0xf0, 0x11, 0x00


	//----- nvinfo : EIATTR_KPARAM_INFO
	.align		4
.L_19:
        /*0068*/ 	.byte	0x04, 0x17
        /*006a*/ 	.short	(.L_21 - .L_20)
.L_20:
        /*006c*/ 	.word	0x00000000
        /*0070*/ 	.short	0x0007
        /*0072*/ 	.short	0x0028
        /*0074*/ 	.byte	0x00, 0xf0, 0x11, 0x00


	//----- nvinfo : EIATTR_KPARAM_INFO
	.align		4
.L_21:
        /*0078*/ 	.byte	0x04, 0x17
        /*007a*/ 	.short	(.L_23 - .L_22)
.L_22:
        /*007c*/ 	.word	0x00000000
        /*0080*/ 	.short	0x0006
        /*0082*/ 	.short	0x0024
        /*0084*/ 	.byte	0x00, 0xf0, 0x11, 0x00


	//----- nvinfo : EIATTR_KPARAM_INFO
	.align		4
.L_23:
        /*0088*/ 	.byte	0x04, 0x17
        /*008a*/ 	.short	(.L_25 - .L_24)
.L_24:
        /*008c*/ 	.word	0x00000000
        /*0090*/ 	.short	0x0005
        /*0092*/ 	.short	0x0020
        /*0094*/ 	.byte	0x00, 0xf0, 0x11, 0x00


	//----- nvinfo : EIATTR_KPARAM_INFO
	.align		4
.L_25:
        /*0098*/ 	.byte	0x04, 0x17
        /*009a*/ 	.short	(.L_27 - .L_26)
.L_26:
        /*009c*/ 	.word	0x00000000
        /*00a0*/ 	.short	0x0004
        /*00a2*/ 	.short	0x001c
        /*00a4*/ 	.byte	0x00, 0xf0, 0x11, 0x00


	//----- nvinfo : EIATTR_KPARAM_INFO
	.align		4
.L_27:
        /*00a8*/ 	.byte	0x04, 0x17
        /*00aa*/ 	.short	(.L_29 - .L_28)
.L_28:
        /*00ac*/ 	.word	0x00000000
        /*00b0*/ 	.short	0x0003
        /*00b2*/ 	.short	0x0018
        /*00b4*/ 	.byte	0x00, 0xf0, 0x11, 0x00


	//----- nvinfo : EIATTR_KPARAM_INFO
	.align		4
.L_29:
        /*00b8*/ 	.byte	0x04, 0x17
        /*00ba*/ 	.short	(.L_31 - .L_30)
.L_30:
        /*00bc*/ 	.word	0x00000000
        /*00c0*/ 	.short	0x0002
        /*00c2*/ 	.short	0x0010
        /*00c4*/ 	.byte	0x00, 0xf4, 0x21, 0x00


	//----- nvinfo : EIATTR_KPARAM_INFO
	.align		4
.L_31:
        /*00c8*/ 	.byte	0x04, 0x17
        /*00ca*/ 	.short	(.L_33 - .L_32)
.L_32:
        /*00cc*/ 	.word	0x00000000
        /*00d0*/ 	.short	0x0001
        /*00d2*/ 	.short	0x0008
        /*00d4*/ 	.byte	0x00, 0xf4, 0x21, 0x00


	//----- nvinfo : EIATTR_KPARAM_INFO
	.align		4
.L_33:
        /*00d8*/ 	.byte	0x04, 0x17
        /*00da*/ 	.short	(.L_35 - .L_34)
.L_34:
        /*00dc*/ 	.word	0x00000000
        /*00e0*/ 	.short	0x0000
        /*00e2*/ 	.short	0x0000
        /*00e4*/ 	.byte	0x00, 0xf4, 0x21, 0x00


	//----- nvinfo : EIATTR_SPARSE_MMA_MASK
	.align		4
.L_35:
        /*00e8*/ 	.byte	0x03, 0x50
        /*00ea*/ 	.short	0x0000


	//----- nvinfo : EIATTR_MAXREG_COUNT
	.align		4
        /*00ec*/ 	.byte	0x03, 0x1b
        /*00ee*/ 	.short	0x00ff


	//----- nvinfo : EIATTR_NUM_BARRIERS
	.align		4
        /*00f0*/ 	.byte	0x02, 0x4c
        /*00f2*/ 	.byte	0x01
	.zero		1


	//----- nvinfo : EIATTR_ANNOTATIONS
	.align		4
        /*00f4*/ 	.byte	0x04, 0x55
        /*00f6*/ 	.short	(.L_37 - .L_36)


	//   ....[0]....
.L_36:
        /*00f8*/ 	.word	0x00000001
        /*00fc*/ 	.byte	0xa0, 0x01, 0x00, 0x00, 0x01, 0x00, 0x00, 0x00, 0x90, 0x2e, 0x00, 0x00, 0x01, 0x00, 0x00, 0x00
        /* <DEDUP_REMOVED lines=2543> */
        /*9ffc*/ 	.byte	0x50, 0xd9, 0x03, 0x00, 0x01, 0x00, 0x00, 0x00, 0x70, 0xd9, 0x03, 0x00


	//----- nvinfo : EIATTR_MERCURY_ISA_VERSION
	.align		4
.L_37:
        /*a008*/ 	.byte	0x03, 0x5f
        /*a00a*/ 	.short	0x0101


	//----- nvinfo : EIATTR_EXIT_INSTR_OFFSETS
	.align		4
        /*a00c*/ 	.byte	0x04, 0x1c
        /*a00e*/ 	.short	(.L_39 - .L_38)


	//   ....[0]....
.L_38:
        /*a010*/ 	.word	0x00040f30


	//   ....[1]....
        /*a014*/ 	.word	0x00040f50


	//----- nvinfo : EIATTR_REQNTID
	.align		4
.L_39:
        /*a018*/ 	.byte	0x04, 0x10
        /*a01a*/ 	.short	(.L_41 - .L_40)
.L_40:
        /*a01c*/ 	.word	0x00000080
        /*a020*/ 	.word	0x00000001
        /*a024*/ 	.word	0x00000001


	//----- nvinfo : EIATTR_CBANK_PARAM_SIZE
	.align		4
.L_41:
        /*a028*/ 	.byte	0x03, 0x19
        /*a02a*/ 	.short	0x0050


	//----- nvinfo : EIATTR_PARAM_CBANK
	.align		4
        /*a02c*/ 	.byte	0x04, 0x0a
        /*a02e*/ 	.short	(.L_43 - .L_42)
	.align		4
.L_42:
        /*a030*/ 	.word	index@(.nv.constant0.matmul_kernel)
        /*a034*/ 	.short	0x0210
        /*a036*/ 	.short	0x0050


	//----- nvinfo : EIATTR_SW_WAR
	.align		4
.L_43:
        /*a038*/ 	.byte	0x04, 0x36
        /*a03a*/ 	.short	(.L_45 - .L_44)
.L_44:
        /*a03c*/ 	.word	0x00000008
.L_45:


//--------------------- .nv.callgraph             --------------------------
	.section	.nv.callgraph,"",@"SHT_CUDA_CALLGRAPH"
	.align	4
	.sectionentsize	8
	.align		4
        /*0000*/ 	.word	0x00000000
	.align		4
        /*0004*/ 	.word	0xffffffff
	.align		4
        /*0008*/ 	.word	0x00000000
	.align		4
        /*000c*/ 	.word	0xfffffffe
	.align		4
        /*0010*/ 	.word	0x00000000
	.align		4
        /*0014*/ 	.word	0xfffffffd
	.align		4
        /*0018*/ 	.word	0x00000000
	.align		4
        /*001c*/ 	.word	0xfffffffc


//--------------------- .text.matmul_kernel       --------------------------
	.section	.text.matmul_kernel,"ax",@progbits
	.align	128
        .global         matmul_kernel
        .type           matmul_kernel,@function
        .size           matmul_kernel,(.L_x_3 - matmul_kernel)
        .other          matmul_kernel,@"STO_CUDA_ENTRY STV_DEFAULT"
matmul_kernel:
.text.matmul_kernel:
[----:B------:R-:W1:Y:S08]  /*0000*/  LDC R1, c[0x0][0x28] ;  /* 0x00000a00ff017b82 */ /* 0x000e700000000800 */
[----:B------:R-:W2:Y:S01]  /*0010*/  LDC.64 R188, c[0x0][0x228] ;  /* 0x00008a00ffbc7b82 */ /* 0x000ea20000000a00 */
[----:B------:R-:W3:Y:S01]  /*0020*/  S2R R5, SR_CTAID.X ;  /* 0x0000000000057919 */ /* 0x000ee20000002500 */
[----:B------:R-:W-:Y:S01]  /*0030*/  ULDC.64 UR4, c[0x0][0x218] ;  /* 0x0000860000047ab9 */ /* 0x000fe20000000a00 */
[----:B-1----:R-:W-:Y:S01]  /*0040*/  VIADD R1, R1, 0xffffed98 ;  /* 0xffffed9801017836 */ /* 0x002fe20000000000 */
[----:B------:R-:W-:Y:S01]  /*0050*/  ULDC UR6, c[0x0][0x240] ;  /* 0x0000900000067ab9 */ /* 0x000fe20000000800 */
        /* <DEDUP_REMOVED lines=19> */
[----:B--2---:R-:W-:Y:S01]  /*0190*/  VIADD R0, R189, 0x3f ;  /* 0x0000003fbd007836 */ /* 0x004fe20000000000 */
[----:B------:R-:W-:Y:S01]  /*01a0*/  STL.64 [R1+0xc08], R188 ;  /* 0x000c08bc01007387 */ /* 0x000fe20000100a00 */
[----:B------:R-:W-:Y:S01]  /*01b0*/  ULDC UR26, c[0x0][0x240] ;  /* 0x00009000001a7ab9 */ /* 0x000fe20000000800 */
[----:B------:R-:W-:Y:S01]  /*01c0*/  ULDC UR27, c[0x0][0x240] ;  /* 0x00009000001b7ab9 */ /* 0x000fe20000000800 */
[----:B------:R-:W-:Y:S01]  /*01d0*/  ULDC UR28, c[0x0][0x240] ;  /* 0x00009000001c7ab9 */ /* 0x000fe20000000800 */
[----:B------:R-:W-:Y:S01]  /*01e0*/  SHF.R.S32.HI R3, RZ, 0x1f, R0 ;  /* 0x0000001fff037819 */ /* 0x000fe20000011400 */
[----:B------:R-:W-:Y:S01]  /*01f0*/  ULDC UR29, c[0x0][0x240] ;  /* 0x00009000001d7ab9 */ /* 0x000fe20000000800 */
[----:B------:R-:W-:Y:S01]  /*0200*/  ULDC UR30, c[0x0][0x240] ;  /* 0x00009000001e7ab9 */ /* 0x000fe20000000800 */
[----:B------:R-:W-:Y:S01]  /*0210*/  ULDC UR31, c[0x0][0x240] ;  /* 0x00009000001f7ab9 */ /* 0x000fe20000000800 */
[----:B------:R-:W-:Y:S01]  /*0220*/  LEA.HI R3, R3, R0, RZ, 0x6 ;  /* 0x0000000003037211 */ /* 0x000fe200078f30ff */
[----:B------:R-:W-:Y:S01]  /*0230*/  ULDC UR32, c[0x0][0x240] ;  /* 0x0000900000207ab9 */ /* 0x000fe20000000800 */
[----:B---3--:R-:W-:Y:S01]  /*0240*/  IABS R8, R5 ;  /* 0x0000000500087213 */ /* 0x008fe20000000000 */
[----:B------:R-:W-:Y:S01]  /*0250*/  ULDC UR33, c[0x0][0x240] ;  /* 0x0000900000217ab9 */ /* 0x000fe20000000800 */
[----:B------:R-:W-:Y:S01]  /*0260*/  SHF.R.S32.HI R3, RZ, 0x6, R3 ;  /* 0x00000006ff037819 */ /* 0x000fe20000011403 */
[----:B------:R-:W-:Y:S01]  /*0270*/  ULDC UR34, c[0x0][0x240] ;  /* 0x0000900000227ab9 */ /* 0x000fe20000000800 */
[----:B------:R-:W-:Y:S01]  /*0280*/  ULDC UR35, c[0x0][0x240] ;  /* 0x0000900000237ab9 */ /* 0x000fe20000000800 */
[----:B------:R-:W-:Y:S01]  /*0290*/  ULDC UR36, c[0x0][0x240] ;  /* 0x0000900000247ab9 */ /* 0x000fe20000000800 */
[----:B------:R-:W-:Y:S01]  /*02a0*/  SHF.L.U32 R4, R3, 0x3, RZ ;  /* 0x0000000303047819 */ /* 0x000fe200000006ff */
[----:B------:R-:W-:Y:S01]  /*02b0*/  ULDC UR37, c[0x0][0x240] ;  /* 0x0000900000257ab9 */ /* 0x000fe20000000800 */
[----:B------:R-:W-:Y:S01]  /*02c0*/  ULDC UR38, c[0x0][0x240] ;  /* 0x0000900000267ab9 */ /* 0x000fe20000000800 */
[----:B------:R-:W-:Y:S01]  /*02d0*/  ULDC UR39, c[0x0][0x240] ;  /* 0x0000900000277ab9 */ /* 0x000fe20000000800 */
[-C--:B------:R-:W-:Y:S01]  /*02e0*/  IABS R7, R4.reuse ;  /* 0x0000000400077213 */ /* 0x080fe20000000000 */
[----:B------:R-:W-:Y:S01]  /*02f0*/  ULDC UR40, c[0x0][0x240] ;  /* 0x0000900000287ab9 */ /* 0x000fe20000000800 */
[----:B------:R-:W-:Y:S01]  /*0300*/  IABS R10, R4 ;  /* 0x00000004000a7213 */ /* 0x000fe20000000000 */
[----:B------:R-:W-:Y:S01]  /*0310*/  ULDC UR41, c[0x0][0x240] ;  /* 0x0000900000297ab9 */ /* 0x000fe20000000800 */
[----:B------:R-:W1:Y:S01]  /*0320*/  I2F.RP R0, R7 ;  /* 0x0000000700007306 */ /* 0x000e620000209400 */
        /* <DEDUP_REMOVED lines=13> */
[----:B-1----:R-:W1:Y:S02]  /*0400*/  MUFU.RCP R0, R0 ;  /* 0x0000000000007308 */ /* 0x002e640000001000 */
[----:B-1----:R-:W-:-:S02]  /*0410*/  VIADD R2, R0, 0xffffffe ;  /* 0x0ffffffe00027836 */ /* 0x002fc40000000000 */
[----:B------:R-:W-:-:S04]  /*0420*/  IMAD.MOV R0, RZ, RZ, -R10 ;  /* 0x000000ffff007224 */ /* 0x000fc800078e0a0a */
[----:B------:R1:W2:Y:S02]  /*0430*/  F2I.FTZ.U32.TRUNC.NTZ R3, R2 ;  /* 0x0000000200037305 */ /* 0x0002a4000021f000 */
[----:B-1----:R-:W-:Y:S02]  /*0440*/  IMAD.MOV.U32 R2, RZ, RZ, RZ ;  /* 0x000000ffff027224 */ /* 0x002fe400078e00ff */
[----:B--2---:R-:W-:-:S04]  /*0450*/  IMAD.MOV R6, RZ, RZ, -R3 ;  /* 0x000000ffff067224 */ /* 0x004fc800078e0a03 */
[----:B------:R-:W-:Y:S01]  /*0460*/  IMAD R9, R6, R7, RZ ;  /* 0x0000000706097224 */ /* 0x000fe200078e02ff */
[----:B------:R-:W-:Y:S02]  /*0470*/  MOV R6, R8 ;  /* 0x0000000800067202 */ /* 0x000fe40000000f00 */
[----:B------:R-:W-:Y:S01]  /*0480*/  IABS R8, R188 ;  /* 0x000000bc00087213 */ /* 0x000fe20000000000 */
[----:B------:R-:W-:Y:S01]  /*0490*/  IMAD.HI.U32 R3, R3, R9, R2 ;  /* 0x0000000903037227 */ /* 0x000fe200078e0002 */
[----:B------:R-:W-:-:S05]  /*04a0*/  IABS R9, R189 ;  /* 0x000000bd00097213 */ /* 0x000fca0000000000 */
[----:B------:R-:W-:-:S04]  /*04b0*/  IMAD.HI.U32 R3, R3, R6, RZ ;  /* 0x0000000603037227 */ /* 0x000fc800078e00ff */
[----:B------:R-:W-:-:S05]  /*04c0*/  IMAD R0, R3, R0, R6 ;  /* 0x0000000003007224 */ /* 0x000fca00078e0206 */
[----:B------:R-:W-:-:S13]  /*04d0*/  ISETP.GT.U32.AND P1, PT, R7, R0, PT ;  /* 0x000000000700720c */ /* 0x000fda0003f24070 */
[-C--:B------:R-:W-:Y:S01]  /*04e0*/  @!P1 IADD3 R0, R0, -R7.reuse, RZ ;  /* 0x8000000700009210 */ /* 0x080fe20007ffe0ff */
[----:B------:R-:W-:Y:S01]  /*04f0*/  @!P1 VIADD R3, R3, 0x1 ;  /* 0x0000000103039836 */ /* 0x000fe20000000000 */
[----:B------:R-:W-:Y:S02]  /*0500*/  ISETP.NE.AND P1, PT, R4, RZ, PT ;  /* 0x000000ff0400720c */ /* 0x000fe40003f25270 */
[----:B------:R-:W-:Y:S02]  /*0510*/  ISETP.GE.U32.AND P0, PT, R0, R7, PT ;  /* 0x000000070000720c */ /* 0x000fe40003f06070 */
[----:B------:R-:W-:-:S04]  /*0520*/  LOP3.LUT R0, R5, R4, RZ, 0x3c, !PT ;  /* 0x0000000405007212 */ /* 0x000fc800078e3cff */
[----:B------:R-:W-:Y:S01]  /*0530*/  ISETP.GE.AND P2, PT, R0, RZ, PT ;  /* 0x000000ff0000720c */ /* 0x000fe20003f46270 */
[----:B------:R-:W-:-:S06]  /*0540*/  VIADD R0, R188, 0xff ;  /* 0x000000ffbc007836 */ /* 0x000fcc0000000000 */
[----:B------:R-:W-:-:S05]  /*0550*/  @P0 VIADD R3, R3, 0x1 ;  /* 0x0000000103030836 */ /* 0x000fca0000000000 */
[----:B------:R-:W-:Y:S02]  /*0560*/  MOV R2, R3 ;  /* 0x0000000300027202 */ /* 0x000fe40000000f00 */
[----:B------:R-:W-:-:S03]  /*0570*/  SHF.R.S32.HI R3, RZ, 0x1f, R0 ;  /* 0x0000001fff037819 */ /* 0x000fc60000011400 */
[----:B------:R-:W-:Y:S01]  /*0580*/  @!P2 IMAD.MOV R2, RZ, RZ, -R2 ;  /* 0x000000ffff02a224 */ /* 0x000fe200078e0a02 */
[----:B------:R-:W-:Y:S02]  /*0590*/  @!P1 LOP3.LUT R2, RZ, R4, RZ, 0x33, !PT ;  /* 0x00000004ff029212 */ /* 0x000fe400078e33ff */
[----:B------:R-:W-:Y:S02]  /*05a0*/  LEA.HI R3, R3, R0, RZ, 0x8 ;  /* 0x0000000003037211 */ /* 0x000fe400078f40ff */
[----:B------:R-:W-:Y:S01]  /*05b0*/  SHF.L.U32 R18, R2, 0x3, RZ ;  /* 0x0000000302127819 */ /* 0x000fe200000006ff */
[----:B------:R-:W-:-:S03]  /*05c0*/  IMAD.MOV R2, RZ, RZ, -R2 ;  /* 0x000000ffff027224 */ /* 0x000fc600078e0a02 */
[----:B------:R-:W-:Y:S01]  /*05d0*/  LEA.HI.SX32 R3, R3, -R18, 0x18 ;  /* 0x8000001203037211 */ /* 0x000fe200078fc2ff */
[----:B------:R-:W-:Y:S02]  /*05e0*/  IMAD R20, R4, R2, R5 ;  /* 0x0000000204147224 */ /* 0x000fe400078e0205 */
[----:B------:R-:W-:Y:S01]  /*05f0*/  IMAD.MOV.U32 R2, RZ, RZ, RZ ;  /* 0x000000ffff027224 */ /* 0x000fe200078e00ff */
[----:B------:R-:W-:Y:S02]  /*0600*/  VIMNMX R15, R3, 0x8, PT ;  /* 0x00000008030f7848 */ /* 0x000fe40003fe0100 */
[----:B------:R-:W-:Y:S02]  /*0610*/  IABS R4, R20 ;  /* 0x0000001400047213 */ /* 0x000fe40000000000 */
[----:B------:R-:W-:-:S04]  /*0620*/  IABS R7, R15 ;  /* 0x0000000f00077213 */ /* 0x000fc80000000000 */
[----:B------:R-:W1:Y:S08]  /*0630*/  I2F.RP R0, R7 ;  /* 0x0000000700007306 */ /* 0x000e700000209400 */
[----:B-1----:R-:W1:Y:S02]  /*0640*/  MUFU.RCP R0, R0 ;  /* 0x0000000000007308 */ /* 0x002e640000001000 */
[----:B-1----:R-:W-:-:S06]  /*0650*/  VIADD R3, R0, 0xffffffe ;  /* 0x0ffffffe00037836 */ /* 0x002fcc0000000000 */
[----:B------:R-:W1:Y:S02]  /*0660*/  F2I.FTZ.U32.TRUNC.NTZ R3, R3 ;  /* 0x0000000300037305 */ /* 0x000e64000021f000 */
[----:B-1----:R-:W-:-:S05]  /*0670*/  IADD3 R6, RZ, -R3, RZ ;  /* 0x80000003ff067210 */ /* 0x002fca0007ffe0ff */
[----:B------:R-:W-:Y:S01]  /*0680*/  IMAD R5, R6, R7, RZ ;  /* 0x0000000706057224 */ /* 0x000fe200078e02ff */
[----:B------:R-:W-:-:S03]  /*0690*/  IABS R6, R15 ;  /* 0x0000000f00067213 */ /* 0x000fc60000000000 */
[----:B------:R-:W-:Y:S01]  /*06a0*/  IMAD.HI.U32 R2, R3, R5, R2 ;  /* 0x0000000503027227 */ /* 0x000fe200078e0002 */
[----:B------:R-:W-:Y:S01]  /*06b0*/  IADD3 R0, RZ, -R6, RZ ;  /* 0x80000006ff007210 */ /* 0x000fe20007ffe0ff */
[----:B------:R-:W1:Y:S02]  /*06c0*/  I2F.RP R5, R8 ;  /* 0x0000000800057306 */ /* 0x000e640000209400 */
[----:B------:R-:W-:Y:S02]  /*06d0*/  IMAD.MOV.U32 R3, RZ, RZ, R4 ;  /* 0x000000ffff037224 */ /* 0x000fe400078e0004 */
[----:B------:R-:W2:Y:S02]  /*06e0*/  S2R R4, SR_TID.X ;  /* 0x0000000000047919 */ /* 0x000ea40000002100 */
[----:B------:R-:W-:Y:S02]  /*06f0*/  IMAD.HI.U32 R2, R2, R3, RZ ;  /* 0x0000000302027227 */ /* 0x000fe400078e00ff */
[----:B------:R-:W3:Y:S02]  /*0700*/  I2F.RP R6, R9 ;  /* 0x0000000900067306 */ /* 0x000ee40000209400 */
[----:B------:R-:W-:-:S05]  /*0710*/  IMAD R0, R2, R0, R3 ;  /* 0x0000000002007224 */ /* 0x000fca00078e0203 */
[----:B------:R-:W-:Y:S01]  /*0720*/  ISETP.GT.U32.AND P1, PT, R7, R0, PT ;  /* 0x000000000700720c */ /* 0x000fe20003f24070 */
[----:B-1----:R-:W-:Y:S08]  /*0730*/  MUFU.RCP R5, R5 ;  /* 0x0000000500057308 */ /* 0x002ff00000001000 */
[----:B---3--:R-:W1:Y:S04]  /*0740*/  MUFU.RCP R6, R6 ;  /* 0x0000000600067308 */ /* 0x008e680000001000 */
[----:B------:R-:W-:Y:S01]  /*0750*/  @!P1 IMAD.IADD R0, R0, 0x1, -R7 ;  /* 0x0000000100009824 */ /* 0x000fe200078e0a07 */
[----:B------:R-:W-:-:S02]  /*0760*/  @!P1 IADD3 R2, R2, 0x1, RZ ;  /* 0x0000000102029810 */ /* 0x000fc40007ffe0ff */
[----:B------:R-:W-:Y:S02]  /*0770*/  ISETP.NE.AND P1, PT, R15, RZ, PT ;  /* 0x000000ff0f00720c */ /* 0x000fe40003f25270 */
[----:B------:R-:W-:Y:S02]  /*0780*/  ISETP.GE.U32.AND P0, PT, R0, R7, PT ;  /* 0x000000070000720c */ /* 0x000fe40003f06070 */
[----:B------:R-:W-:Y:S02]  /*0790*/  LOP3.LUT R0, R20, R15, RZ, 0x3c, !PT ;  /* 0x0000000f14007212 */ /* 0x000fe400078e3cff */
[----:B--2---:R-:W-:Y:S02]  /*07a0*/  SHF.L.U32 R10, R4, 0x2, RZ ;  /* 0x00000002040a7819 */ /* 0x004fe400000006ff */
[----:B------:R-:W-:Y:S01]  /*07b0*/  ISETP.GE.AND P2, PT, R0, RZ, PT ;  /* 0x000000ff0000720c */ /* 0x000fe20003f46270 */
[----:B-1----:R-:W-:Y:S01]  /*07c0*/  VIADD R3, R6, 0xffffffe ;  /* 0x0ffffffe06037836 */ /* 0x002fe20000000000 */
[----:B------:R-:W-:-:S02]  /*07d0*/  IADD3 R6, R5, 0xffffffe, RZ ;  /* 0x0ffffffe05067810 */ /* 0x000fc40007ffe0ff */
[----:B------:R-:W-:-:S03]  /*07e0*/  LOP3.LUT R10, R10, 0x7c, RZ, 0xc0, !PT ;  /* 0x0000007c0a0a7812 */ /* 0x000fc600078ec0ff */
[----:B------:R-:W-:Y:S01]  /*07f0*/  @P0 VIADD R2, R2, 0x1 ;  /* 0x0000000102020836 */ /* 0x000fe20000000000 */
[----:B------:R-:W1:Y:S01]  /*0800*/  F2I.FTZ.U32.TRUNC.NTZ R3, R3 ;  /* 0x0000000300037305 */ /* 0x000e62000021f000 */
[----:B------:R-:W-:Y:S02]  /*0810*/  LOP3.LUT R252, R4, 0x7f, RZ, 0xc0, !PT ;  /* 0x0000007f04fc7812 */ /* 0x000fe400078ec0ff */
[----:B------:R-:W-:-:S05]  /*0820*/  IMAD.MOV.U32 R11, RZ, RZ, R2 ;  /* 0x000000ffff0b7224 */ /* 0x000fca00078e0002 */
[----:B------:R-:W-:Y:S01]  /*0830*/  @!P2 IADD3 R11, -R11, RZ, RZ ;  /* 0x000000ff0b0ba210 */ /* 0x000fe20007ffe1ff */
[----:B------:R-:W2:Y:S01]  /*0840*/  F2I.FTZ.U32.TRUNC.NTZ R7, R6 ;  /* 0x0000000600077305 */ /* 0x000ea2000021f000 */
[----:B------:R-:W-:Y:S01]  /*0850*/  @!P1 LOP3.LUT R11, RZ, R15, RZ, 0x33, !PT ;  /* 0x0000000fff0b9212 */ /* 0x000fe200078e33ff */
[----:B-1----:R-:W-:-:S04]  /*0860*/  IMAD.MOV R2, RZ, RZ, -R3 ;  /* 0x000000ffff027224 */ /* 0x002fc800078e0a03 */
[----:B------:R-:W-:Y:S02]  /*0870*/  IMAD.SHL.U32 R0, R11, 0x40, RZ ;  /* 0x000000400b007824 */ /* 0x000fe400078e00ff */
[----:B------:R-:W-:Y:S02]  /*0880*/  IMAD R5, R2, R9, RZ ;  /* 0x0000000902057224 */ /* 0x000fe400078e02ff */
[C---:B------:R-:W-:Y:S01]  /*0890*/  VIADD R21, R0.reuse, 0x3f ;  /* 0x0000003f00157836 */ /* 0x040fe20000000000 */
[C---:B------:R-:W-:Y:S01]  /*08a0*/  IADD3 R23, R0.reuse, 0xa, RZ ;  /* 0x0000000a00177810 */ /* 0x040fe20007ffe0ff */
[----:B------:R-:W-:Y:S01]  /*08b0*/  IMAD.MOV.U32 R2, RZ, RZ, RZ ;  /* 0x000000ffff027224 */ /* 0x000fe200078e00ff */
[----:B--2---:R-:W-:Y:S01]  /*08c0*/  IADD3 R13, RZ, -R7, RZ ;  /* 0x80000007ff0d7210 */ /* 0x004fe20007ffe0ff */
[----:B------:R-:W-:Y:S01]  /*08d0*/  VIADD R17, R0, 0x1 ;  /* 0x0000000100117836 */ /* 0x000fe20000000000 */
[----:B------:R-:W-:Y:S01]  /*08e0*/  IABS R14, R21 ;  /* 0x00000015000e7213 */ /* 0x000fe20000000000 */
[----:B------:R-:W-:Y:S01]  /*08f0*/  IMAD.HI.U32 R5, R3, R5, R2 ;  /* 0x0000000503057227 */ /* 0x000fe200078e0002 */
[----:B------:R-:W-:-:S02]  /*0900*/  LOP3.LUT R3, R4, 0x60, RZ, 0xc0, !PT ;  /* 0x0000006004037812 */ /* 0x000fc400078ec0ff */
[----:B------:R-:W-:Y:S01]  /*0910*/  IABS R12, R17 ;  /* 0x00000011000c7213 */ /* 0x000fe20000000000 */
[C---:B------:R-:W-:Y:S01]  /*0920*/  VIADD R19, R0.reuse, 0x2 ;  /* 0x0000000200137836 */ /* 0x040fe20000000000 */
[----:B------:R-:W-:Y:S01]  /*0930*/  ISETP.GE.AND P2, PT, R17, RZ, PT ;  /* 0x000000ff1100720c */ /* 0x000fe20003f46270 */
[----:B------:R-:W-:Y:S01]  /*0940*/  IMAD.HI.U32 R2, R5, R14, RZ ;  /* 0x0000000e05027227 */ /* 0x000fe200078e00ff */
[----:B------:R-:W-:Y:S02]  /*0950*/  ISETP.GE.AND P6, PT, R21, RZ, PT ;  /* 0x000000ff1500720c */ /* 0x000fe40003fc6270 */
[----:B------:R-:W-:Y:S01]  /*0960*/  IABS R16, R19 ;  /* 0x0000001300107213 */ /* 0x000fe20000000000 */
[----:B------:R-:W-:Y:S01]  /*0970*/  IMAD.MOV R6, RZ, RZ, -R2 ;  /* 0x000000ffff067224 */ /* 0x000fe200078e0a02 */
[C---:B------:R-:W-:Y:S01]  /*0980*/  IADD3 R29, R0.reuse, 0xd, RZ ;  /* 0x0000000d001d7810 */ /* 0x040fe20007ffe0ff */
[----:B------:R-:W-:Y:S01]  /*0990*/  IMAD R2, R3, 0x100, R10 ;  /* 0x0000010003027824 */ /* 0x000fe200078e020a */
[----:B------:R-:W-:Y:S01]  /*09a0*/  IADD3 R27, R0, 0xc, RZ ;  /* 0x0000000c001b7810 */ /* 0x000fe20007ffe0ff */
[----:B------:R-:W-:Y:S01]  /*09b0*/  IMAD R14, R9, R6, R14 ;  /* 0x00000006090e7224 */ /* 0x000fe200078e020e */
[----:B------:R-:W-:Y:S01]  /*09c0*/  IADD3 R6, -R11, RZ, RZ ;  /* 0x000000ff0b067210 */ /* 0x000fe20007ffe1ff */
[----:B------:R-:W-:Y:S01]  /*09d0*/  IMAD.HI.U32 R3, R5, R12, RZ ;  /* 0x0000000c05037227 */ /* 0x000fe200078e00ff */
[----:B------:R-:W-:-:S02]  /*09e0*/  IABS R26, R29 ;  /* 0x0000001d001a7213 */ /* 0x000fc40000000000 */
[----:B------:R-:W-:Y:S01]  /*09f0*/  ISETP.GT.U32.AND P0, PT, R9, R14, PT ;  /* 0x0000000e0900720c */ /* 0x000fe20003f04070 */
[----:B------:R-:W-:Y:S01]  /*0a00*/  IMAD.HI.U32 R10, R5, R16, RZ ;  /* 0x00000010050a7227 */ /* 0x000fe200078e00ff */
[----:B------:R-:W-:Y:S02]  /*0a10*/  IABS R24, R27 ;  /* 0x0000001b00187213 */ /* 0x000fe40000000000 */
[----:B------:R-:W-:Y:S01]  /*0a20*/  IADD3 R36, R0, 0x14, RZ ;  /* 0x0000001400247810 */ /* 0x000fe20007ffe0ff */
[----:B------:R-:W-:Y:S01]  /*0a30*/  IMAD R11, R13, R8, RZ ;  /* 0x000000080d0b7224 */ /* 0x000fe200078e02ff */
[----:B------:R-:W-:Y:S01]  /*0a40*/  IADD3 R10, -R10, RZ, RZ ;  /* 0x000000ff0a0a7210 */ /* 0x000fe20007ffe1ff */
[----:B------:R-:W-:Y:S01]  /*0a50*/  IMAD.MOV R13, RZ, RZ, -R3 ;  /* 0x000000ffff0d7224 */ /* 0x000fe200078e0a03 */
[C---:B------:R-:W-:Y:S01]  /*0a60*/  IADD3 R55, R0.reuse, 0x2a, RZ ;  /* 0x0000002a00377810 */ /* 0x040fe20007ffe0ff */
[----:B------:R-:W-:Y:S01]  /*0a70*/  IMAD R3, R15, R6, R20 ;  /* 0x000000060f037224 */ /* 0x000fe200078e0214 */
[C---:B------:R-:W-:Y:S01]  /*0a80*/  IADD3 R57, R0.reuse, 0x2d, RZ ;  /* 0x0000002d00397810 */ /* 0x040fe20007ffe0ff */
[----:B------:R-:W-:Y:S01]  /*0a90*/  IMAD.MOV.U32 R6, RZ, RZ, RZ ;  /* 0x000000ffff067224 */ /* 0x000fe200078e00ff */
[----:B------:R-:W-:Y:S01]  /*0aa0*/  IABS R56, R55 ;  /* 0x0000003700387213 */ /* 0x000fe20000000000 */
[----:B------:R-:W-:Y:S01]  /*0ab0*/  VIADD R15, R0, 0x3 ;  /* 0x00000003000f7836 */ /* 0x000fe20000000000 */
[----:B------:R-:W-:Y:S01]  /*0ac0*/  @!P0 IADD3 R14, R14, -R9, RZ ;  /* 0x800000090e0e8210 */ /* 0x000fe20007ffe0ff */
[----:B------:R-:W-:Y:S01]  /*0ad0*/  IMAD.HI.U32 R6, R7, R11, R6 ;  /* 0x0000000b07067227 */ /* 0x000fe200078e0006 */
[----:B------:R-:W-:-:S02]  /*0ae0*/  ISETP.GE.AND P0, PT, R19, RZ, PT ;  /* 0x000000ff1300720c */ /* 0x000fc40003f06270 */
[C---:B------:R-:W-:Y:S01]  /*0af0*/  ISETP.GT.U32.AND P5, PT, R9.reuse, R14, PT ;  /* 0x0000000e0900720c */ /* 0x040fe20003fa4070 */
[C---:B------:R-:W-:Y:S01]  /*0b00*/  IMAD R11, R9.reuse, R13, R12 ;  /* 0x0000000d090b7224 */ /* 0x040fe200078e020c */
[----:B------:R-:W-:Y:S01]  /*0b10*/  IABS R62, R57 ;  /* 0x00000039003e7213 */ /* 0x000fe20000000000 */
[C---:B------:R-:W-:Y:S01]  /*0b20*/  IMAD R12, R9.reuse, R10, R16 ;  /* 0x0000000a090c7224 */ /* 0x040fe200078e0210 */
[----:B------:R-:W-:Y:S01]  /*0b30*/  IABS R10, R15 ;  /* 0x0000000f000a7213 */ /* 0x000fe20000000000 */
[C---:B------:R-:W-:Y:S01]  /*0b40*/  VIADD R17, R0.reuse, 0x4 ;  /* 0x0000000400117836 */ /* 0x040fe20000000000 */
[C---:B------:R-:W-:Y:S01]  /*0b50*/  ISETP.GT.U32.AND P1, PT, R9.reuse, R11, PT ;  /* 0x0000000b0900720c */ /* 0x040fe20003f24070 */
[----:B------:R-:W-:Y:S01]  /*0b60*/  VIADD R19, R0, 0x5 ;  /* 0x0000000500137836 */ /* 0x000fe20000000000 */
[----:B------:R-:W-:Y:S01]  /*0b70*/  ISETP.GT.U32.AND P3, PT, R9, R12, PT ;  /* 0x0000000c0900720c */ /* 0x000fe20003f64070 */
[----:B------:R-:W-:Y:S01]  /*0b80*/  IMAD.HI.U32 R7, R5, R10, RZ ;  /* 0x0000000a05077227 */ /* 0x000fe200078e00ff */
[----:B------:R-:W-:-:S02]  /*0b90*/  IABS R16, R17 ;  /* 0x0000001100107213 */ /* 0x000fc40000000000 */
[----:B------:R-:W-:Y:S01]  /*0ba0*/  IADD3 R75, R0, 0x3e, RZ ;  /* 0x0000003e004b7810 */ /* 0x000fe20007ffe0ff */
[----:B------:R-:W-:Y:S01]  /*0bb0*/  IMAD.MOV R13, RZ, RZ, -R7 ;  /* 0x000000ffff0d7224 */ /* 0x000fe200078e0a07 */
[----:B------:R-:W-:Y:S01]  /*0bc0*/  @!P5 IADD3 R14, R14, -R9, RZ ;  /* 0x800000090e0ed210 */ /* 0x000fe20007ffe0ff */
[----:B------:R-:W-:Y:S01]  /*0bd0*/  IMAD.HI.U32 R7, R5, R16, RZ ;  /* 0x0000001005077227 */ /* 0x000fe200078e00ff */
[----:B------:R-:W-:Y:S02]  /*0be0*/  ISETP.GE.AND P5, PT, R15, RZ, PT ;  /* 0x000000ff0f00720c */ /* 0x000fe40003fa6270 */
[----:B------:R-:W-:Y:S01]  /*0bf0*/  IABS R96, R0 ;  /* 0x0000000000607213 */ /* 0x000fe20000000000 */
[----:B------:R-:W-:Y:S01]  /*0c00*/  IMAD R13, R9, R13, R10 ;  /* 0x0000000d090d7224 */ /* 0x000fe200078e020a */
[----:B------:R-:W-:Y:S01]  /*0c10*/  @!P1 IADD3 R11, R11, -R9, RZ ;  /* 0x800000090b0b9210 */ /* 0x000fe20007ffe0ff */
[----:B------:R-:W-:Y:S01]  /*0c20*/  @!P3 IMAD.IADD R12, R12, 0x1, -R9 ;  /* 0x000000010c0cb824 */ /* 0x000fe200078e0a09 */
[----:B------:R-:W-:Y:S01]  /*0c30*/  IABS R98, R75 ;  /* 0x0000004b00627213 */ /* 0x000fe20000000000 */
[----:B------:R-:W-:Y:S01]  /*0c40*/  IMAD.MOV.U32 R10, RZ, RZ, R14 ;  /* 0x000000ffff0a7224 */ /* 0x000fe200078e000e */
[C---:B------:R-:W-:Y:S01]  /*0c50*/  ISETP.GT.U32.AND P4, PT, R9.reuse, R11, PT ;  /* 0x0000000b0900720c */ /* 0x040fe20003f84070 */
[----:B------:R-:W-:Y:S01]  /*0c60*/  IMAD.IADD R3, R18, 0x1, R3 ;  /* 0x0000000112037824 */ /* 0x000fe200078e0203 */
[C---:B------:R-:W-:Y:S01]  /*0c70*/  ISETP.GT.U32.AND P3, PT, R9.reuse, R12, PT ;  /* 0x0000000c0900720c */ /* 0x040fe20003f64070 */
[----:B------:R-:W-:Y:S01]  /*0c80*/  IMAD.MOV R14, RZ, RZ, -R7 ;  /* 0x000000ffff0e7224 */ /* 0x000fe200078e0a07 */
[----:B------:R-:W-:Y:S01]  /*0c90*/  IABS R18, R19 ;  /* 0x0000001300127213 */ /* 0x000fe20000000000 */
[----:B------:R-:W-:Y:S01]  /*0ca0*/  VIADD R21, R0, 0x9 ;  /* 0x0000000900157836 */ /* 0x000fe20000000000 */
[C---:B------:R-:W-:Y:S01]  /*0cb0*/  ISETP.GT.U32.AND P1, PT, R9.reuse, R13, PT ;  /* 0x0000000d0900720c */ /* 0x040fe20003f24070 */
[----:B------:R-:W-:Y:S01]  /*0cc0*/  IMAD R14, R9, R14, R16 ;  /* 0x0000000e090e7224 */ /* 0x000fe200078e0210 */
[----:B------:R-:W-:Y:S01]  /*0cd0*/  @!P6 IADD3 R10, -R10, RZ, RZ ;  /* 0x000000ff0a0ae210 */ /* 0x000fe20007ffe1ff */
[----:B------:R-:W-:Y:S01]  /*0ce0*/  IMAD.HI.U32 R7, R5, R18, RZ ;  /* 0x0000001205077227 */ /* 0x000fe200078e00ff */
[----:B------:R-:W-:-:S02]  /*0cf0*/  ISETP.GE.AND P6, PT, R17, RZ, PT ;  /* 0x000000ff1100720c */ /* 0x000fc40003fc6270 */
[----:B------:R-:W-:Y:S01]  /*0d00*/  IABS R22, R21 ;  /* 0x0000001500167213 */ /* 0x000fe20000000000 */
[----:B------:R-:W-:Y:S01]  /*0d10*/  VIADD R17, R0, 0x6 ;  /* 0x0000000600117836 */ /* 0x000fe20000000000 */
[----:B------:R-:W-:Y:S01]  /*0d20*/  IADD3 R7, -R7, RZ, RZ ;  /* 0x000000ff07077210 */ /* 0x000fe20007ffe1ff */
[--C-:B------:R-:W-:Y:S01]  /*0d30*/  @!P3 IMAD.IADD R12, R12, 0x1, -R9.reuse ;  /* 0x000000010c0cb824 */ /* 0x100fe200078e0a09 */
[----:B------:R-:W-:Y:S01]  /*0d40*/  ISETP.GT.U32.AND P3, PT, R9, R14, PT ;  /* 0x0000000e0900720c */ /* 0x000fe20003f64070 */
[--C-:B------:R-:W-:Y:S01]  /*0d50*/  @!P4 IMAD.IADD R11, R11, 0x1, -R9.reuse ;  /* 0x000000010b0bc824 */ /* 0x100fe200078e0a09 */
[----:B------:R-:W-:Y:S01]  /*0d60*/  IABS R16, R17 ;  /* 0x0000001100107213 */ /* 0x000fe20000000000 */
[----:B------:R-:W-:Y:S01]  /*0d70*/  @!P1 IMAD.IADD R13, R13, 0x1, -R9 ;  /* 0x000000010d0d9824 */ /* 0x000fe200078e0a09 */
[----:B------:R-:W-:Y:S01]  /*0d80*/  ISETP.GE.AND P4, PT, R19, RZ, PT ;  /* 0x000000ff1300720c */ /* 0x000fe20003f86270 */
[----:B------:R-:W-:Y:S01]  /*0d90*/  IMAD R15, R9, R7, R18 ;  /* 0x00000007090f7224 */ /* 0x000fe200078e0212 */
[----:B------:R-:W-:Y:S01]  /*0da0*/  @!P2 IADD3 R11, -R11, RZ, RZ ;  /* 0x000000ff0b0ba210 */ /* 0x000fe20007ffe1ff */
[----:B------:R-:W-:Y:S01]  /*0db0*/  IMAD.HI.U32 R7, R5, R16, RZ ;  /* 0x0000001005077227 */ /* 0x000fe200078e00ff */
[----:B------:R-:W-:-:S02]  /*0dc0*/  ISETP.GE.AND P2, PT, R17, RZ, PT ;  /* 0x000000ff1100720c */ /* 0x000fc40003f46270 */
[C---:B------:R-:W-:Y:S01]  /*0dd0*/  ISETP.GT.U32.AND P1, PT, R9.reuse, R13, PT ;  /* 0x0000000d0900720c */ /* 0x040fe20003f24070 */
[----:B------:R-:W-:Y:S01]  /*0de0*/  VIADD R17, R0, 0x7 ;  /* 0x0000000700117836 */ /* 0x000fe20000000000 */
[----:B------:R-:W-:Y:S01]  /*0df0*/  SHF.L.U32 R4, R4, 0x4, RZ ;  /* 0x0000000404047819 */ /* 0x000fe200000006ff */
[----:B------:R-:W-:Y:S01]  /*0e00*/  @!P0 IMAD.MOV R12, RZ, RZ, -R12 ;  /* 0x000000ffff0c8224 */ /* 0x000fe200078e0a0c */
[C---:B------:R-:W-:Y:S01]  /*0e10*/  ISETP.GT.U32.AND P0, PT, R9.reuse, R15, PT ;  /* 0x0000000f0900720c */ /* 0x040fe20003f04070 */
[----:B------:R-:W-:Y:S01]  /*0e20*/  IMAD.MOV R7, RZ, RZ, -R7 ;  /* 0x000000ffff077224 */ /* 0x000fe200078e0a07 */
[----:B------:R-:W-:Y:S01]  /*0e30*/  @!P3 IADD3 R14, R14, -R9, RZ ;  /* 0x800000090e0eb210 */ /* 0x000fe20007ffe0ff */
[C---:B------:R-:W-:Y:S01]  /*0e40*/  VIADD R19, R0.reuse, 0x8 ;  /* 0x0000000800137836 */ /* 0x040fe20000000000 */
[----:B------:R-:W-:Y:S01]  /*0e50*/  IABS R18, R17 ;  /* 0x0000001100127213 */ /* 0x000fe20000000000 */
[C---:B------:R-:W-:Y:S01]  /*0e60*/  IMAD R16, R9.reuse, R7, R16 ;  /* 0x0000000709107224 */ /* 0x040fe200078e0210 */
[----:B------:R-:W-:Y:S01]  /*0e70*/  ISETP.GT.U32.AND P3, PT, R9, R14, PT ;  /* 0x0000000e0900720c */ /* 0x000fe20003f64070 */
[----:B------:R-:W-:Y:S01]  /*0e80*/  VIADD R25, R0, 0xb ;  /* 0x0000000b00197836 */ /* 0x000fe20000000000 */
[----:B------:R-:W-:Y:S01]  /*0e90*/  IABS R20, R19 ;  /* 0x0000001300147213 */ /* 0x000fe20000000000 */
[----:B------:R-:W-:Y:S01]  /*0ea0*/  IMAD.HI.U32 R7, R5, R18, RZ ;  /* 0x0000001205077227 */ /* 0x000fe200078e00ff */
[----:B------:R-:W-:-:S02]  /*0eb0*/  @!P1 IADD3 R13, R13, -R9, RZ ;  /* 0x800000090d0d9210 */ /* 0x000fc40007ffe0ff */
[----:B------:R-:W-:Y:S01]  /*0ec0*/  ISETP.GE.AND P1, PT, R17, RZ, PT ;  /* 0x000000ff1100720c */ /* 0x000fe20003f26270 */
[--C-:B------:R-:W-:Y:S01]  /*0ed0*/  @!P0 IMAD.IADD R15, R15, 0x1, -R9.reuse ;  /* 0x000000010f0f8824 */ /* 0x100fe200078e0a09 */
[----:B------:R-:W-:Y:S01]  /*0ee0*/  IADD3 R17, -R7, RZ, RZ ;  /* 0x000000ff07117210 */ /* 0x000fe20007ffe1ff */
[----:B------:R-:W-:Y:S01]  /*0ef0*/  IMAD.HI.U32 R7, R5, R20, RZ ;  /* 0x0000001405077227 */ /* 0x000fe200078e00ff */
[----:B------:R-:W-:Y:S02]  /*0f00*/  LOP3.LUT R4, R4, 0x70, RZ, 0xc0, !PT ;  /* 0x0000007004047812 */ /* 0x000fe400078ec0ff */
[----:B------:R-:W-:Y:S01]  /*0f10*/  ISETP.GT.U32.AND P0, PT, R9, R15, PT ;  /* 0x0000000f0900720c */ /* 0x000fe20003f04070 */
[----:B------:R-:W-:Y:S01]  /*0f20*/  @!P3 IMAD.IADD R14, R14, 0x1, -R9 ;  /* 0x000000010e0eb824 */ /* 0x000fe200078e0a09 */
[----:B------:R-:W-:Y:S01]  /*0f30*/  ISETP.GE.AND P3, PT, R19, RZ, PT ;  /* 0x000000ff1300720c */ /* 0x000fe20003f66270 */
[----:B------:R-:W-:Y:S01]  /*0f40*/  IMAD R17, R9, R17, R18 ;  /* 0x0000001109117224 */ /* 0x000fe200078e0212 */
[----:B------:R-:W-:Y:S01]  /*0f50*/  LEA R4, R252, R4, 0x7 ;  /* 0x00000004fc047211 */ /* 0x000fe200078e38ff */
[----:B------:R-:W-:-:S02]  /*0f60*/  @!P6 IMAD.MOV R14, RZ, RZ, -R14 ;  /* 0x000000ffff0ee224 */ /* 0x000fc400078e0a0e */
[----:B------:R-:W-:Y:S01]  /*0f70*/  IMAD.MOV R7, RZ, RZ, -R7 ;  /* 0x000000ffff077224 */ /* 0x000fe200078e0a07 */
[C---:B------:R-:W-:Y:S01]  /*0f80*/  ISETP.GT.U32.AND P6, PT, R9.reuse, R17, PT ;  /* 0x000000110900720c */ /* 0x040fe20003fc4070 */
[----:B------:R-:W-:Y:S01]  /*0f90*/  @!P5 IMAD.MOV R13, RZ, RZ, -R13 ;  /* 0x000000ffff0dd224 */ /* 0x000fe200078e0a0d */
[C---:B------:R-:W-:Y:S01]  /*0fa0*/  ISETP.GT.U32.AND P5, PT, R9.reuse, R16, PT ;  /* 0x000000100900720c */ /* 0x040fe20003fa4070 */
[----:B------:R-:W-:Y:S01]  /*0fb0*/  IMAD R18, R9, R7, R20 ;  /* 0x0000000709127224 */ /* 0x000fe200078e0214 */
[----:B------:R-:W-:Y:S01]  /*0fc0*/  IABS R20, R23 ;  /* 0x0000001700147213 */ /* 0x000fe20000000000 */
[----:B------:R-:W-:Y:S01]  /*0fd0*/  IMAD.HI.U32 R7, R5, R22, RZ ;  /* 0x0000001605077227 */ /* 0x000fe200078e00ff */
[----:B------:R-:W-:Y:S02]  /*0fe0*/  @!P0 IADD3 R15, R15, -R9, RZ ;  /* 0x800000090f0f8210 */ /* 0x000fe40007ffe0ff */
[----:B------:R-:W-:Y:S01]  /*0ff0*/  ISETP.GE.AND P0, PT, R21, RZ, PT ;  /* 0x000000ff1500720c */ /* 0x000fe20003f06270 */
[----:B------:R-:W-:Y:S01]  /*1000*/  VIADD R31, R0, 0x10 ;  /* 0x00000010001f7836 */ /* 0x000fe20000000000 */
[----:B------:R-:W-:Y:S01]  /*1010*/  IADD3 R19, -R7, RZ, RZ ;  /* 0x000000ff07137210 */ /* 0x000fe20007ffe1ff */
[----:B------:R-:W-:Y:S01]  /*1020*/  @!P4 IMAD.MOV R15, RZ, RZ, -R15 ;  /* 0x000000ffff0fc224 */ /* 0x000fe200078e0a0f */
[----:B------:R-:W-:Y:S01]  /*1030*/  ISETP.GT.U32.AND P4, PT, R9, R18, PT ;  /* 0x000000120900720c */ /* 0x000fe20003f84070 */
[----:B------:R-:W-:-:S02]  /*1040*/  @!P6 IMAD.IADD R17, R17, 0x1, -R9 ;  /* 0x000000011111e824 */ /* 0x000fc400078e0a09 */
[----:B------:R-:W-:-:S03]  /*1050*/  IMAD.HI.U32 R7, R5, R20, RZ ;  /* 0x0000001405077227 */ /* 0x000fc600078e00ff */
[C---:B------:R-:W-:Y:S01]  /*1060*/  ISETP.GT.U32.AND P6, PT, R9.reuse, R17, PT ;  /* 0x000000110900720c */ /* 0x040fe20003fc4070 */
[----:B------:R-:W-:Y:S02]  /*1070*/  IMAD.MOV R7, RZ, RZ, -R7 ;  /* 0x000000ffff077224 */ /* 0x000fe400078e0a07 */
[C---:B------:R-:W-:Y:S01]  /*1080*/  IMAD R19, R9.reuse, R19, R22 ;  /* 0x0000001309137224 */ /* 0x040fe200078e0216 */
[----:B------:R-:W-:Y:S01]  /*1090*/  IABS R22, R25 ;  /* 0x0000001900167213 */ /* 0x000fe20000000000 */
[--C-:B------:R-:W-:Y:S02]  /*10a0*/  @!P5 IMAD.IADD R16, R16, 0x1, -R9.reuse ;  /* 0x000000011010d824 */ /* 0x100fe400078e0a09 */
[C---:B------:R-:W-:Y:S02]  /*10b0*/  IMAD R20, R9.reuse, R7, R20 ;  /* 0x0000000709147224 */ /* 0x040fe400078e0214 */
[----:B------:R-:W-:Y:S01]  /*10c0*/  @!P4 IMAD.IADD R18, R18, 0x1, -R9 ;  /* 0x000000011212c824 */ /* 0x000fe200078e0a09 */
[----:B------:R-:W-:Y:S01]  /*10d0*/  ISETP.GT.U32.AND P5, PT, R9, R16, PT ;  /* 0x000000100900720c */ /* 0x000fe20003fa4070 */
[----:B------:R-:W-:-:S03]  /*10e0*/  IMAD.HI.U32 R7, R5, R22, RZ ;  /* 0x0000001605077227 */ /* 0x000fc600078e00ff */
[----:B------:R-:W-:Y:S01]  /*10f0*/  ISETP.GT.U32.AND P4, PT, R9, R18, PT ;  /* 0x000000120900720c */ /* 0x000fe20003f84070 */
[----:B------:R-:W-:Y:S01]  /*1100*/  @!P6 IMAD.IADD R17, R17, 0x1, -R9 ;  /* 0x000000011111e824 */ /* 0x000fe200078e0a09 */
[----:B------:R-:W-:Y:S01]  /*1110*/  ISETP.GT.U32.AND P6, PT, R9, R20, PT ;  /* 0x000000140900720c */ /* 0x000fe20003fc4070 */
[C---:B------:R-:W-:Y:S01]  /*1120*/  VIADD R33, R0.reuse, 0x11 ;  /* 0x0000001100217836 */ /* 0x040fe20000000000 */
[----:B------:R-:W-:Y:S01]  /*1130*/  IADD3 R7, -R7, RZ, RZ ;  /* 0x000000ff07077210 */ /* 0x000fe20007ffe1ff */
[----:B------:R-:W-:Y:S01]  /*1140*/  @!P1 IMAD.MOV R17, RZ, RZ, -R17 ;  /* 0x000000ffff119224 */ /* 0x000fe200078e0a11 */
[----:B------:R-:W-:Y:S01]  /*1150*/  ISETP.GE.AND P1, PT, R25, RZ, PT ;  /* 0x000000ff1900720c */ /* 0x000fe20003f26270 */
[----:B------:R-:W-:Y:S02]  /*1160*/  VIADD R25, R0, 0xe ;  /* 0x0000000e00197836 */ /* 0x000fe40000000000 */
[C---:B------:R-:W-:Y:S02]  /*1170*/  IMAD R21, R9.reuse, R7, R22 ;  /* 0x0000000709157224 */ /* 0x040fe400078e0216 */
[----:B------:R-:W-:Y:S01]  /*1180*/  @!P5 IMAD.IADD R16, R16, 0x1, -R9 ;  /* 0x000000011010d824 */ /* 0x000fe200078e0a09 */
[----:B------:R-:W-:Y:S01]  /*1190*/  ISETP.GT.U32.AND P5, PT, R9, R19, PT ;  /* 0x000000130900720c */ /* 0x000fe20003fa4070 */
[----:B------:R-:W-:Y:S01]  /*11a0*/  IMAD.HI.U32 R22, R5, R26, RZ ;  /* 0x0000001a05167227 */ /* 0x000fe200078e00ff */
[----:B------:R-:W-:-:S02]  /*11b0*/  @!P4 IADD3 R18, R18, -R9, RZ ;  /* 0x800000091212c210 */ /* 0x000fc40007ffe0ff */
[----:B------:R-:W-:Y:S01]  /*11c0*/  ISETP.GT.U32.AND P4, PT, R9, R21, PT ;  /* 0x000000150900720c */ /* 0x000fe20003f84070 */
[--C-:B------:R-:W-:Y:S02]  /*11d0*/  @!P6 IMAD.IADD R20, R20, 0x1, -R9.reuse ;  /* 0x000000011414e824 */ /* 0x100fe400078e0a09 */
[----:B------:R-:W-:Y:S01]  /*11e0*/  @!P2 IMAD.MOV R16, RZ, RZ, -R16 ;  /* 0x000000ffff10a224 */ /* 0x000fe200078e0a10 */
[----:B------:R-:W-:Y:S01]  /*11f0*/  ISETP.GE.AND P2, PT, R23, RZ, PT ;  /* 0x000000ff1700720c */ /* 0x000fe20003f46270 */
[----:B------:R-:W-:Y:S01]  /*1200*/  IMAD.HI.U32 R7, R5, R24, RZ ;  /* 0x0000001805077227 */ /* 0x000fe200078e00ff */
[----:B------:R-:W-:Y:S02]  /*1210*/  ISETP.GT.U32.AND P6, PT, R9, R20, PT ;  /* 0x000000140900720c */ /* 0x000fe40003fc4070 */
[----:B------:R-:W-:Y:S01]  /*1220*/  IADD3 R23, -R22, RZ, RZ ;  /* 0x000000ff16177210 */ /* 0x000fe20007ffe1ff */
[----:B------:R-:W-:Y:S01]  /*1230*/  @!P3 IMAD.MOV R18, RZ, RZ, -R18 ;  /* 0x000000ffff12b224 */ /* 0x000fe200078e0a12 */
[----:B------:R-:W-:Y:S01]  /*1240*/  IADD3 R7, -R7, RZ, RZ ;  /* 0x000000ff07077210 */ /* 0x000fe20007ffe1ff */
[----:B------:R-:W-:-:S02]  /*1250*/  @!P5 IMAD.IADD R19, R19, 0x1, -R9 ;  /* 0x000000011313d824 */ /* 0x000fc400078e0a09 */
[C---:B------:R-:W-:Y:S02]  /*1260*/  IMAD R23, R9.reuse, R23, R26 ;  /* 0x0000001709177224 */ /* 0x040fe400078e021a */
[C---:B------:R-:W-:Y:S01]  /*1270*/  IMAD R22, R9.reuse, R7, R24 ;  /* 0x0000000709167224 */ /* 0x040fe200078e0218 */
[----:B------:R-:W-:Y:S01]  /*1280*/  ISETP.GT.U32.AND P5, PT, R9, R19, PT ;  /* 0x000000130900720c */ /* 0x000fe20003fa4070 */
[--C-:B------:R-:W-:Y:S01]  /*1290*/  @!P4 IMAD.IADD R21, R21, 0x1, -R9.reuse ;  /* 0x000000011515c824 */ /* 0x100fe200078e0a09 */
[C---:B------:R-:W-:Y:S01]  /*12a0*/  ISETP.GT.U32.AND P3, PT, R9.reuse, R23, PT ;  /* 0x000000170900720c */ /* 0x040fe20003f64070 */
[--C-:B------:R-:W-:Y:S01]  /*12b0*/  @!P6 IMAD.IADD R20, R20, 0x1, -R9.reuse ;  /* 0x000000011414e824 */ /* 0x100fe200078e0a09 */
[C---:B------:R-:W-:Y:S01]  /*12c0*/  ISETP.GT.U32.AND P6, PT, R9.reuse, R22, PT ;  /* 0x000000160900720c */ /* 0x040fe20003fc4070 */
[C---:B------:R-:W-:Y:S01]  /*12d0*/  VIADD R24, R0.reuse, 0xf ;  /* 0x0000000f00187836 */ /* 0x040fe20000000000 */
[----:B------:R-:W-:Y:S01]  /*12e0*/  ISETP.GT.U32.AND P4, PT, R9, R21, PT ;  /* 0x000000150900720c */ /* 0x000fe20003f84070 */
[----:B------:R-:W-:Y:S01]  /*12f0*/  @!P2 IMAD.MOV R20, RZ, RZ, -R20 ;  /* 0x000000ffff14a224 */ /* 0x000fe200078e0a14 */
[----:B------:R-:W-:Y:S01]  /*1300*/  IABS R7, R25 ;  /* 0x0000001900077213 */ /* 0x000fe20000000000 */
[C---:B------:R-:W-:Y:S01]  /*1310*/  VIADD R34, R0.reuse, 0x12 ;  /* 0x0000001200227836 */ /* 0x040fe20000000000 */
[----:B------:R-:W-:Y:S01]  /*1320*/  IABS R28, R24 ;  /* 0x00000018001c7213 */ /* 0x000fe20000000000 */
[C---:B------:R-:W-:Y:S01]  /*1330*/  VIADD R35, R0.reuse, 0x13 ;  /* 0x0000001300237836 */ /* 0x040fe20000000000 */
[----:B------:R-:W-:Y:S01]  /*1340*/  MOV R26, R7 ;  /* 0x00000007001a7202 */ /* 0x000fe20000000f00 */
[----:B------:R-:W-:Y:S01]  /*1350*/  @!P5 IMAD.IADD R19, R19, 0x1, -R9 ;  /* 0x000000011313d824 */ /* 0x000fe200078e0a09 */
[----:B------:R-:W-:Y:S01]  /*1360*/  ISETP.GE.AND P2, PT, R25, RZ, PT ;  /* 0x000000ff1900720c */ /* 0x000fe20003f46270 */
[----:B------:R-:W-:Y:S01]  /*1370*/  VIADD R37, R0, 0x17 ;  /* 0x0000001700257836 */ /* 0x000fe20000000000 */
[-C--:B------:R-:W-:Y:S01]  /*1380*/  @!P3 IADD3 R23, R23, -R9.reuse, RZ ;  /* 0x800000091717b210 */ /* 0x080fe20007ffe0ff */
[----:B------:R-:W-:Y:S01]  /*1390*/  IMAD.HI.U32 R7, R5, R26, RZ ;  /* 0x0000001a05077227 */ /* 0x000fe200078e00ff */
[----:B------:R-:W-:-:S02]  /*13a0*/  @!P6 IADD3 R22, R22, -R9, RZ ;  /* 0x800000091616e210 */ /* 0x000fc40007ffe0ff */
[----:B------:R-:W-:Y:S01]  /*13b0*/  ISETP.GT.U32.AND P3, PT, R9, R23, PT ;  /* 0x000000170900720c */ /* 0x000fe20003f64070 */
[----:B------:R-:W-:Y:S01]  /*13c0*/  @!P4 IMAD.IADD R21, R21, 0x1, -R9 ;  /* 0x000000011515c824 */ /* 0x000fe200078e0a09 */
[----:B------:R-:W-:Y:S01]  /*13d0*/  ISETP.GE.AND P4, PT, R24, RZ, PT ;  /* 0x000000ff1800720c */ /* 0x000fe20003f86270 */
[----:B------:R-:W-:Y:S01]  /*13e0*/  IMAD.HI.U32 R24, R5, R28, RZ ;  /* 0x0000001c05187227 */ /* 0x000fe200078e00ff */
[----:B------:R-:W-:Y:S02]  /*13f0*/  ISETP.GT.U32.AND P6, PT, R9, R22, PT ;  /* 0x000000160900720c */ /* 0x000fe40003fc4070 */
[----:B------:R-:W-:Y:S01]  /*1400*/  ISETP.GE.AND P5, PT, R27, RZ, PT ;  /* 0x000000ff1b00720c */ /* 0x000fe20003fa6270 */
[----:B------:R-:W-:Y:S01]  /*1410*/  IMAD.MOV R7, RZ, RZ, -R7 ;  /* 0x000000ffff077224 */ /* 0x000fe200078e0a07 */
[----:B------:R-:W-:Y:S01]  /*1420*/  IABS R27, R31 ;  /* 0x0000001f001b7213 */ /* 0x000fe20000000000 */
[----:B------:R-:W-:Y:S01]  /*1430*/  IMAD.MOV R25, RZ, RZ, -R24 ;  /* 0x000000ffff197224 */ /* 0x000fe200078e0a18 */
[----:B------:R-:W-:Y:S01]  /*1440*/  IABS R30, R34 ;  /* 0x00000022001e7213 */ /* 0x000fe20000000000 */
[C---:B------:R-:W-:Y:S01]  /*1450*/  IMAD R24, R9.reuse, R7, R26 ;  /* 0x0000000709187224 */ /* 0x040fe200078e021a */
[----:B------:R-:W-:Y:S01]  /*1460*/  MOV R26, R27 ;  /* 0x0000001b001a7202 */ /* 0x000fe20000000f00 */
[----:B------:R-:W-:Y:S01]  /*1470*/  IMAD R25, R9, R25, R28 ;  /* 0x0000001909197224 */ /* 0x000fe200078e021c */
[----:B------:R-:W-:Y:S01]  /*1480*/  IABS R28, R33 ;  /* 0x00000021001c7213 */ /* 0x000fe20000000000 */
[----:B------:R-:W-:Y:S01]  /*1490*/  @!P3 IMAD.IADD R23, R23, 0x1, -R9 ;  /* 0x000000011717b824 */ /* 0x000fe200078e0a09 */
[----:B------:R-:W-:Y:S01]  /*14a0*/  IABS R32, R35 ;  /* 0x0000002300207213 */ /* 0x000fe20000000000 */
[----:B------:R-:W-:Y:S01]  /*14b0*/  IMAD.HI.U32 R7, R5, R26, RZ ;  /* 0x0000001a05077227 */ /* 0x000fe200078e00ff */
[----:B------:R-:W-:-:S02]  /*14c0*/  ISETP.GT.U32.AND P3, PT, R9, R25, PT ;  /* 0x000000190900720c */ /* 0x000fc40003f64070 */
[----:B------:R-:W-:Y:S01]  /*14d0*/  @!P6 IADD3 R22, R22, -R9, RZ ;  /* 0x800000091616e210 */ /* 0x000fe20007ffe0ff */
[----:B------:R-:W-:Y:S01]  /*14e0*/  IMAD.MOV R7, RZ, RZ, -R7 ;  /* 0x000000ffff077224 */ /* 0x000fe200078e0a07 */
[----:B------:R-:W-:Y:S01]  /*14f0*/  ISETP.GT.U32.AND P6, PT, R9, R24, PT ;  /* 0x000000180900720c */ /* 0x000fe20003fc4070 */
[----:B------:R-:W-:Y:S01]  /*1500*/  IMAD.HI.U32 R27, R5, R30, RZ ;  /* 0x0000001e051b7227 */ /* 0x000fe200078e00ff */
[----:B------:R-:W-:Y:S02]  /*1510*/  @!P0 IADD3 R19, -R19, RZ, RZ ;  /* 0x000000ff13138210 */ /* 0x000fe40007ffe1ff */
[----:B------:R-:W-:Y:S01]  /*1520*/  ISETP.GE.AND P0, PT, R29, RZ, PT ;  /* 0x000000ff1d00720c */ /* 0x000fe20003f06270 */
[----:B------:R-:W-:Y:S01]  /*1530*/  IMAD R26, R9, R7, R26 ;  /* 0x00000007091a7224 */ /* 0x000fe200078e021a */
[----:B------:R-:W-:Y:S01]  /*1540*/  IADD3 R29, -R27, RZ, RZ ;  /* 0x000000ff1b1d7210 */ /* 0x000fe20007ffe1ff */
[----:B------:R-:W-:Y:S01]  /*1550*/  IMAD.HI.U32 R7, R5, R28, RZ ;  /* 0x0000001c05077227 */ /* 0x000fe200078e00ff */
[----:B------:R-:W-:-:S03]  /*1560*/  @!P5 IADD3 R22, -R22, RZ, RZ ;  /* 0x000000ff1616d210 */ /* 0x000fc60007ffe1ff */
[----:B------:R-:W-:Y:S01]  /*1570*/  @!P3 IMAD.IADD R25, R25, 0x1, -R9 ;  /* 0x000000011919b824 */ /* 0x000fe200078e0a09 */
[----:B------:R-:W-:Y:S01]  /*1580*/  ISETP.GE.AND P3, PT, R31, RZ, PT ;  /* 0x000000ff1f00720c */ /* 0x000fe20003f66270 */
[----:B------:R-:W-:Y:S01]  /*1590*/  IMAD.MOV R7, RZ, RZ, -R7 ;  /* 0x000000ffff077224 */ /* 0x000fe200078e0a07 */
[----:B------:R-:W-:Y:S01]  /*15a0*/  IABS R31, R36 ;  /* 0x00000024001f7213 */ /* 0x000fe20000000000 */
[----:B------:R-:W-:Y:S01]  /*15b0*/  @!P6 IMAD.IADD R24, R24, 0x1, -R9 ;  /* 0x000000011818e824 */ /* 0x000fe200078e0a09 */
[C---:B------:R-:W-:Y:S01]  /*15c0*/  ISETP.GT.U32.AND P5, PT, R9.reuse, R25, PT ;  /* 0x000000190900720c */ /* 0x040fe20003fa4070 */
[C---:B------:R-:W-:Y:S01]  /*15d0*/  IMAD R27, R9.reuse, R7, R28 ;  /* 0x00000007091b7224 */ /* 0x040fe200078e021c */
[----:B------:R-:W-:Y:S01]  /*15e0*/  ISETP.GT.U32.AND P6, PT, R9, R26, PT ;  /* 0x0000001a0900720c */ /* 0x000fe20003fc4070 */
[----:B------:R-:W-:-:S04]  /*15f0*/  IMAD.HI.U32 R7, R5, R32, RZ ;  /* 0x0000002005077227 */ /* 0x000fc800078e00ff */
[----:B------:R-:W-:Y:S01]  /*1600*/  @!P1 IMAD.MOV R21, RZ, RZ, -R21 ;  /* 0x000000ffff159224 */ /* 0x000fe200078e0a15 */
[C---:B------:R-:W-:Y:S01]  /*1610*/  ISETP.GT.U32.AND P1, PT, R9.reuse, R24, PT ;  /* 0x000000180900720c */ /* 0x040fe20003f24070 */
[----:B------:R-:W-:Y:S02]  /*1620*/  IMAD.MOV R7, RZ, RZ, -R7 ;  /* 0x000000ffff077224 */ /* 0x000fe400078e0a07 */
[C---:B------:R-:W-:Y:S01]  /*1630*/  IMAD R28, R9.reuse, R29, R30 ;  /* 0x0000001d091c7224 */ /* 0x040fe200078e021e */
[----:B------:R-:W-:Y:S01]  /*1640*/  MOV R30, R31 ;  /* 0x0000001f001e7202 */ /* 0x000fe20000000f00 */
[----:B------:R-:W-:Y:S02]  /*1650*/  IMAD R29, R9, R7, R32 ;  /* 0x00000007091d7224 */ /* 0x000fe400078e0220 */
[--C-:B------:R-:W-:Y:S02]  /*1660*/  @!P5 IMAD.IADD R25, R25, 0x1, -R9.reuse ;  /* 0x000000011919d824 */ /* 0x100fe400078e0a09 */
[----:B------:R-:W-:Y:S01]  /*1670*/  @!P6 IMAD.IADD R26, R26, 0x1, -R9 ;  /* 0x000000011a1ae824 */ /* 0x000fe200078e0a09 */
[C---:B------:R-:W-:Y:S01]  /*1680*/  ISETP.GT.U32.AND P5, PT, R9.reuse, R29, PT ;  /* 0x0000001d0900720c */ /* 0x040fe20003fa4070 */
[----:B------:R-:W-:Y:S01]  /*1690*/  @!P0 IMAD.MOV R23, RZ, RZ, -R23 ;  /* 0x000000ffff178224 */ /* 0x000fe200078e0a17 */
[C---:B------:R-:W-:Y:S01]  /*16a0*/  ISETP.GT.U32.AND P0, PT, R9.reuse, R28, PT ;  /* 0x0000001c0900720c */ /* 0x040fe20003f04070 */
[----:B------:R-:W-:Y:S01]  /*16b0*/  @!P1 IMAD.IADD R24, R24, 0x1, -R9 ;  /* 0x0000000118189824 */ /* 0x000fe200078e0a09 */
[----:B------:R-:W-:Y:S01]  /*16c0*/  ISETP.GT.U32.AND P1, PT, R9, R27, PT ;  /* 0x0000001b0900720c */ /* 0x000fe20003f24070 */
[----:B------:R-:W-:Y:S01]  /*16d0*/  IMAD.HI.U32 R7, R5, R30, RZ ;  /* 0x0000001e05077227 */ /* 0x000fe200078e00ff */
[----:B------:R-:W-:-:S02]  /*16e0*/  ISETP.GT.U32.AND P6, PT, R9, R26, PT ;  /* 0x0000001a0900720c */ /* 0x000fc40003fc4070 */
[----:B------:R-:W-:Y:S01]  /*16f0*/  @!P2 IADD3 R24, -R24, RZ, RZ ;  /* 0x000000ff1818a210 */ /* 0x000fe20007ffe1ff */
[----:B------:R-:W-:Y:S01]  /*1700*/  IMAD.MOV R7, RZ, RZ, -R7 ;  /* 0x000000ffff077224 */ /* 0x000fe200078e0a07 */
[----:B------:R-:W-:Y:S01]  /*1710*/  ISETP.GE.AND P2, PT, R33, RZ, PT ;  /* 0x000000ff2100720c */ /* 0x000fe20003f46270 */
[----:B------:R-:W-:Y:S01]  /*1720*/  VIADD R33, R0, 0x15 ;  /* 0x0000001500217836 */ /* 0x000fe20000000000 */
[----:B------:R-:W-:Y:S01]  /*1730*/  @!P4 IADD3 R25, -R25, RZ, RZ ;  /* 0x000000ff1919c210 */ /* 0x000fe20007ffe1ff */
[--C-:B------:R-:W-:Y:S02]  /*1740*/  @!P5 IMAD.IADD R29, R29, 0x1, -R9.reuse ;  /* 0x000000011d1dd824 */ /* 0x100fe400078e0a09 */
[----:B------:R-:W-:Y:S01]  /*1750*/  IMAD R30, R9, R7, R30 ;  /* 0x00000007091e7224 */ /* 0x000fe200078e021e */
[----:B------:R-:W-:Y:S01]  /*1760*/  IABS R32, R33 ;  /* 0x0000002100207213 */ /* 0x000fe20000000000 */
[--C-:B------:R-:W-:Y:S01]  /*1770*/  @!P1 IMAD.IADD R27, R27, 0x1, -R9.reuse ;  /* 0x000000011b1b9824 */ /* 0x100fe200078e0a09 */
[----:B------:R-:W-:Y:S01]  /*1780*/  ISETP.GT.U32.AND P5, PT, R9, R29, PT ;  /* 0x0000001d0900720c */ /* 0x000fe20003fa4070 */
[----:B------:R-:W-:Y:S01]  /*1790*/  @!P0 IMAD.IADD R28, R28, 0x1, -R9 ;  /* 0x000000011c1c8824 */ /* 0x000fe200078e0a09 */
[----:B------:R-:W-:Y:S01]  /*17a0*/  ISETP.GE.AND P1, PT, R35, RZ, PT ;  /* 0x000000ff2300720c */ /* 0x000fe20003f26270 */
[----:B------:R-:W-:Y:S01]  /*17b0*/  IMAD.HI.U32 R7, R5, R32, RZ ;  /* 0x0000002005077227 */ /* 0x000fe200078e00ff */
[----:B------:R-:W-:-:S02]  /*17c0*/  IADD3 R35, R0, 0x16, RZ ;  /* 0x0000001600237810 */ /* 0x000fc40007ffe0ff */
[----:B------:R-:W-:Y:S01]  /*17d0*/  @!P6 IADD3 R26, R26, -R9, RZ ;  /* 0x800000091a1ae210 */ /* 0x000fe20007ffe0ff */
[----:B------:R-:W-:Y:S01]  /*17e0*/  IMAD.MOV R31, RZ, RZ, -R7 ;  /* 0x000000ffff1f7224 */ /* 0x000fe200078e0a07 */
[----:B------:R-:W-:Y:S01]  /*17f0*/  ISETP.GE.AND P6, PT, R34, RZ, PT ;  /* 0x000000ff2200720c */ /* 0x000fe20003fc6270 */
[----:B------:R-:W-:Y:S01]  /*1800*/  VIADD R39, R0, 0x19 ;  /* 0x0000001900277836 */ /* 0x000fe20000000000 */
[----:B------:R-:W-:Y:S01]  /*1810*/  IABS R34, R35 ;  /* 0x0000002300227213 */ /* 0x000fe20000000000 */
[C---:B------:R-:W-:Y:S01]  /*1820*/  IMAD R31, R9.reuse, R31, R32 ;  /* 0x0000001f091f7224 */ /* 0x040fe200078e0220 */
[C---:B------:R-:W-:Y:S01]  /*1830*/  ISETP.GT.U32.AND P4, PT, R9.reuse, R28, PT ;  /* 0x0000001c0900720c */ /* 0x040fe20003f84070 */
[----:B------:R-:W-:Y:S01]  /*1840*/  @!P3 IMAD.MOV R26, RZ, RZ, -R26 ;  /* 0x000000ffff1ab224 */ /* 0x000fe200078e0a1a */
[----:B------:R-:W-:Y:S01]  /*1850*/  ISETP.GT.U32.AND P0, PT, R9, R27, PT ;  /* 0x0000001b0900720c */ /* 0x000fe20003f04070 */
[----:B------:R-:W-:Y:S01]  /*1860*/  IMAD.HI.U32 R7, R5, R34, RZ ;  /* 0x0000002205077227 */ /* 0x000fe200078e00ff */
[----:B------:R-:W-:-:S02]  /*1870*/  ISETP.GT.U32.AND P3, PT, R9, R30, PT ;  /* 0x0000001e0900720c */ /* 0x000fc40003f64070 */
[----:B------:R-:W-:Y:S01]  /*1880*/  IABS R40, R39 ;  /* 0x0000002700287213 */ /* 0x000fe20000000000 */
[----:B------:R-:W-:Y:S01]  /*1890*/  @!P5 IMAD.IADD R29, R29, 0x1, -R9 ;  /* 0x000000011d1dd824 */ /* 0x000fe200078e0a09 */
[----:B------:R-:W-:Y:S01]  /*18a0*/  ISETP.GT.U32.AND P5, PT, R9, R31, PT ;  /* 0x0000001f0900720c */ /* 0x000fe20003fa4070 */
[----:B------:R-:W-:Y:S01]  /*18b0*/  VIADD R41, R0, 0x1a ;  /* 0x0000001a00297836 */ /* 0x000fe20000000000 */
[----:B------:R-:W-:Y:S01]  /*18c0*/  IADD3 R7, -R7, RZ, RZ ;  /* 0x000000ff07077210 */ /* 0x000fe20007ffe1ff */
[----:B------:R-:W-:Y:S01]  /*18d0*/  @!P1 IMAD.MOV R29, RZ, RZ, -R29 ;  /* 0x000000ffff1d9224 */ /* 0x000fe200078e0a1d */
[----:B------:R-:W-:Y:S01]  /*18e0*/  ISETP.GE.AND P1, PT, R37, RZ, PT ;  /* 0x000000ff2500720c */ /* 0x000fe20003f26270 */
[--C-:B------:R-:W-:Y:S01]  /*18f0*/  @!P4 IMAD.IADD R28, R28, 0x1, -R9.reuse ;  /* 0x000000011c1cc824 */ /* 0x100fe200078e0a09 */
[----:B------:R-:W-:Y:S01]  /*1900*/  ISETP.GE.AND P4, PT, R33, RZ, PT ;  /* 0x000000ff2100720c */ /* 0x000fe20003f86270 */
[----:B------:R-:W-:Y:S01]  /*1910*/  IMAD R32, R9, R7, R34 ;  /* 0x0000000709207224 */ /* 0x000fe200078e0222 */
[----:B------:R-:W-:Y:S01]  /*1920*/  @!P0 IADD3 R27, R27, -R9, RZ ;  /* 0x800000091b1b8210 */ /* 0x000fe20007ffe0ff */
[----:B------:R-:W-:Y:S01]  /*1930*/  @!P3 IMAD.IADD R30, R30, 0x1, -R9 ;  /* 0x000000011e1eb824 */ /* 0x000fe200078e0a09 */
[----:B------:R-:W-:Y:S01]  /*1940*/  ISETP.GE.AND P0, PT, R36, RZ, PT ;  /* 0x000000ff2400720c */ /* 0x000fe20003f06270 */
[----:B------:R-:W-:Y:S01]  /*1950*/  IMAD.HI.U32 R34, R5, R40, RZ ;  /* 0x0000002805227227 */ /* 0x000fe200078e00ff */
[----:B------:R-:W-:-:S02]  /*1960*/  IABS R36, R37 ;  /* 0x0000002500247213 */ /* 0x000fc40000000000 */
[----:B------:R-:W-:Y:S01]  /*1970*/  @!P6 IADD3 R28, -R28, RZ, RZ ;  /* 0x000000ff1c1ce210 */ /* 0x000fe20007ffe1ff */
[----:B------:R-:W-:Y:S01]  /*1980*/  @!P5 IMAD.IADD R31, R31, 0x1, -R9 ;  /* 0x000000011f1fd824 */ /* 0x000fe200078e0a09 */
[----:B------:R-:W-:Y:S01]  /*1990*/  ISETP.GT.U32.AND P6, PT, R9, R32, PT ;  /* 0x000000200900720c */ /* 0x000fe20003fc4070 */
[----:B------:R-:W-:Y:S01]  /*19a0*/  IMAD.HI.U32 R7, R5, R36, RZ ;  /* 0x0000002405077227 */ /* 0x000fe200078e00ff */
[----:B------:R-:W-:Y:S02]  /*19b0*/  ISETP.GT.U32.AND P5, PT, R9, R30, PT ;  /* 0x0000001e0900720c */ /* 0x000fe40003fa4070 */
[----:B------:R-:W-:Y:S01]  /*19c0*/  ISETP.GE.AND P3, PT, R35, RZ, PT ;  /* 0x000000ff2300720c */ /* 0x000fe20003f66270 */
[----:B------:R-:W-:Y:S01]  /*19d0*/  @!P2 IMAD.MOV R27, RZ, RZ, -R27 ;  /* 0x000000ffff1ba224 */ /* 0x000fe200078e0a1b */
[----:B------:R-:W-:Y:S01]  /*19e0*/  ISETP.GT.U32.AND P2, PT, R9, R31, PT ;  /* 0x0000001f0900720c */ /* 0x000fe20003f44070 */
[C---:B------:R-:W-:Y:S01]  /*19f0*/  VIADD R37, R0.reuse, 0x1b ;  /* 0x0000001b00257836 */ /* 0x040fe20000000000 */
[C---:B------:R-:W-:Y:S01]  /*1a00*/  IADD3 R35, R0.reuse, 0x18, RZ ;  /* 0x0000001800237810 */ /* 0x040fe20007ffe0ff */
[C---:B------:R-:W-:Y:S01]  /*1a10*/  VIADD R43, R0.reuse, 0x1c ;  /* 0x0000001c002b7836 */ /* 0x040fe20000000000 */
[----:B------:R-:W-:Y:S01]  /*1a20*/  IADD3 R7, -R7, RZ, RZ ;  /* 0x000000ff07077210 */ /* 0x000fe20007ffe1ff */
[----:B------:R-:W-:Y:S01]  /*1a30*/  VIADD R46, R0, 0x1f ;  /* 0x0000001f002e7836 */ /* 0x000fe20000000000 */
[----:B------:R-:W-:Y:S01]  /*1a40*/  IABS R38, R35 ;  /* 0x0000002300267213 */ /* 0x000fe20000000000 */
[----:B------:R-:W-:Y:S01]  /*1a50*/  @!P6 IMAD.IADD R32, R32, 0x1, -R9 ;  /* 0x000000012020e824 */ /* 0x000fe200078e0a09 */
[----:B------:R-:W-:Y:S01]  /*1a60*/  IABS R42, R41 ;  /* 0x00000029002a7213 */ /* 0x000fe20000000000 */
[----:B------:R-:W-:Y:S01]  /*1a70*/  IMAD R33, R9, R7, R36 ;  /* 0x0000000709217224 */ /* 0x000fe200078e0224 */
[----:B------:R-:W-:Y:S01]  /*1a80*/  IADD3 R36, -R34, RZ, RZ ;  /* 0x000000ff22247210 */ /* 0x000fe20007ffe1ff */
[----:B------:R-:W-:Y:S01]  /*1a90*/  IMAD.HI.U32 R7, R5, R38, RZ ;  /* 0x0000002605077227 */ /* 0x000fe200078e00ff */
[----:B------:R-:W-:-:S02]  /*1aa0*/  ISETP.GT.U32.AND P6, PT, R9, R32, PT ;  /* 0x000000200900720c */ /* 0x000fc40003fc4070 */
[----:B------:R-:W-:Y:S01]  /*1ab0*/  @!P2 IADD3 R31, R31, -R9, RZ ;  /* 0x800000091f1fa210 */ /* 0x000fe20007ffe0ff */
[----:B------:R-:W-:Y:S01]  /*1ac0*/  @!P5 IMAD.IADD R30, R30, 0x1, -R9 ;  /* 0x000000011e1ed824 */ /* 0x000fe200078e0a09 */
[----:B------:R-:W-:Y:S01]  /*1ad0*/  ISETP.GT.U32.AND P5, PT, R9, R33, PT ;  /* 0x000000210900720c */ /* 0x000fe20003fa4070 */
[----:B------:R-:W-:Y:S01]  /*1ae0*/  VIADD R45, R0, 0x1e ;  /* 0x0000001e002d7836 */ /* 0x000fe20000000000 */
[----:B------:R-:W-:Y:S01]  /*1af0*/  ISETP.GE.AND P2, PT, R35, RZ, PT ;  /* 0x000000ff2300720c */ /* 0x000fe20003f46270 */
[----:B------:R-:W-:Y:S01]  /*1b00*/  IMAD.MOV R35, RZ, RZ, -R7 ;  /* 0x000000ffff237224 */ /* 0x000fe200078e0a07 */
[----:B------:R-:W-:Y:S01]  /*1b10*/  @!P4 IADD3 R31, -R31, RZ, RZ ;  /* 0x000000ff1f1fc210 */ /* 0x000fe20007ffe1ff */
[----:B------:R-:W-:Y:S01]  /*1b20*/  @!P0 IMAD.MOV R30, RZ, RZ, -R30 ;  /* 0x000000ffff1e8224 */ /* 0x000fe200078e0a1e */
[----:B------:R-:W-:Y:S01]  /*1b30*/  ISETP.GE.AND P4, PT, R39, RZ, PT ;  /* 0x000000ff2700720c */ /* 0x000fe20003f86270 */
[C---:B------:R-:W-:Y:S01]  /*1b40*/  IMAD R34, R9.reuse, R35, R38 ;  /* 0x0000002309227224 */ /* 0x040fe200078e0226 */
[----:B------:R-:W-:Y:S01]  /*1b50*/  IABS R38, R37 ;  /* 0x0000002500267213 */ /* 0x000fe20000000000 */
[----:B------:R-:W-:Y:S01]  /*1b60*/  IMAD R35, R9, R36, R40 ;  /* 0x0000002409237224 */ /* 0x000fe200078e0228 */
[----:B------:R-:W-:Y:S01]  /*1b70*/  IABS R39, R43 ;  /* 0x0000002b00277213 */ /* 0x000fe20000000000 */
[----:B------:R-:W-:Y:S01]  /*1b80*/  IMAD.HI.U32 R7, R5, R42, RZ ;  /* 0x0000002a05077227 */ /* 0x000fe200078e00ff */
[----:B------:R-:W-:-:S02]  /*1b90*/  ISETP.GT.U32.AND P0, PT, R9, R34, PT ;  /* 0x000000220900720c */ /* 0x000fc40003f04070 */
[----:B------:R-:W-:Y:S01]  /*1ba0*/  @!P5 IADD3 R33, R33, -R9, RZ ;  /* 0x800000092121d210 */ /* 0x000fe20007ffe0ff */
[----:B------:R-:W-:Y:S01]  /*1bb0*/  @!P6 IMAD.IADD R32, R32, 0x1, -R9 ;  /* 0x000000012020e824 */ /* 0x000fe200078e0a09 */
[C---:B------:R-:W-:Y:S01]  /*1bc0*/  ISETP.GT.U32.AND P6, PT, R9.reuse, R35, PT ;  /* 0x000000230900720c */ /* 0x040fe20003fc4070 */
[----:B------:R-:W-:Y:S01]  /*1bd0*/  IMAD.MOV R7, RZ, RZ, -R7 ;  /* 0x000000ffff077224 */ /* 0x000fe200078e0a07 */
[C---:B------:R-:W-:Y:S01]  /*1be0*/  ISETP.GT.U32.AND P5, PT, R9.reuse, R33, PT ;  /* 0x000000210900720c */ /* 0x040fe20003fa4070 */
[----:B------:R-:W-:Y:S01]  /*1bf0*/  VIADD R47, R0, 0x22 ;  /* 0x00000022002f7836 */ /* 0x000fe20000000000 */
[----:B------:R-:W-:Y:S01]  /*1c00*/  @!P3 IADD3 R32, -R32, RZ, RZ ;  /* 0x000000ff2020b210 */ /* 0x000fe20007ffe1ff */
[----:B------:R-:W-:Y:S01]  /*1c10*/  IMAD R36, R9, R7, R42 ;  /* 0x0000000709247224 */ /* 0x000fe200078e022a */
[----:B------:R-:W-:Y:S01]  /*1c20*/  IABS R44, R46 ;  /* 0x0000002e002c7213 */ /* 0x000fe20000000000 */
[----:B------:R-:W-:Y:S01]  /*1c30*/  IMAD.HI.U32 R7, R5, R38, RZ ;  /* 0x0000002605077227 */ /* 0x000fe200078e00ff */
[----:B------:R-:W-:-:S02]  /*1c40*/  IABS R42, R45 ;  /* 0x0000002d002a7213 */ /* 0x000fc40000000000 */
[----:B------:R-:W-:Y:S01]  /*1c50*/  ISETP.GT.U32.AND P3, PT, R9, R36, PT ;  /* 0x000000240900720c */ /* 0x000fe20003f64070 */
[----:B------:R-:W-:Y:S01]  /*1c60*/  @!P0 IMAD.IADD R34, R34, 0x1, -R9 ;  /* 0x0000000122228824 */ /* 0x000fe200078e0a09 */
[----:B------:R-:W-:Y:S01]  /*1c70*/  ISETP.GE.AND P0, PT, R37, RZ, PT ;  /* 0x000000ff2500720c */ /* 0x000fe20003f06270 */
[----:B------:R-:W-:Y:S02]  /*1c80*/  IMAD.MOV R7, RZ, RZ, -R7 ;  /* 0x000000ffff077224 */ /* 0x000fe400078e0a07 */
[--C-:B------:R-:W-:Y:S01]  /*1c90*/  @!P6 IMAD.IADD R35, R35, 0x1, -R9.reuse ;  /* 0x000000012323e824 */ /* 0x100fe200078e0a09 */
[C---:B------:R-:W-:Y:S01]  /*1ca0*/  ISETP.GT.U32.AND P6, PT, R9.reuse, R34, PT ;  /* 0x000000220900720c */ /* 0x040fe20003fc4070 */
[----:B------:R-:W-:Y:S01]  /*1cb0*/  IMAD R37, R9, R7, R38 ;  /* 0x0000000709257224 */ /* 0x000fe200078e0226 */
[----:B------:R-:W-:Y:S01]  /*1cc0*/  MOV R38, R39 ;  /* 0x0000002700267202 */ /* 0x000fe20000000f00 */
[----:B------:R-:W-:Y:S01]  /*1cd0*/  @!P5 IMAD.IADD R33, R33, 0x1, -R9 ;  /* 0x000000012121d824 */ /* 0x000fe200078e0a09 */
[----:B------:R-:W-:Y:S01]  /*1ce0*/  ISETP.GE.AND P5, PT, R41, RZ, PT ;  /* 0x000000ff2900720c */ /* 0x000fe20003fa6270 */
[----:B------:R-:W-:-:S02]  /*1cf0*/  VIADD R41, R0, 0x1d ;  /* 0x0000001d00297836 */ /* 0x000fc40000000000 */
[----:B------:R-:W-:Y:S01]  /*1d00*/  IMAD.HI.U32 R7, R5, R38, RZ ;  /* 0x0000002605077227 */ /* 0x000fe200078e00ff */
[----:B------:R-:W-:Y:S02]  /*1d10*/  @!P3 IADD3 R36, R36, -R9, RZ ;  /* 0x800000092424b210 */ /* 0x000fe40007ffe0ff */
[----:B------:R-:W-:Y:S01]  /*1d20*/  IABS R40, R41 ;  /* 0x0000002900287213 */ /* 0x000fe20000000000 */
[----:B------:R-:W-:Y:S01]  /*1d30*/  @!P1 IMAD.MOV R33, RZ, RZ, -R33 ;  /* 0x000000ffff219224 */ /* 0x000fe200078e0a21 */
[----:B------:R-:W-:Y:S01]  /*1d40*/  ISETP.GT.U32.AND P1, PT, R9, R35, PT ;  /* 0x000000230900720c */ /* 0x000fe20003f24070 */
[----:B------:R-:W-:Y:S01]  /*1d50*/  @!P6 IMAD.IADD R34, R34, 0x1, -R9 ;  /* 0x000000012222e824 */ /* 0x000fe200078e0a09 */
[----:B------:R-:W-:Y:S01]  /*1d60*/  IADD3 R7, -R7, RZ, RZ ;  /* 0x000000ff07077210 */ /* 0x000fe20007ffe1ff */
[----:B------:R-:W-:Y:S01]  /*1d70*/  VIADD R49, R0, 0x23 ;  /* 0x0000002300317836 */ /* 0x000fe20000000000 */
[C---:B------:R-:W-:Y:S01]  /*1d80*/  ISETP.GT.U32.AND P6, PT, R9.reuse, R37, PT ;  /* 0x000000250900720c */ /* 0x040fe20003fc4070 */
[----:B------:R-:W-:Y:S01]  /*1d90*/  @!P2 IMAD.MOV R34, RZ, RZ, -R34 ;  /* 0x000000ffff22a224 */ /* 0x000fe200078e0a22 */
[C---:B------:R-:W-:Y:S01]  /*1da0*/  ISETP.GT.U32.AND P3, PT, R9.reuse, R36, PT ;  /* 0x000000240900720c */ /* 0x040fe20003f64070 */
[----:B------:R-:W-:-:S02]  /*1db0*/  IMAD R38, R9, R7, R38 ;  /* 0x0000000709267224 */ /* 0x000fc400078e0226 */
[----:B------:R-:W-:-:S04]  /*1dc0*/  IMAD.HI.U32 R7, R5, R40, RZ ;  /* 0x0000002805077227 */ /* 0x000fc800078e00ff */
[-C--:B------:R-:W-:Y:S01]  /*1dd0*/  @!P1 IADD3 R35, R35, -R9.reuse, RZ ;  /* 0x8000000923239210 */ /* 0x080fe20007ffe0ff */
[----:B------:R-:W-:Y:S01]  /*1de0*/  IMAD.MOV R39, RZ, RZ, -R7 ;  /* 0x000000ffff277224 */ /* 0x000fe200078e0a07 */
[----:B------:R-:W-:Y:S01]  /*1df0*/  ISETP.GT.U32.AND P1, PT, R9, R38, PT ;  /* 0x000000260900720c */ /* 0x000fe20003f24070 */
[----:B------:R-:W-:Y:S01]  /*1e00*/  IMAD.HI.U32 R7, R5, R42, RZ ;  /* 0x0000002a05077227 */ /* 0x000fe200078e00ff */
[----:B------:R-:W-:Y:S02]  /*1e10*/  @!P6 IADD3 R37, R37, -R9, RZ ;  /* 0x800000092525e210 */ /* 0x000fe40007ffe0ff */
[----:B------:R-:W-:Y:S01]  /*1e20*/  ISETP.GE.AND P6, PT, R41, RZ, PT ;  /* 0x000000ff2900720c */ /* 0x000fe20003fc6270 */
[C---:B------:R-:W-:Y:S01]  /*1e30*/  IMAD R39, R9.reuse, R39, R40 ;  /* 0x0000002709277224 */ /* 0x040fe200078e0228 */
[----:B------:R-:W-:Y:S01]  /*1e40*/  ISETP.GT.U32.AND P2, PT, R9, R37, PT ;  /* 0x000000250900720c */ /* 0x000fe20003f44070 */
[----:B------:R-:W-:Y:S01]  /*1e50*/  IMAD.HI.U32 R40, R5, R44, RZ ;  /* 0x0000002c05287227 */ /* 0x000fe200078e00ff */
[----:B------:R-:W-:-:S03]  /*1e60*/  IADD3 R7, -R7, RZ, RZ ;  /* 0x000000ff07077210 */ /* 0x000fc60007ffe1ff */
[----:B------:R-:W-:Y:S01]  /*1e70*/  @!P4 IMAD.MOV R35, RZ, RZ, -R35 ;  /* 0x000000ffff23c224 */ /* 0x000fe200078e0a23 */
[----:B------:R-:W-:Y:S01]  /*1e80*/  ISETP.GT.U32.AND P4, PT, R9, R39, PT ;  /* 0x000000270900720c */ /* 0x000fe20003f84070 */
[--C-:B------:R-:W-:Y:S01]  /*1e90*/  @!P1 IMAD.IADD R38, R38, 0x1, -R9.reuse ;  /* 0x0000000126269824 */ /* 0x100fe200078e0a09 */
[----:B------:R-:W-:Y:S01]  /*1ea0*/  IADD3 R41, -R40, RZ, RZ ;  /* 0x000000ff28297210 */ /* 0x000fe20007ffe1ff */
[--C-:B------:R-:W-:Y:S01]  /*1eb0*/  @!P3 IMAD.IADD R36, R36, 0x1, -R9.reuse ;  /* 0x000000012424b824 */ /* 0x100fe200078e0a09 */
[----:B------:R-:W-:Y:S01]  /*1ec0*/  ISETP.GE.AND P3, PT, R43, RZ, PT ;  /* 0x000000ff2b00720c */ /* 0x000fe20003f66270 */
[C---:B------:R-:W-:Y:S01]  /*1ed0*/  IMAD R40, R9.reuse, R7, R42 ;  /* 0x0000000709287224 */ /* 0x040fe200078e022a */
[----:B------:R-:W-:Y:S01]  /*1ee0*/  ISETP.GT.U32.AND P1, PT, R9, R38, PT ;  /* 0x000000260900720c */ /* 0x000fe20003f24070 */
[----:B------:R-:W-:Y:S01]  /*1ef0*/  @!P2 IMAD.IADD R37, R37, 0x1, -R9 ;  /* 0x000000012525a824 */ /* 0x000fe200078e0a09 */
[----:B------:R-:W-:Y:S01]  /*1f00*/  ISETP.GE.AND P2, PT, R46, RZ, PT ;  /* 0x000000ff2e00720c */ /* 0x000fe20003f46270 */
[----:B------:R-:W-:Y:S01]  /*1f10*/  IMAD R41, R9, R41, R44 ;  /* 0x0000002909297224 */ /* 0x000fe200078e022c */
[----:B------:R-:W-:Y:S01]  /*1f20*/  IABS R46, R47 ;  /* 0x0000002f002e7213 */ /* 0x000fe20000000000 */
[----:B------:R-:W-:-:S02]  /*1f30*/  VIADD R43, R0, 0x20 ;  /* 0x00000020002b7836 */ /* 0x000fc40000000000 */
[----:B------:R-:W-:Y:S01]  /*1f40*/  @!P0 IMAD.MOV R37, RZ, RZ, -R37 ;  /* 0x000000ffff258224 */ /* 0x000fe200078e0a25 */
[----:B------:R-:W-:Y:S01]  /*1f50*/  ISETP.GT.U32.AND P0, PT, R9, R41, PT ;  /* 0x000000290900720c */ /* 0x000fe20003f04070 */
[----:B------:R-:W-:Y:S01]  /*1f60*/  @!P5 IMAD.MOV R36, RZ, RZ, -R36 ;  /* 0x000000ffff24d224 */ /* 0x000fe200078e0a24 */
[----:B------:R-:W-:Y:S01]  /*1f70*/  @!P4 IADD3 R39, R39, -R9, RZ ;  /* 0x800000092727c210 */ /* 0x000fe20007ffe0ff */
[----:B------:R-:W-:Y:S01]  /*1f80*/  VIADD R51, R0, 0x25 ;  /* 0x0000002500337836 */ /* 0x000fe20000000000 */
[----:B------:R-:W-:Y:S01]  /*1f90*/  IABS R42, R43 ;  /* 0x0000002b002a7213 */ /* 0x000fe20000000000 */
[----:B------:R-:W-:Y:S01]  /*1fa0*/  @!P1 IMAD.IADD R38, R38, 0x1, -R9 ;  /* 0x0000000126269824 */ /* 0x000fe200078e0a09 */
[C---:B------:R-:W-:Y:S01]  /*1fb0*/  ISETP.GT.U32.AND P1, PT, R9.reuse, R40, PT ;  /* 0x000000280900720c */ /* 0x040fe20003f24070 */
[----:B------:R-:W-:Y:S01]  /*1fc0*/  VIADD R59, R0, 0x2e ;  /* 0x0000002e003b7836 */ /* 0x000fe20000000000 */
[----:B------:R-:W-:Y:S01]  /*1fd0*/  ISETP.GT.U32.AND P4, PT, R9, R39, PT ;  /* 0x000000270900720c */ /* 0x000fe20003f84070 */
[----:B------:R-:W-:Y:S01]  /*1fe0*/  IMAD.HI.U32 R7, R5, R42, RZ ;  /* 0x0000002a05077227 */ /* 0x000fe200078e00ff */
[----:B------:R-:W-:-:S02]  /*1ff0*/  ISETP.GE.AND P5, PT, R45, RZ, PT ;  /* 0x000000ff2d00720c */ /* 0x000fc40003fa6270 */
[C---:B------:R-:W-:Y:S01]  /*2000*/  IADD3 R45, R0.reuse, 0x21, RZ ;  /* 0x00000021002d7810 */ /* 0x040fe20007ffe0ff */
[----:B------:R-:W-:Y:S01]  /*2010*/  IMAD.MOV R7, RZ, RZ, -R7 ;  /* 0x000000ffff077224 */ /* 0x000fe200078e0a07 */
[----:B------:R-:W-:Y:S01]  /*2020*/  @!P0 IADD3 R41, R41, -R9, RZ ;  /* 0x8000000929298210 */ /* 0x000fe20007ffe0ff */
[----:B------:R-:W-:Y:S01]  /*2030*/  @!P3 IMAD.MOV R38, RZ, RZ, -R38 ;  /* 0x000000ffff26b224 */ /* 0x000fe200078e0a26 */
[----:B------:R-:W-:Y:S01]  /*2040*/  IABS R44, R45 ;  /* 0x0000002d002c7213 */ /* 0x000fe20000000000 */
[C---:B------:R-:W-:Y:S01]  /*2050*/  IMAD R42, R9.reuse, R7, R42 ;  /* 0x00000007092a7224 */ /* 0x040fe200078e022a */
[----:B------:R-:W-:Y:S01]  /*2060*/  ISETP.GT.U32.AND P0, PT, R9, R41, PT ;  /* 0x000000290900720c */ /* 0x000fe20003f04070 */
[----:B------:R-:W-:Y:S01]  /*2070*/  VIADD R61, R0, 0x31 ;  /* 0x00000031003d7836 */ /* 0x000fe20000000000 */
[----:B------:R-:W-:Y:S01]  /*2080*/  @!P1 IADD3 R40, R40, -R9, RZ ;  /* 0x8000000928289210 */ /* 0x000fe20007ffe0ff */
[----:B------:R-:W-:Y:S01]  /*2090*/  @!P4 IMAD.IADD R39, R39, 0x1, -R9 ;  /* 0x000000012727c824 */ /* 0x000fe200078e0a09 */
[----:B------:R-:W-:Y:S01]  /*20a0*/  ISETP.GE.AND P3, PT, R43, RZ, PT ;  /* 0x000000ff2b00720c */ /* 0x000fe20003f66270 */
[----:B------:R-:W-:Y:S01]  /*20b0*/  IMAD.HI.U32 R7, R5, R44, RZ ;  /* 0x0000002c05077227 */ /* 0x000fe200078e00ff */
[----:B------:R-:W-:-:S02]  /*20c0*/  ISETP.GT.U32.AND P1, PT, R9, R40, PT ;  /* 0x000000280900720c */ /* 0x000fc40003f24070 */
[----:B------:R-:W-:Y:S01]  /*20d0*/  ISETP.GE.AND P4, PT, R45, RZ, PT ;  /* 0x000000ff2d00720c */ /* 0x000fe20003f86270 */
[----:B------:R-:W-:Y:S01]  /*20e0*/  IMAD.HI.U32 R43, R5, R46, RZ ;  /* 0x0000002e052b7227 */ /* 0x000fe200078e00ff */
[----:B------:R-:W-:Y:S02]  /*20f0*/  IABS R50, R51 ;  /* 0x0000003300327213 */ /* 0x000fe40000000000 */
[----:B------:R-:W-:Y:S01]  /*2100*/  IABS R64, R59 ;  /* 0x0000003b00407213 */ /* 0x000fe20000000000 */
[----:B------:R-:W-:Y:S01]  /*2110*/  IMAD.MOV R7, RZ, RZ, -R7 ;  /* 0x000000ffff077224 */ /* 0x000fe200078e0a07 */
[----:B------:R-:W-:Y:S01]  /*2120*/  IADD3 R45, -R43, RZ, RZ ;  /* 0x000000ff2b2d7210 */ /* 0x000fe20007ffe1ff */
[----:B------:R-:W-:Y:S01]  /*2130*/  @!P6 IMAD.MOV R39, RZ, RZ, -R39 ;  /* 0x000000ffff27e224 */ /* 0x000fe200078e0a27 */
[C---:B------:R-:W-:Y:S01]  /*2140*/  ISETP.GT.U32.AND P6, PT, R9.reuse, R42, PT ;  /* 0x0000002a0900720c */ /* 0x040fe20003fc4070 */
[C---:B------:R-:W-:Y:S01]  /*2150*/  IMAD R43, R9.reuse, R7, R44 ;  /* 0x00000007092b7224 */ /* 0x040fe200078e022c */
[----:B------:R-:W-:Y:S01]  /*2160*/  IABS R7, R49 ;  /* 0x0000003100077213 */ /* 0x000fe20000000000 */
[----:B------:R-:W-:Y:S01]  /*2170*/  IMAD R44, R9, R45, R46 ;  /* 0x0000002d092c7224 */ /* 0x000fe200078e022e */
[----:B------:R-:W-:Y:S01]  /*2180*/  @!P0 IADD3 R41, R41, -R9, RZ ;  /* 0x8000000929298210 */ /* 0x000fe20007ffe0ff */
[----:B------:R-:W-:Y:S01]  /*2190*/  @!P1 IMAD.IADD R40, R40, 0x1, -R9 ;  /* 0x0000000128289824 */ /* 0x000fe200078e0a09 */
[----:B------:R-:W-:Y:S01]  /*21a0*/  ISETP.GT.U32.AND P0, PT, R9, R43, PT ;  /* 0x0000002b0900720c */ /* 0x000fe20003f04070 */
[----:B------:R-:W-:Y:S01]  /*21b0*/  IMAD.MOV.U32 R46, RZ, RZ, R7 ;  /* 0x000000ffff2e7224 */ /* 0x000fe200078e0007 */
[----:B------:R-:W-:Y:S01]  /*21c0*/  ISETP.GE.AND P1, PT, R47, RZ, PT ;  /* 0x000000ff2f00720c */ /* 0x000fe20003f26270 */
[----:B------:R-:W-:Y:S01]  /*21d0*/  @!P5 IMAD.MOV R40, RZ, RZ, -R40 ;  /* 0x000000ffff28d224 */ /* 0x000fe200078e0a28 */
[----:B------:R-:W-:Y:S01]  /*21e0*/  IADD3 R47, R0, 0x24, RZ ;  /* 0x00000024002f7810 */ /* 0x000fe20007ffe0ff */
[----:B------:R-:W-:Y:S01]  /*21f0*/  IMAD.HI.U32 R7, R5, R46, RZ ;  /* 0x0000002e05077227 */ /* 0x000fe200078e00ff */
[----:B------:R-:W-:-:S02]  /*2200*/  IABS R70, R61 ;  /* 0x0000003d00467213 */ /* 0x000fc40000000000 */
[----:B------:R-:W-:Y:S01]  /*2210*/  IABS R48, R47 ;  /* 0x0000002f00307213 */ /* 0x000fe20000000000 */
[----:B------:R-:W-:Y:S01]  /*2220*/  @!P6 IMAD.IADD R42, R42, 0x1, -R9 ;  /* 0x000000012a2ae824 */ /* 0x000fe200078e0a09 */
[----:B------:R-:W-:Y:S01]  /*2230*/  ISETP.GT.U32.AND P6, PT, R9, R44, PT ;  /* 0x0000002c0900720c */ /* 0x000fe20003fc4070 */
[----:B------:R-:W-:Y:S01]  /*2240*/  @!P2 IMAD.MOV R41, RZ, RZ, -R41 ;  /* 0x000000ffff29a224 */ /* 0x000fe200078e0a29 */
[----:B------:R-:W-:Y:S01]  /*2250*/  IADD3 R45, -R7, RZ, RZ ;  /* 0x000000ff072d7210 */ /* 0x000fe20007ffe1ff */
[--C-:B------:R-:W-:Y:S01]  /*2260*/  @!P0 IMAD.IADD R43, R43, 0x1, -R9.reuse ;  /* 0x000000012b2b8824 */ /* 0x100fe200078e0a09 */
[----:B------:R-:W-:Y:S01]  /*2270*/  ISETP.GT.U32.AND P5, PT, R9, R42, PT ;  /* 0x0000002a0900720c */ /* 0x000fe20003fa4070 */
[----:B------:R-:W-:Y:S01]  /*2280*/  IMAD.HI.U32 R7, R5, R48, RZ ;  /* 0x0000003005077227 */ /* 0x000fe200078e00ff */
[----:B------:R-:W-:Y:S02]  /*2290*/  ISETP.GE.AND P2, PT, R49, RZ, PT ;  /* 0x000000ff3100720c */ /* 0x000fe40003f46270 */
[C---:B------:R-:W-:Y:S01]  /*22a0*/  ISETP.GT.U32.AND P0, PT, R9.reuse, R43, PT ;  /* 0x0000002b0900720c */ /* 0x040fe20003f04070 */
[----:B------:R-:W-:Y:S01]  /*22b0*/  IMAD R45, R9, R45, R46 ;  /* 0x0000002d092d7224 */ /* 0x000fe200078e022e */
[----:B------:R-:W-:Y:S01]  /*22c0*/  IADD3 R7, -R7, RZ, RZ ;  /* 0x000000ff07077210 */ /* 0x000fe20007ffe1ff */
[C---:B------:R-:W-:Y:S01]  /*22d0*/  VIADD R63, R0.reuse, 0x33 ;  /* 0x00000033003f7836 */ /* 0x040fe20000000000 */
[----:B------:R-:W-:Y:S01]  /*22e0*/  IADD3 R49, R0, 0x26, RZ ;  /* 0x0000002600317810 */ /* 0x000fe20007ffe0ff */
[----:B------:R-:W-:-:S02]  /*22f0*/  @!P6 IMAD.IADD R44, R44, 0x1, -R9 ;  /* 0x000000012c2ce824 */ /* 0x000fc400078e0a09 */
[----:B------:R-:W-:Y:S01]  /*2300*/  IMAD R46, R9, R7, R48 ;  /* 0x00000007092e7224 */ /* 0x000fe200078e0230 */
[----:B------:R-:W-:Y:S01]  /*2310*/  IABS R48, R49 ;  /* 0x0000003100307213 */ /* 0x000fe20000000000 */
[----:B------:R-:W-:Y:S01]  /*2320*/  IMAD.HI.U32 R7, R5, R50, RZ ;  /* 0x0000003205077227 */ /* 0x000fe200078e00ff */
[C---:B------:R-:W-:Y:S02]  /*2330*/  ISETP.GT.U32.AND P6, PT, R9.reuse, R44, PT ;  /* 0x0000002c0900720c */ /* 0x040fe40003fc4070 */
[----:B------:R-:W-:Y:S01]  /*2340*/  IABS R74, R63 ;  /* 0x0000003f004a7213 */ /* 0x000fe20000000000 */
[----:B------:R-:W-:Y:S01]  /*2350*/  @!P5 IMAD.IADD R42, R42, 0x1, -R9 ;  /* 0x000000012a2ad824 */ /* 0x000fe200078e0a09 */
[----:B------:R-:W-:Y:S01]  /*2360*/  ISETP.GT.U32.AND P5, PT, R9, R45, PT ;  /* 0x0000002d0900720c */ /* 0x000fe20003fa4070 */
[----:B------:R-:W-:Y:S01]  /*2370*/  IMAD.MOV R7, RZ, RZ, -R7 ;  /* 0x000000ffff077224 */ /* 0x000fe200078e0a07 */
[----:B------:R-:W-:Y:S01]  /*2380*/  @!P0 IADD3 R43, R43, -R9, RZ ;  /* 0x800000092b2b8210 */ /* 0x000fe20007ffe0ff */
[----:B------:R-:W-:Y:S01]  /*2390*/  @!P3 IMAD.MOV R42, RZ, RZ, -R42 ;  /* 0x000000ffff2ab224 */ /* 0x000fe200078e0a2a */
[----:B------:R-:W-:Y:S01]  /*23a0*/  ISETP.GE.AND P3, PT, R47, RZ, PT ;  /* 0x000000ff2f00720c */ /* 0x000fe20003f66270 */
[C---:B------:R-:W-:Y:S01]  /*23b0*/  IMAD R47, R9.reuse, R7, R50 ;  /* 0x00000007092f7224 */ /* 0x040fe200078e0232 */
[----:B------:R-:W-:Y:S01]  /*23c0*/  ISETP.GT.U32.AND P0, PT, R9, R46, PT ;  /* 0x0000002e0900720c */ /* 0x000fe20003f04070 */
[----:B------:R-:W-:Y:S01]  /*23d0*/  IMAD.HI.U32 R7, R5, R48, RZ ;  /* 0x0000003005077227 */ /* 0x000fe200078e00ff */
[----:B------:R-:W-:-:S02]  /*23e0*/  @!P4 IADD3 R43, -R43, RZ, RZ ;  /* 0x000000ff2b2bc210 */ /* 0x000fc40007ffe1ff */
[----:B------:R-:W-:Y:S01]  /*23f0*/  ISETP.GE.AND P4, PT, R51, RZ, PT ;  /* 0x000000ff3300720c */ /* 0x000fe20003f86270 */
[--C-:B------:R-:W-:Y:S01]  /*2400*/  @!P6 IMAD.IADD R44, R44, 0x1, -R9.reuse ;  /* 0x000000012c2ce824 */ /* 0x100fe200078e0a09 */
[----:B------:R-:W-:Y:S01]  /*2410*/  ISETP.GT.U32.AND P6, PT, R9, R47, PT ;  /* 0x0000002f0900720c */ /* 0x000fe20003fc4070 */
[----:B------:R-:W-:Y:S02]  /*2420*/  @!P5 IMAD.IADD R45, R45, 0x1, -R9 ;  /* 0x000000012d2dd824 */ /* 0x000fe400078e0a09 */
[----:B------:R-:W-:Y:S01]  /*2430*/  VIADD R51, R0, 0x27 ;  /* 0x0000002700337836 */ /* 0x000fe20000000000 */
[----:B------:R-:W-:Y:S01]  /*2440*/  @!P1 IADD3 R44, -R44, RZ, RZ ;  /* 0x000000ff2c2c9210 */ /* 0x000fe20007ffe1ff */
[----:B------:R-:W-:Y:S01]  /*2450*/  IMAD.MOV R7, RZ, RZ, -R7 ;  /* 0x000000ffff077224 */ /* 0x000fe200078e0a07 */
[C---:B------:R-:W-:Y:S01]  /*2460*/  ISETP.GT.U32.AND P5, PT, R9.reuse, R45, PT ;  /* 0x0000002d0900720c */ /* 0x040fe20003fa4070 */
[--C-:B------:R-:W-:Y:S01]  /*2470*/  @!P0 IMAD.IADD R46, R46, 0x1, -R9.reuse ;  /* 0x000000012e2e8824 */ /* 0x100fe200078e0a09 */
[----:B------:R-:W-:Y:S01]  /*2480*/  IABS R50, R51 ;  /* 0x0000003300327213 */ /* 0x000fe20000000000 */
[----:B------:R-:W-:Y:S01]  /*2490*/  IMAD R48, R9, R7, R48 ;  /* 0x0000000709307224 */ /* 0x000fe200078e0230 */
[----:B------:R-:W-:Y:S01]  /*24a0*/  ISETP.GE.AND P0, PT, R49, RZ, PT ;  /* 0x000000ff3100720c */ /* 0x000fe20003f06270 */
[C---:B------:R-:W-:Y:S01]  /*24b0*/  VIADD R65, R0.reuse, 0x37 ;  /* 0x0000003700417836 */ /* 0x040fe20000000000 */
[----:B------:R-:W-:Y:S01]  /*24c0*/  ISETP.GT.U32.AND P1, PT, R9, R46, PT ;  /* 0x0000002e0900720c */ /* 0x000fe20003f24070 */
[----:B------:R-:W-:Y:S01]  /*24d0*/  @!P6 IMAD.IADD R47, R47, 0x1, -R9 ;  /* 0x000000012f2fe824 */ /* 0x000fe200078e0a09 */
[----:B------:R-:W-:Y:S01]  /*24e0*/  IADD3 R49, R0, 0x28, RZ ;  /* 0x0000002800317810 */ /* 0x000fe20007ffe0ff */
[----:B------:R-:W-:Y:S01]  /*24f0*/  IMAD.HI.U32 R7, R5, R50, RZ ;  /* 0x0000003205077227 */ /* 0x000fe200078e00ff */
[----:B------:R-:W-:-:S02]  /*2500*/  IABS R82, R65 ;  /* 0x0000004100527213 */ /* 0x000fc40000000000 */
[----:B------:R-:W-:Y:S01]  /*2510*/  ISETP.GT.U32.AND P6, PT, R9, R47, PT ;  /* 0x0000002f0900720c */ /* 0x000fe20003fc4070 */
[----:B------:R-:W-:Y:S01]  /*2520*/  IMAD.MOV R7, RZ, RZ, -R7 ;  /* 0x000000ffff077224 */ /* 0x000fe200078e0a07 */
[----:B------:R-:W-:Y:S01]  /*2530*/  IABS R52, R49 ;  /* 0x0000003100347213 */ /* 0x000fe20000000000 */
[----:B------:R-:W-:Y:S01]  /*2540*/  @!P5 IMAD.IADD R45, R45, 0x1, -R9 ;  /* 0x000000012d2dd824 */ /* 0x000fe200078e0a09 */
[----:B------:R-:W-:Y:S01]  /*2550*/  ISETP.GE.AND P5, PT, R51, RZ, PT ;  /* 0x000000ff3300720c */ /* 0x000fe20003fa6270 */
[----:B------:R-:W-:Y:S02]  /*2560*/  VIADD R51, R0, 0x29 ;  /* 0x0000002900337836 */ /* 0x000fe40000000000 */
[----:B------:R-:W-:Y:S01]  /*2570*/  @!P1 IADD3 R46, R46, -R9, RZ ;  /* 0x800000092e2e9210 */ /* 0x000fe20007ffe0ff */
[----:B------:R-:W-:Y:S01]  /*2580*/  @!P2 IMAD.MOV R45, RZ, RZ, -R45 ;  /* 0x000000ffff2da224 */ /* 0x000fe200078e0a2d */
[----:B------:R-:W-:Y:S01]  /*2590*/  ISETP.GE.AND P1, PT, R49, RZ, PT ;  /* 0x000000ff3100720c */ /* 0x000fe20003f26270 */
[C---:B------:R-:W-:Y:S01]  /*25a0*/  IMAD R49, R9.reuse, R7, R50 ;  /* 0x0000000709317224 */ /* 0x040fe200078e0232 */
[----:B------:R-:W-:Y:S01]  /*25b0*/  ISETP.GT.U32.AND P2, PT, R9, R48, PT ;  /* 0x000000300900720c */ /* 0x000fe20003f44070 */
[----:B------:R-:W-:Y:S01]  /*25c0*/  IMAD.HI.U32 R7, R5, R52, RZ ;  /* 0x0000003405077227 */ /* 0x000fe200078e00ff */
[----:B------:R-:W-:-:S02]  /*25d0*/  IABS R54, R51 ;  /* 0x0000003300367213 */ /* 0x000fc40000000000 */
[----:B------:R-:W-:Y:S01]  /*25e0*/  @!P3 IADD3 R46, -R46, RZ, RZ ;  /* 0x000000ff2e2eb210 */ /* 0x000fe20007ffe1ff */
[----:B------:R-:W-:Y:S01]  /*25f0*/  @!P6 IMAD.IADD R47, R47, 0x1, -R9 ;  /* 0x000000012f2fe824 */ /* 0x000fe200078e0a09 */
[----:B------:R-:W-:Y:S01]  /*2600*/  ISETP.GT.U32.AND P6, PT, R9, R49, PT ;  /* 0x000000310900720c */ /* 0x000fe20003fc4070 */
[----:B------:R-:W-:Y:S01]  /*2610*/  IMAD.HI.U32 R50, R5, R54, RZ ;  /* 0x0000003605327227 */ /* 0x000fe200078e00ff */
[----:B------:R-:W-:-:S03]  /*2620*/  ISETP.GE.AND P3, PT, R51, RZ, PT ;  /* 0x000000ff3300720c */ /* 0x000fc60003f66270 */
[----:B------:R-:W-:Y:S02]  /*2630*/  IMAD.MOV R7, RZ, RZ, -R7 ;  /* 0x000000ffff077224 */ /* 0x000fe400078e0a07 */
[----:B------:R-:W-:Y:S02]  /*2640*/  @!P2 IMAD.IADD R48, R48, 0x1, -R9 ;  /* 0x000000013030a824 */ /* 0x000fe400078e0a09 */
[----:B------:R-:W-:-:S03]  /*2650*/  IMAD.HI.U32 R51, R5, R56, RZ ;  /* 0x0000003805337227 */ /* 0x000fc600078e00ff */
[----:B------:R-:W-:Y:S01]  /*2660*/  ISETP.GT.U32.AND P2, PT, R9, R48, PT ;  /* 0x000000300900720c */ /* 0x000fe20003f44070 */
[----:B------:R-:W-:Y:S01]  /*2670*/  IMAD.MOV R53, RZ, RZ, -R50 ;  /* 0x000000ffff357224 */ /* 0x000fe200078e0a32 */
[----:B------:R-:W-:Y:S01]  /*2680*/  @!P6 IADD3 R49, R49, -R9, RZ ;  /* 0x800000093131e210 */ /* 0x000fe20007ffe0ff */
[C---:B------:R-:W-:Y:S02]  /*2690*/  IMAD R50, R9.reuse, R7, R52 ;  /* 0x0000000709327224 */ /* 0x040fe400078e0234 */
[----:B------:R-:W-:Y:S01]  /*26a0*/  @!P4 IMAD.MOV R47, RZ, RZ, -R47 ;  /* 0x000000ffff2fc224 */ /* 0x000fe200078e0a2f */
[----:B------:R-:W-:Y:S01]  /*26b0*/  ISETP.GT.U32.AND P6, PT, R9, R49, PT ;  /* 0x000000310900720c */ /* 0x000fe20003fc4070 */
[----:B------:R-:W-:Y:S01]  /*26c0*/  IMAD.MOV R51, RZ, RZ, -R51 ;  /* 0x000000ffff337224 */ /* 0x000fe200078e0a33 */
[----:B------:R-:W-:Y:S01]  /*26d0*/  ISETP.GE.AND P4, PT, R55, RZ, PT ;  /* 0x000000ff3700720c */ /* 0x000fe20003f86270 */
[----:B------:R-:W-:Y:S02]  /*26e0*/  VIADD R55, R0, 0x2c ;  /* 0x0000002c00377836 */ /* 0x000fe40000000000 */
[----:B------:R-:W-:-:S02]  /*26f0*/  IMAD R56, R9, R51, R56 ;  /* 0x0000003309387224 */ /* 0x000fc400078e0238 */
[----:B------:R-:W-:Y:S01]  /*2700*/  @!P2 IADD3 R48, R48, -R9, RZ ;  /* 0x800000093030a210 */ /* 0x000fe20007ffe0ff */
[C---:B------:R-:W-:Y:S01]  /*2710*/  IMAD R54, R9.reuse, R53, R54 ;  /* 0x0000003509367224 */ /* 0x040fe200078e0236 */
[----:B------:R-:W-:Y:S01]  /*2720*/  ISETP.GT.U32.AND P2, PT, R9, R50, PT ;  /* 0x000000320900720c */ /* 0x000fe20003f44070 */
[----:B------:R-:W-:Y:S01]  /*2730*/  VIADD R7, R0, 0x2b ;  /* 0x0000002b00077836 */ /* 0x000fe20000000000 */
[----:B------:R-:W-:Y:S01]  /*2740*/  IABS R60, R55 ;  /* 0x00000037003c7213 */ /* 0x000fe20000000000 */
[----:B------:R-:W-:Y:S01]  /*2750*/  @!P0 IMAD.MOV R48, RZ, RZ, -R48 ;  /* 0x000000ffff308224 */ /* 0x000fe200078e0a30 */
[----:B------:R-:W-:Y:S01]  /*2760*/  @!P6 IADD3 R49, R49, -R9, RZ ;  /* 0x800000093131e210 */ /* 0x000fe20007ffe0ff */
[----:B------:R-:W-:Y:S01]  /*2770*/  IMAD.HI.U32 R53, R5, R64, RZ ;  /* 0x0000004005357227 */ /* 0x000fe200078e00ff */
[C---:B------:R-:W-:Y:S02]  /*2780*/  ISETP.GT.U32.AND P0, PT, R9.reuse, R54, PT ;  /* 0x000000360900720c */ /* 0x040fe40003f04070 */
[----:B------:R-:W-:Y:S01]  /*2790*/  IABS R58, R7 ;  /* 0x00000007003a7213 */ /* 0x000fe20000000000 */
[----:B------:R-:W-:Y:S01]  /*27a0*/  @!P5 IMAD.MOV R49, RZ, RZ, -R49 ;  /* 0x000000ffff31d224 */ /* 0x000fe200078e0a31 */
[----:B------:R-:W-:Y:S01]  /*27b0*/  ISETP.GT.U32.AND P5, PT, R9, R56, PT ;  /* 0x000000380900720c */ /* 0x000fe20003fa4070 */
[----:B------:R-:W-:Y:S01]  /*27c0*/  IMAD.HI.U32 R51, R5, R60, RZ ;  /* 0x0000003c05337227 */ /* 0x000fe200078e00ff */
[----:B------:R-:W-:-:S03]  /*27d0*/  ISETP.GE.AND P6, PT, R7, RZ, PT ;  /* 0x000000ff0700720c */ /* 0x000fc60003fc6270 */
[----:B------:R-:W-:Y:S02]  /*27e0*/  IMAD.MOV R51, RZ, RZ, -R51 ;  /* 0x000000ffff337224 */ /* 0x000fe400078e0a33 */
[----:B------:R-:W-:Y:S02]  /*27f0*/  @!P2 IMAD.IADD R50, R50, 0x1, -R9 ;  /* 0x000000013232a824 */ /* 0x000fe400078e0a09 */
[C---:B------:R-:W-:Y:S02]  /*2800*/  IMAD R60, R9.reuse, R51, R60 ;  /* 0x00000033093c7224 */ /* 0x040fe400078e023c */
[----:B------:R-:W-:Y:S01]  /*2810*/  IMAD.MOV R53, RZ, RZ, -R53 ;  /* 0x000000ffff357224 */ /* 0x000fe200078e0a35 */
[----:B------:R-:W-:Y:S01]  /*2820*/  ISETP.GT.U32.AND P2, PT, R9, R50, PT ;  /* 0x000000320900720c */ /* 0x000fe20003f44070 */
[----:B------:R-:W-:Y:S01]  /*2830*/  @!P0 IMAD.IADD R54, R54, 0x1, -R9 ;  /* 0x0000000136368824 */ /* 0x000fe200078e0a09 */
[----:B------:R-:W-:Y:S01]  /*2840*/  @!P5 IADD3 R56, R56, -R9, RZ ;  /* 0x800000093838d210 */ /* 0x000fe20007ffe0ff */
[----:B------:R-:W-:Y:S01]  /*2850*/  IMAD.HI.U32 R7, R5, R58, RZ ;  /* 0x0000003a05077227 */ /* 0x000fe200078e00ff */
[----:B------:R-:W-:-:S02]  /*2860*/  ISETP.GT.U32.AND P5, PT, R9, R60, PT ;  /* 0x0000003c0900720c */ /* 0x000fc40003fa4070 */
[C---:B------:R-:W-:Y:S01]  /*2870*/  ISETP.GT.U32.AND P0, PT, R9.reuse, R54, PT ;  /* 0x000000360900720c */ /* 0x040fe20003f04070 */
[----:B------:R-:W-:Y:S01]  /*2880*/  IMAD R64, R9, R53, R64 ;  /* 0x0000003509407224 */ /* 0x000fe200078e0240 */
[----:B------:R-:W-:Y:S01]  /*2890*/  IADD3 R7, -R7, RZ, RZ ;  /* 0x000000ff07077210 */ /* 0x000fe20007ffe1ff */
[----:B------:R-:W-:Y:S02]  /*28a0*/  VIADD R53, R0, 0x2f ;  /* 0x0000002f00357836 */ /* 0x000fe40000000000 */
[----:B------:R-:W-:Y:S02]  /*28b0*/  IMAD.HI.U32 R52, R5, R62, RZ ;  /* 0x0000003e05347227 */ /* 0x000fe400078e00ff */
[----:B------:R-:W-:Y:S02]  /*28c0*/  @!P2 IADD3 R50, R50, -R9, RZ ;  /* 0x800000093232a210 */ /* 0x000fe40007ffe0ff */
[----:B------:R-:W-:Y:S01]  /*28d0*/  ISETP.GE.AND P2, PT, R55, RZ, PT ;  /* 0x000000ff3700720c */ /* 0x000fe20003f46270 */
[----:B------:R-:W-:Y:S01]  /*28e0*/  VIADD R55, R0, 0x30 ;  /* 0x0000003000377836 */ /* 0x000fe20000000000 */
[----:B------:R-:W-:Y:S01]  /*28f0*/  IABS R66, R53 ;  /* 0x0000003500427213 */ /* 0x000fe20000000000 */
[----:B------:R-:W-:Y:S01]  /*2900*/  @!P5 IMAD.IADD R60, R60, 0x1, -R9 ;  /* 0x000000013c3cd824 */ /* 0x000fe200078e0a09 */
[----:B------:R-:W-:Y:S01]  /*2910*/  @!P0 IADD3 R54, R54, -R9, RZ ;  /* 0x8000000936368210 */ /* 0x000fe20007ffe0ff */
[C---:B------:R-:W-:Y:S01]  /*2920*/  IMAD R58, R9.reuse, R7, R58 ;  /* 0x00000007093a7224 */ /* 0x040fe200078e023a */
[----:B------:R-:W-:Y:S01]  /*2930*/  IABS R68, R55 ;  /* 0x0000003700447213 */ /* 0x000fe20000000000 */
[----:B------:R-:W-:Y:S01]  /*2940*/  IMAD.MOV R52, RZ, RZ, -R52 ;  /* 0x000000ffff347224 */ /* 0x000fe200078e0a34 */
[----:B------:R-:W-:Y:S01]  /*2950*/  ISETP.GT.U32.AND P5, PT, R9, R60, PT ;  /* 0x0000003c0900720c */ /* 0x000fe20003fa4070 */
[----:B------:R-:W-:Y:S01]  /*2960*/  IMAD.HI.U32 R7, R5, R66, RZ ;  /* 0x0000004205077227 */ /* 0x000fe200078e00ff */
[----:B------:R-:W-:-:S03]  /*2970*/  ISETP.GT.U32.AND P0, PT, R9, R58, PT ;  /* 0x0000003a0900720c */ /* 0x000fc60003f04070 */
[----:B------:R-:W-:Y:S01]  /*2980*/  IMAD R62, R9, R52, R62 ;  /* 0x00000034093e7224 */ /* 0x000fe200078e023e */
[----:B------:R-:W-:Y:S01]  /*2990*/  IADD3 R7, -R7, RZ, RZ ;  /* 0x000000ff07077210 */ /* 0x000fe20007ffe1ff */
[----:B------:R-:W-:Y:S02]  /*29a0*/  IMAD.MOV.U32 R52, RZ, RZ, R50 ;  /* 0x000000ffff347224 */ /* 0x000fe400078e0032 */
[----:B------:R-:W-:-:S04]  /*29b0*/  IMAD.HI.U32 R50, R5, R68, RZ ;  /* 0x0000004405327227 */ /* 0x000fc800078e00ff */
[----:B------:R-:W-:Y:S01]  /*29c0*/  IMAD.MOV R51, RZ, RZ, -R50 ;  /* 0x000000ffff337224 */ /* 0x000fe200078e0a32 */
[----:B------:R-:W-:Y:S01]  /*29d0*/  @!P5 IADD3 R60, R60, -R9, RZ ;  /* 0x800000093c3cd210 */ /* 0x000fe20007ffe0ff */
[C---:B------:R-:W-:Y:S01]  /*29e0*/  IMAD R50, R9.reuse, R7, R66 ;  /* 0x0000000709327224 */ /* 0x040fe200078e0242 */
[----:B------:R-:W-:Y:S01]  /*29f0*/  @!P0 IADD3 R58, R58, -R9, RZ ;  /* 0x800000093a3a8210 */ /* 0x000fe20007ffe0ff */
[----:B------:R-:W-:Y:S01]  /*2a00*/  @!P3 IMAD.MOV R54, RZ, RZ, -R54 ;  /* 0x000000ffff36b224 */ /* 0x000fe200078e0a36 */
[C---:B------:R-:W-:Y:S01]  /*2a10*/  ISETP.GT.U32.AND P3, PT, R9.reuse, R62, PT ;  /* 0x0000003e0900720c */ /* 0x040fe20003f64070 */
[----:B------:R-:W-:Y:S01]  /*2a20*/  @!P1 IMAD.MOV R52, RZ, RZ, -R52 ;  /* 0x000000ffff349224 */ /* 0x000fe200078e0a34 */
[C---:B------:R-:W-:Y:S01]  /*2a30*/  ISETP.GT.U32.AND P5, PT, R9.reuse, R50, PT ;  /* 0x000000320900720c */ /* 0x040fe20003fa4070 */
[C---:B------:R-:W-:Y:S01]  /*2a40*/  IMAD R68, R9.reuse, R51, R68 ;  /* 0x0000003309447224 */ /* 0x040fe200078e0244 */
[----:B------:R-:W-:Y:S01]  /*2a50*/  ISETP.GT.U32.AND P0, PT, R9, R56, PT ;  /* 0x000000380900720c */ /* 0x000fe20003f04070 */
[----:B------:R-:W-:Y:S01]  /*2a60*/  IMAD.HI.U32 R7, R5, R70, RZ ;  /* 0x0000004605077227 */ /* 0x000fe200078e00ff */
[----:B------:R-:W-:-:S02]  /*2a70*/  ISETP.GT.U32.AND P1, PT, R9, R58, PT ;  /* 0x0000003a0900720c */ /* 0x000fc40003f24070 */
[----:B------:R-:W-:Y:S01]  /*2a80*/  @!P2 IADD3 R60, -R60, RZ, RZ ;  /* 0x000000ff3c3ca210 */ /* 0x000fe20007ffe1ff */
[----:B------:R-:W-:Y:S01]  /*2a90*/  IMAD.MOV R7, RZ, RZ, -R7 ;  /* 0x000000ffff077224 */ /* 0x000fe200078e0a07 */
[----:B------:R-:W-:Y:S01]  /*2aa0*/  ISETP.GE.AND P2, PT, R53, RZ, PT ;  /* 0x000000ff3500720c */ /* 0x000fe20003f46270 */
[----:B------:R-:W-:Y:S02]  /*2ab0*/  IMAD.HI.U32 R51, R5, R74, RZ ;  /* 0x0000004a05337227 */ /* 0x000fe400078e00ff */
[----:B------:R-:W-:Y:S02]  /*2ac0*/  @!P3 IADD3 R62, R62, -R9, RZ ;  /* 0x800000093e3eb210 */ /* 0x000fe40007ffe0ff */
[--C-:B------:R-:W-:Y:S01]  /*2ad0*/  @!P5 IMAD.IADD R50, R50, 0x1, -R9.reuse ;  /* 0x000000013232d824 */ /* 0x100fe200078e0a09 */
[C---:B------:R-:W-:Y:S01]  /*2ae0*/  ISETP.GT.U32.AND P3, PT, R9.reuse, R68, PT ;  /* 0x000000440900720c */ /* 0x040fe20003f64070 */
[C---:B------:R-:W-:Y:S01]  /*2af0*/  IMAD R70, R9.reuse, R7, R70 ;  /* 0x0000000709467224 */ /* 0x040fe200078e0246 */
[C---:B------:R-:W-:Y:S01]  /*2b00*/  ISETP.GT.U32.AND P5, PT, R9.reuse, R62, PT ;  /* 0x0000003e0900720c */ /* 0x040fe20003fa4070 */
[----:B------:R-:W-:Y:S01]  /*2b10*/  @!P1 IMAD.IADD R58, R58, 0x1, -R9 ;  /* 0x000000013a3a9824 */ /* 0x000fe200078e0a09 */
[----:B------:R-:W-:Y:S01]  /*2b20*/  @!P0 IADD3 R56, R56, -R9, RZ ;  /* 0x8000000938388210 */ /* 0x000fe20007ffe0ff */
[----:B------:R-:W-:Y:S01]  /*2b30*/  IMAD.MOV R51, RZ, RZ, -R51 ;  /* 0x000000ffff337224 */ /* 0x000fe200078e0a33 */
[----:B------:R-:W-:Y:S01]  /*2b40*/  ISETP.GT.U32.AND P0, PT, R9, R64, PT ;  /* 0x000000400900720c */ /* 0x000fe20003f04070 */
[----:B------:R-:W-:Y:S01]  /*2b50*/  @!P6 IMAD.MOV R58, RZ, RZ, -R58 ;  /* 0x000000ffff3ae224 */ /* 0x000fe200078e0a3a */
[----:B------:R-:W-:Y:S01]  /*2b60*/  ISETP.GE.AND P1, PT, R57, RZ, PT ;  /* 0x000000ff3900720c */ /* 0x000fe20003f26270 */
[----:B------:R-:W-:Y:S01]  /*2b70*/  VIADD R57, R0, 0x32 ;  /* 0x0000003200397836 */ /* 0x000fe20000000000 */
[----:B------:R-:W-:Y:S01]  /*2b80*/  @!P4 IADD3 R56, -R56, RZ, RZ ;  /* 0x000000ff3838c210 */ /* 0x000fe20007ffe1ff */
[C---:B------:R-:W-:Y:S01]  /*2b90*/  IMAD R74, R9.reuse, R51, R74 ;  /* 0x00000033094a7224 */ /* 0x040fe200078e024a */
[C---:B------:R-:W-:Y:S01]  /*2ba0*/  ISETP.GT.U32.AND P6, PT, R9.reuse, R50, PT ;  /* 0x000000320900720c */ /* 0x040fe20003fc4070 */
[--C-:B------:R-:W-:Y:S01]  /*2bb0*/  @!P3 IMAD.IADD R68, R68, 0x1, -R9.reuse ;  /* 0x000000014444b824 */ /* 0x100fe200078e0a09 */
[----:B------:R-:W-:Y:S01]  /*2bc0*/  IABS R72, R57 ;  /* 0x0000003900487213 */ /* 0x000fe20000000000 */
[----:B------:R-:W-:Y:S01]  /*2bd0*/  @!P5 IMAD.IADD R62, R62, 0x1, -R9 ;  /* 0x000000013e3ed824 */ /* 0x000fe200078e0a09 */
[C---:B------:R-:W-:Y:S01]  /*2be0*/  ISETP.GT.U32.AND P5, PT, R9.reuse, R70, PT ;  /* 0x000000460900720c */ /* 0x040fe20003fa4070 */
[----:B------:R-:W-:Y:S01]  /*2bf0*/  VIADD R67, R0, 0x38 ;  /* 0x0000003800437836 */ /* 0x000fe20000000000 */
[----:B------:R-:W-:Y:S01]  /*2c00*/  ISETP.GT.U32.AND P3, PT, R9, R68, PT ;  /* 0x000000440900720c */ /* 0x000fe20003f64070 */
[----:B------:R-:W-:-:S03]  /*2c10*/  IMAD.HI.U32 R7, R5, R72, RZ ;  /* 0x0000004805077227 */ /* 0x000fc600078e00ff */
[----:B------:R-:W-:Y:S01]  /*2c20*/  IABS R84, R67 ;  /* 0x0000004300547213 */ /* 0x000fe20000000000 */
[----:B------:R-:W-:Y:S01]  /*2c30*/  @!P0 IMAD.IADD R64, R64, 0x1, -R9 ;  /* 0x0000000140408824 */ /* 0x000fe200078e0a09 */
[----:B------:R-:W-:Y:S01]  /*2c40*/  ISETP.GE.AND P0, PT, R59, RZ, PT ;  /* 0x000000ff3b00720c */ /* 0x000fe20003f06270 */
[----:B------:R-:W-:Y:S02]  /*2c50*/  IMAD.MOV R7, RZ, RZ, -R7 ;  /* 0x000000ffff077224 */ /* 0x000fe400078e0a07 */
[----:B------:R-:W-:Y:S01]  /*2c60*/  VIADD R59, R0, 0x35 ;  /* 0x00000035003b7836 */ /* 0x000fe20000000000 */
[C---:B------:R-:W-:Y:S01]  /*2c70*/  ISETP.GT.U32.AND P4, PT, R9.reuse, R64, PT ;  /* 0x000000400900720c */ /* 0x040fe20003f84070 */
[--C-:B------:R-:W-:Y:S02]  /*2c80*/  @!P5 IMAD.IADD R70, R70, 0x1, -R9.reuse ;  /* 0x000000014646d824 */ /* 0x100fe400078e0a09 */
[C---:B------:R-:W-:Y:S01]  /*2c90*/  IMAD R72, R9.reuse, R7, R72 ;  /* 0x0000000709487224 */ /* 0x040fe200078e0248 */
[----:B------:R-:W-:Y:S01]  /*2ca0*/  @!P3 IADD3 R68, R68, -R9, RZ ;  /* 0x800000094444b210 */ /* 0x000fe20007ffe0ff */
[----:B------:R-:W-:Y:S01]  /*2cb0*/  @!P6 IMAD.IADD R50, R50, 0x1, -R9 ;  /* 0x000000013232e824 */ /* 0x000fe200078e0a09 */
[C---:B------:R-:W-:Y:S01]  /*2cc0*/  ISETP.GT.U32.AND P5, PT, R9.reuse, R70, PT ;  /* 0x000000460900720c */ /* 0x040fe20003fa4070 */
[C---:B------:R-:W-:Y:S01]  /*2cd0*/  VIADD R69, R0.reuse, 0x39 ;  /* 0x0000003900457836 */ /* 0x040fe20000000000 */
[----:B------:R-:W-:Y:S01]  /*2ce0*/  ISETP.GT.U32.AND P3, PT, R9, R72, PT ;  /* 0x000000480900720c */ /* 0x000fe20003f64070 */
[----:B------:R-:W-:Y:S01]  /*2cf0*/  @!P1 IMAD.MOV R62, RZ, RZ, -R62 ;  /* 0x000000ffff3e9224 */ /* 0x000fe200078e0a3e */
[----:B------:R-:W-:Y:S01]  /*2d00*/  IABS R78, R59 ;  /* 0x0000003b004e7213 */ /* 0x000fe20000000000 */
[C---:B------:R-:W-:Y:S01]  /*2d10*/  VIADD R71, R0.reuse, 0x3a ;  /* 0x0000003a00477836 */ /* 0x040fe20000000000 */
[----:B------:R-:W-:Y:S01]  /*2d20*/  ISETP.GE.AND P6, PT, R61, RZ, PT ;  /* 0x000000ff3d00720c */ /* 0x000fe20003fc6270 */
[----:B------:R-:W-:Y:S01]  /*2d30*/  VIADD R73, R0, 0x3b ;  /* 0x0000003b00497836 */ /* 0x000fe20000000000 */
[----:B------:R-:W-:Y:S01]  /*2d40*/  @!P4 IADD3 R64, R64, -R9, RZ ;  /* 0x800000094040c210 */ /* 0x000fe20007ffe0ff */
[----:B------:R-:W-:Y:S01]  /*2d50*/  IMAD.HI.U32 R51, R5, R78, RZ ;  /* 0x0000004e05337227 */ /* 0x000fe200078e00ff */
[----:B------:R-:W-:-:S02]  /*2d60*/  ISETP.GE.AND P4, PT, R55, RZ, PT ;  /* 0x000000ff3700720c */ /* 0x000fc40003f86270 */
[C---:B------:R-:W-:Y:S01]  /*2d70*/  IADD3 R61, R0.reuse, 0x36, RZ ;  /* 0x00000036003d7810 */ /* 0x040fe20007ffe0ff */
[----:B------:R-:W-:Y:S01]  /*2d80*/  VIADD R55, R0, 0x34 ;  /* 0x0000003400377836 */ /* 0x000fe20000000000 */
[----:B------:R-:W-:Y:S01]  /*2d90*/  @!P5 IADD3 R70, R70, -R9, RZ ;  /* 0x800000094646d210 */ /* 0x000fe20007ffe0ff */
[----:B------:R-:W-:Y:S01]  /*2da0*/  IMAD.MOV R51, RZ, RZ, -R51 ;  /* 0x000000ffff337224 */ /* 0x000fe200078e0a33 */
[C---:B------:R-:W-:Y:S01]  /*2db0*/  ISETP.GT.U32.AND P5, PT, R9.reuse, R74, PT ;  /* 0x0000004a0900720c */ /* 0x040fe20003fa4070 */
[----:B------:R-:W-:Y:S01]  /*2dc0*/  @!P0 IMAD.MOV R64, RZ, RZ, -R64 ;  /* 0x000000ffff408224 */ /* 0x000fe200078e0a40 */
[----:B------:R-:W-:Y:S01]  /*2dd0*/  IABS R76, R55 ;  /* 0x00000037004c7213 */ /* 0x000fe20000000000 */
[----:B------:R-:W-:Y:S01]  /*2de0*/  IMAD R78, R9, R51, R78 ;  /* 0x00000033094e7224 */ /* 0x000fe200078e024e */
[----:B------:R-:W-:Y:S01]  /*2df0*/  @!P3 IADD3 R72, R72, -R9, RZ ;  /* 0x800000094848b210 */ /* 0x000fe20007ffe0ff */
[----:B------:R-:W-:Y:S01]  /*2e00*/  IMAD R3, R3, 0x100, R252 ;  /* 0x0000010003037824 */ /* 0x000fe200078e02fc */
[----:B------:R-:W-:Y:S01]  /*2e10*/  IABS R80, R61 ;  /* 0x0000003d00507213 */ /* 0x000fe20000000000 */
[----:B------:R-:W-:Y:S01]  /*2e20*/  IMAD.HI.U32 R7, R5, R76, RZ ;  /* 0x0000004c05077227 */ /* 0x000fe200078e00ff */
[----:B------:R-:W-:-:S02]  /*2e30*/  ISETP.GT.U32.AND P3, PT, R9, R72, PT ;  /* 0x000000480900720c */ /* 0x000fc40003f64070 */
[----:B------:R-:W-:Y:S01]  /*2e40*/  IABS R86, R69 ;  /* 0x0000004500567213 */ /* 0x000fe20000000000 */
[----:B------:R-:W-:Y:S01]  /*2e50*/  IMAD.MOV R7, RZ, RZ, -R7 ;  /* 0x000000ffff077224 */ /* 0x000fe200078e0a07 */
[----:B------:R-:W-:Y:S01]  /*2e60*/  IABS R88, R71 ;  /* 0x0000004700587213 */ /* 0x000fe20000000000 */
[----:B------:R-:W-:Y:S01]  /*2e70*/  IMAD.HI.U32 R53, R5, R80, RZ ;  /* 0x0000005005357227 */ /* 0x000fe200078e00ff */
[----:B------:R-:W-:Y:S01]  /*2e80*/  @!P5 IADD3 R74, R74, -R9, RZ ;  /* 0x800000094a4ad210 */ /* 0x000fe20007ffe0ff */
[----:B------:R-:W-:Y:S01]  /*2e90*/  STL.64 [R1+0xd90], R2 ;  /* 0x000d900201007387 */ /* 0x000fe20000100a00 */
[C---:B------:R-:W-:Y:S01]  /*2ea0*/  ISETP.GT.U32.AND P5, PT, R9.reuse, R78, PT ;  /* 0x0000004e0900720c */ /* 0x040fe20003fa4070 */
[C---:B------:R-:W-:Y:S01]  /*2eb0*/  IMAD R76, R9.reuse, R7, R76 ;  /* 0x00000007094c7224 */ /* 0x040fe200078e024c */
[----:B------:R-:W-:Y:S01]  /*2ec0*/  ISETP.GT.U32.AND P1, PT, R9, R74, PT ;  /* 0x0000004a0900720c */ /* 0x000fe20003f24070 */
[----:B------:R-:W-:Y:S01]  /*2ed0*/  IMAD.HI.U32 R7, R5, R82, RZ ;  /* 0x0000005205077227 */ /* 0x000fe200078e00ff */
[----:B------:R-:W-:-:S02]  /*2ee0*/  IABS R90, R73 ;  /* 0x00000049005a7213 */ /* 0x000fc40000000000 */
[----:B------:R-:W-:Y:S01]  /*2ef0*/  @!P3 IADD3 R72, R72, -R9, RZ ;  /* 0x800000094848b210 */ /* 0x000fe20007ffe0ff */
[----:B------:R-:W-:Y:S01]  /*2f00*/  IMAD.MOV R7, RZ, RZ, -R7 ;  /* 0x000000ffff077224 */ /* 0x000fe200078e0a07 */
[C---:B------:R-:W-:Y:S01]  /*2f10*/  ISETP.GT.U32.AND P3, PT, R9.reuse, R76, PT ;  /* 0x0000004c0900720c */ /* 0x040fe20003f64070 */
[----:B------:R-:W-:Y:S01]  /*2f20*/  IMAD.MOV R53, RZ, RZ, -R53 ;  /* 0x000000ffff357224 */ /* 0x000fe200078e0a35 */
[----:B------:R-:W-:Y:S01]  /*2f30*/  MOV R66, R50 ;  /* 0x0000003200427202 */ /* 0x000fe20000000f00 */
[----:B------:R-:W-:Y:S02]  /*2f40*/  IMAD R82, R9, R7, R82 ;  /* 0x0000000709527224 */ /* 0x000fe400078e0252 */
[----:B------:R-:W-:Y:S01]  /*2f50*/  IMAD.HI.U32 R7, R5, R84, RZ ;  /* 0x0000005405077227 */ /* 0x000fe200078e00ff */
[----:B------:R-:W-:-:S03]  /*2f60*/  @!P2 IADD3 R66, -R66, RZ, RZ ;  /* 0x000000ff4242a210 */ /* 0x000fc60007ffe1ff */
[----:B------:R-:W-:Y:S01]  /*2f70*/  @!P5 IMAD.IADD R78, R78, 0x1, -R9 ;  /* 0x000000014e4ed824 */ /* 0x000fe200078e0a09 */
[C---:B------:R-:W-:Y:S01]  /*2f80*/  ISETP.GT.U32.AND P5, PT, R9.reuse, R82, PT ;  /* 0x000000520900720c */ /* 0x040fe20003fa4070 */
[C---:B------:R-:W-:Y:S01]  /*2f90*/  IMAD R80, R9.reuse, R53, R80 ;  /* 0x0000003509507224 */ /* 0x040fe200078e0250 */
[----:B------:R-:W-:Y:S01]  /*2fa0*/  IABS R53, R3 ;  /* 0x0000000300357213 */ /* 0x000fe20000000000 */
[----:B------:R-:W-:Y:S01]  /*2fb0*/  IMAD.MOV R51, RZ, RZ, -R7 ;  /* 0x000000ffff337224 */ /* 0x000fe200078e0a07 */
[----:B------:R-:W-:Y:S01]  /*2fc0*/  ISETP.GT.U32.AND P0, PT, R9, R78, PT ;  /* 0x0000004e0900720c */ /* 0x000fe20003f04070 */
[----:B------:R-:W-:Y:S01]  /*2fd0*/  IMAD.HI.U32 R7, R5, R86, RZ ;  /* 0x0000005605077227 */ /* 0x000fe200078e00ff */
[----:B------:R-:W-:Y:S02]  /*2fe0*/  @!P3 IADD3 R76, R76, -R9, RZ ;  /* 0x800000094c4cb210 */ /* 0x000fe40007ffe0ff */
[C---:B------:R-:W-:Y:S01]  /*2ff0*/  ISETP.GT.U32.AND P3, PT, R9.reuse, R80, PT ;  /* 0x000000500900720c */ /* 0x040fe20003f64070 */
[----:B------:R-:W-:Y:S01]  /*3000*/  IMAD R84, R9, R51, R84 ;  /* 0x0000003309547224 */ /* 0x000fe200078e0254 */
[----:B------:R-:W-:Y:S01]  /*3010*/  IADD3 R7, -R7, RZ, RZ ;  /* 0x000000ff07077210 */ /* 0x000fe20007ffe1ff */
[----:B------:R-:W-:-:S02]  /*3020*/  @!P1 IMAD.IADD R74, R74, 0x1, -R9 ;  /* 0x000000014a4a9824 */ /* 0x000fc400078e0a09 */
[--C-:B------:R-:W-:Y:S01]  /*3030*/  @!P5 IMAD.IADD R82, R82, 0x1, -R9.reuse ;  /* 0x000000015252d824 */ /* 0x100fe200078e0a09 */
[C---:B------:R-:W-:Y:S01]  /*3040*/  ISETP.GT.U32.AND P1, PT, R9.reuse, R84, PT ;  /* 0x000000540900720c */ /* 0x040fe20003f24070 */
[C---:B------:R-:W-:Y:S02]  /*3050*/  IMAD R86, R9.reuse, R7, R86 ;  /* 0x0000000709567224 */ /* 0x040fe400078e0256 */
[----:B------:R-:W-:Y:S01]  /*3060*/  @!P0 IMAD.IADD R78, R78, 0x1, -R9 ;  /* 0x000000014e4e8824 */ /* 0x000fe200078e0a09 */
[----:B------:R-:W-:Y:S01]  /*3070*/  ISETP.GT.U32.AND P2, PT, R9, R82, PT ;  /* 0x000000520900720c */ /* 0x000fe20003f44070 */
[----:B------:R-:W-:Y:S01]  /*3080*/  IMAD.HI.U32 R7, R5, R88, RZ ;  /* 0x0000005805077227 */ /* 0x000fe200078e00ff */
[----:B------:R-:W-:-:S03]  /*3090*/  ISETP.GT.U32.AND P0, PT, R9, R86, PT ;  /* 0x000000560900720c */ /* 0x000fc60003f04070 */
[--C-:B------:R-:W-:Y:S01]  /*30a0*/  @!P3 IMAD.IADD R80, R80, 0x1, -R9.reuse ;  /* 0x000000015050b824 */ /* 0x100fe200078e0a09 */
[----:B------:R-:W-:Y:S01]  /*30b0*/  ISETP.GT.U32.AND P3, PT, R9, R76, PT ;  /* 0x0000004c0900720c */ /* 0x000fe20003f64070 */
[----:B------:R-:W-:Y:S01]  /*30c0*/  IMAD.HI.U32 R50, R5, R90, RZ ;  /* 0x0000005a05327227 */ /* 0x000fe200078e00ff */
[----:B------:R-:W-:Y:S02]  /*30d0*/  IADD3 R7, -R7, RZ, RZ ;  /* 0x000000ff07077210 */ /* 0x000fe40007ffe1ff */
[C---:B------:R-:W-:Y:S01]  /*30e0*/  ISETP.GT.U32.AND P5, PT, R9.reuse, R80, PT ;  /* 0x000000500900720c */ /* 0x040fe20003fa4070 */
[--C-:B------:R-:W-:Y:S02]  /*30f0*/  @!P1 IMAD.IADD R84, R84, 0x1, -R9.reuse ;  /* 0x0000000154549824 */ /* 0x100fe400078e0a09 */
[----:B------:R-:W-:Y:S02]  /*3100*/  IMAD.MOV R50, RZ, RZ, -R50 ;  /* 0x000000ffff327224 */ /* 0x000fe400078e0a32 */
[----:B------:R-:W-:Y:S01]  /*3110*/  @!P0 IMAD.IADD R86, R86, 0x1, -R9 ;  /* 0x0000000156568824 */ /* 0x000fe200078e0a09 */
[C---:B------:R-:W-:Y:S01]  /*3120*/  ISETP.GT.U32.AND P1, PT, R9.reuse, R84, PT ;  /* 0x000000540900720c */ /* 0x040fe20003f24070 */
[----:B------:R-:W-:-:S02]  /*3130*/  IMAD R88, R9, R7, R88 ;  /* 0x0000000709587224 */ /* 0x000fc400078e0258 */
[--C-:B------:R-:W-:Y:S01]  /*3140*/  @!P3 IMAD.IADD R76, R76, 0x1, -R9.reuse ;  /* 0x000000014c4cb824 */ /* 0x100fe200078e0a09 */
[----:B------:R-:W-:Y:S01]  /*3150*/  ISETP.GE.AND P3, PT, R57, RZ, PT ;  /* 0x000000ff3900720c */ /* 0x000fe20003f66270 */
[----:B------:R-:W-:Y:S01]  /*3160*/  IMAD R90, R9, R50, R90 ;  /* 0x00000032095a7224 */ /* 0x000fe200078e025a */
[----:B------:R-:W-:Y:S01]  /*3170*/  IADD3 R57, R0, 0x3c, RZ ;  /* 0x0000003c00397810 */ /* 0x000fe20007ffe0ff */
[----:B------:R-:W-:Y:S01]  /*3180*/  IMAD.HI.U32 R7, R5, R96, RZ ;  /* 0x0000006005077227 */ /* 0x000fe200078e00ff */
[----:B------:R-:W-:Y:S02]  /*3190*/  ISETP.GT.U32.AND P0, PT, R9, R86, PT ;  /* 0x000000560900720c */ /* 0x000fe40003f04070 */
[----:B------:R-:W-:Y:S01]  /*31a0*/  @!P5 IADD3 R80, R80, -R9, RZ ;  /* 0x800000095050d210 */ /* 0x000fe20007ffe0ff */
[--C-:B------:R-:W-:Y:S01]  /*31b0*/  @!P2 IMAD.IADD R82, R82, 0x1, -R9.reuse ;  /* 0x000000015252a824 */ /* 0x100fe200078e0a09 */
[----:B------:R-:W-:Y:S01]  /*31c0*/  ISETP.GE.AND P5, PT, R63, RZ, PT ;  /* 0x000000ff3f00720c */ /* 0x000fe20003fa6270 */
[----:B------:R-:W-:Y:S01]  /*31d0*/  VIADD R63, R0, 0x3d ;  /* 0x0000003d003f7836 */ /* 0x000fe20000000000 */
[----:B------:R-:W-:Y:S01]  /*31e0*/  IABS R92, R57 ;  /* 0x00000039005c7213 */ /* 0x000fe20000000000 */
[----:B------:R-:W-:Y:S01]  /*31f0*/  @!P1 IMAD.IADD R84, R84, 0x1, -R9 ;  /* 0x0000000154549824 */ /* 0x000fe200078e0a09 */
[----:B------:R-:W-:Y:S01]  /*3200*/  ISETP.GT.U32.AND P1, PT, R9, R88, PT ;  /* 0x000000580900720c */ /* 0x000fe20003f24070 */
[----:B------:R-:W-:Y:S01]  /*3210*/  @!P4 IMAD.MOV R68, RZ, RZ, -R68 ;  /* 0x000000ffff44c224 */ /* 0x000fe200078e0a44 */
[----:B------:R-:W-:Y:S01]  /*3220*/  IABS R94, R63 ;  /* 0x0000003f005e7213 */ /* 0x000fe20000000000 */
[----:B------:R-:W-:Y:S01]  /*3230*/  IMAD.HI.U32 R50, R5, R92, RZ ;  /* 0x0000005c05327227 */ /* 0x000fe200078e00ff */
[----:B------:R-:W-:-:S02]  /*3240*/  ISETP.GE.AND P2, PT, R55, RZ, PT ;  /* 0x000000ff3700720c */ /* 0x000fc40003f46270 */
[----:B------:R-:W-:Y:S01]  /*3250*/  @!P3 IADD3 R72, -R72, RZ, RZ ;  /* 0x000000ff4848b210 */ /* 0x000fe20007ffe1ff */
[----:B------:R-:W-:Y:S01]  /*3260*/  @!P0 IMAD.IADD R86, R86, 0x1, -R9 ;  /* 0x0000000156568824 */ /* 0x000fe200078e0a09 */
[----:B------:R-:W-:Y:S01]  /*3270*/  IADD3 R50, -R50, RZ, RZ ;  /* 0x000000ff32327210 */ /* 0x000fe20007ffe1ff */
[----:B------:R-:W-:Y:S01]  /*3280*/  IMAD.HI.U32 R51, R5, R94, RZ ;  /* 0x0000005e05337227 */ /* 0x000fe200078e00ff */
[C---:B------:R-:W-:Y:S02]  /*3290*/  ISETP.GT.U32.AND P0, PT, R9.reuse, R90, PT ;  /* 0x0000005a0900720c */ /* 0x040fe40003f04070 */
[----:B------:R-:W-:Y:S01]  /*32a0*/  @!P5 IADD3 R74, -R74, RZ, RZ ;  /* 0x000000ff4a4ad210 */ /* 0x000fe20007ffe1ff */
[----:B------:R-:W-:Y:S02]  /*32b0*/  IMAD.MOV R51, RZ, RZ, -R51 ;  /* 0x000000ffff337224 */ /* 0x000fe400078e0a33 */
[C---:B------:R-:W-:Y:S02]  /*32c0*/  IMAD R92, R9.reuse, R50, R92 ;  /* 0x00000032095c7224 */ /* 0x040fe400078e025c */
[C---:B------:R-:W-:Y:S01]  /*32d0*/  IMAD R94, R9.reuse, R51, R94 ;  /* 0x00000033095e7224 */ /* 0x040fe200078e025e */
[----:B------:R-:W-:Y:S01]  /*32e0*/  MOV R51, R53 ;  /* 0x0000003500337202 */ /* 0x000fe20000000f00 */
[----:B------:R-:W-:Y:S01]  /*32f0*/  @!P1 IMAD.IADD R88, R88, 0x1, -R9 ;  /* 0x0000000158589824 */ /* 0x000fe200078e0a09 */
[----:B------:R-:W-:Y:S01]  /*3300*/  ISETP.GT.U32.AND P1, PT, R9, R92, PT ;  /* 0x0000005c0900720c */ /* 0x000fe20003f24070 */
[----:B------:R-:W-:Y:S01]  /*3310*/  IMAD.HI.U32 R50, R5, R98, RZ ;  /* 0x0000006205327227 */ /* 0x000fe200078e00ff */
[----:B------:R-:W-:-:S03]  /*3320*/  IADD3 R5, R3, 0x80, RZ ;  /* 0x0000008003057810 */ /* 0x000fc60007ffe0ff */
[----:B------:R-:W-:Y:S01]  /*3330*/  @!P0 IMAD.IADD R90, R90, 0x1, -R9 ;  /* 0x000000015a5a8824 */ /* 0x000fe200078e0a09 */
[----:B------:R-:W-:Y:S01]  /*3340*/  ISETP.GT.U32.AND P0, PT, R9, R94, PT ;  /* 0x0000005e0900720c */ /* 0x000fe20003f04070 */
[----:B------:R-:W-:Y:S02]  /*3350*/  IMAD.MOV R53, RZ, RZ, -R7 ;  /* 0x000000ffff357224 */ /* 0x000fe400078e0a07 */
[----:B------:R-:W-:-:S04]  /*3360*/  IMAD.HI.U32 R7, R6, R51, RZ ;  /* 0x0000003306077227 */ /* 0x000fc800078e00ff */
[----:B------:R-:W-:Y:S01]  /*3370*/  @!P1 IMAD.IADD R92, R92, 0x1, -R9 ;  /* 0x000000015c5c9824 */ /* 0x000fe200078e0a09 */
[----:B------:R-:W-:Y:S01]  /*3380*/  ISETP.GT.U32.AND P1, PT, R9, R88, PT ;  /* 0x000000580900720c */ /* 0x000fe20003f24070 */
[----:B------:R-:W-:Y:S01]  /*3390*/  IMAD.MOV R55, RZ, RZ, -R50 ;  /* 0x000000ffff377224 */ /* 0x000fe200078e0a32 */
[----:B------:R-:W-:Y:S01]  /*33a0*/  IADD3 R7, -R7, RZ, RZ ;  /* 0x000000ff07077210 */ /* 0x000fe20007ffe1ff */
[C---:B------:R-:W-:Y:S01]  /*33b0*/  IMAD R50, R9.reuse, R53, R96 ;  /* 0x0000003509327224 */ /* 0x040fe200078e0260 */
[----:B------:R-:W-:Y:S01]  /*33c0*/  IABS R53, R5 ;  /* 0x0000000500357213 */ /* 0x000fe20000000000 */
[C---:B------:R-:W-:Y:S01]  /*33d0*/  IMAD R96, R9.reuse, R55, R98 ;  /* 0x0000003709607224 */ /* 0x040fe200078e0262 */
[----:B------:R-:W-:Y:S01]  /*33e0*/  @!P0 IADD3 R94, R94, -R9, RZ ;  /* 0x800000095e5e8210 */ /* 0x000fe20007ffe0ff */
[----:B------:R-:W-:Y:S01]  /*33f0*/  IMAD R51, R8, R7, R51 ;  /* 0x0000000708337224 */ /* 0x000fe200078e0233 */
[C---:B------:R-:W-:Y:S01]  /*3400*/  ISETP.GT.U32.AND P0, PT, R9.reuse, R90, PT ;  /* 0x0000005a0900720c */ /* 0x040fe20003f04070 */
[----:B------:R-:W-:Y:S01]  /*3410*/  IMAD.HI.U32 R6, R6, R53, RZ ;  /* 0x0000003506067227 */ /* 0x000fe200078e00ff */
[----:B------:R-:W-:-:S02]  /*3420*/  ISETP.GT.U32.AND P4, PT, R9, R50, PT ;  /* 0x000000320900720c */ /* 0x000fc40003f84070 */
[C---:B------:R-:W-:Y:S01]  /*3430*/  ISETP.GT.U32.AND P3, PT, R9.reuse, R92, PT ;  /* 0x0000005c0900720c */ /* 0x040fe20003f64070 */
[----:B------:R-:W-:Y:S01]  /*3440*/  @!P1 IMAD.IADD R88, R88, 0x1, -R9 ;  /* 0x0000000158589824 */ /* 0x000fe200078e0a09 */
[----:B------:R-:W-:Y:S01]  /*3450*/  ISETP.GT.U32.AND P1, PT, R9, R96, PT ;  /* 0x000000600900720c */ /* 0x000fe20003f24070 */
[----:B------:R-:W-:Y:S02]  /*3460*/  IMAD.MOV R6, RZ, RZ, -R6 ;  /* 0x000000ffff067224 */ /* 0x000fe400078e0a06 */
[----:B------:R-:W-:Y:S02]  /*3470*/  @!P2 IMAD.MOV R76, RZ, RZ, -R76 ;  /* 0x000000ffff4ca224 */ /* 0x000fe400078e0a4c */
[----:B------:R-:W-:Y:S02]  /*3480*/  IMAD R53, R8, R6, R53 ;  /* 0x0000000608357224 */ /* 0x000fe400078e0235 */
[--C-:B------:R-:W-:Y:S01]  /*3490*/  @!P0 IMAD.IADD R90, R90, 0x1, -R9.reuse ;  /* 0x000000015a5a8824 */ /* 0x100fe200078e0a09 */
[----:B------:R-:W-:Y:S01]  /*34a0*/  ISETP.GT.U32.AND P0, PT, R8, R51, PT ;  /* 0x000000330800720c */ /* 0x000fe20003f04070 */
[--C-:B------:R-:W-:Y:S01]  /*34b0*/  @!P4 IMAD.IADD R50, R50, 0x1, -R9.reuse ;  /* 0x000000013232c824 */ /* 0x100fe200078e0a09 */
[----:B------:R-:W-:Y:S01]  /*34c0*/  ISETP.GT.U32.AND P2, PT, R8, R53, PT ;  /* 0x000000350800720c */ /* 0x000fe20003f44070 */
[--C-:B------:R-:W-:Y:S01]  /*34d0*/  @!P3 IMAD.IADD R92, R92, 0x1, -R9.reuse ;  /* 0x000000015c5cb824 */ /* 0x100fe200078e0a09 */
[----:B------:R-:W-:Y:S01]  /*34e0*/  ISETP.GE.AND P3, PT, R61, RZ, PT ;  /* 0x000000ff3d00720c */ /* 0x000fe20003f66270 */
[----:B------:R-:W-:Y:S01]  /*34f0*/  @!P1 IMAD.IADD R96, R96, 0x1, -R9 ;  /* 0x0000000160609824 */ /* 0x000fe200078e0a09 */
[C---:B------:R-:W-:Y:S01]  /*3500*/  ISETP.GT.U32.AND P5, PT, R9.reuse, R50, PT ;  /* 0x000000320900720c */ /* 0x040fe20003fa4070 */
[----:B------:R-:W-:Y:S01]  /*3510*/  @!P6 IMAD.MOV R70, RZ, RZ, -R70 ;  /* 0x000000ffff46e224 */ /* 0x000fe200078e0a46 */
[----:B------:R-:W-:Y:S01]  /*3520*/  ISETP.GT.U32.AND P6, PT, R9, R94, PT ;  /* 0x0000005e0900720c */ /* 0x000fe20003fc4070 */
[----:B------:R-:W1:Y:S01]  /*3530*/  LDC.64 R6, c[0x0][0x238] ;  /* 0x00008e00ff067b82 */ /* 0x000e620000000a00 */
[----:B------:R-:W-:-:S02]  /*3540*/  ISETP.GE.AND P1, PT, R67, RZ, PT ;  /* 0x000000ff4300720c */ /* 0x000fc40003f26270 */
[----:B------:R-:W-:Y:S01]  /*3550*/  ISETP.GE.AND P4, PT, R59, RZ, PT ;  /* 0x000000ff3b00720c */ /* 0x000fe20003f86270 */
[--C-:B------:R-:W-:Y:S01]  /*3560*/  @!P0 IMAD.IADD R51, R51, 0x1, -R8.reuse ;  /* 0x0000000133338824 */ /* 0x100fe200078e0a08 */
[----:B------:R-:W-:Y:S01]  /*3570*/  ISETP.GT.U32.AND P0, PT, R9, R96, PT ;  /* 0x000000600900720c */ /* 0x000fe20003f04070 */
[----:B------:R-:W-:Y:S02]  /*3580*/  @!P2 IMAD.IADD R53, R53, 0x1, -R8 ;  /* 0x000000013535a824 */ /* 0x000fe400078e0a08 */
[----:B------:R-:W-:Y:S01]  /*3590*/  @!P3 IMAD.MOV R80, RZ, RZ, -R80 ;  /* 0x000000ffff50b224 */ /* 0x000fe200078e0a50 */
[----:B------:R-:W-:Y:S02]  /*35a0*/  ISETP.GT.U32.AND P2, PT, R8, R51, PT ;  /* 0x000000330800720c */ /* 0x000fe40003f44070 */
[----:B------:R-:W-:Y:S02]  /*35b0*/  @!P5 IADD3 R50, R50, -R9, RZ ;  /* 0x800000093232d210 */ /* 0x000fe40007ffe0ff */
[----:B------:R-:W-:-:S02]  /*35c0*/  ISETP.GE.AND P5, PT, R0, RZ, PT ;  /* 0x000000ff0000720c */ /* 0x000fc40003fa6270 */
[----:B------:R-:W-:Y:S02]  /*35d0*/  ISETP.GT.U32.AND P3, PT, R8, R53, PT ;  /* 0x000000350800720c */ /* 0x000fe40003f64070 */
[----:B------:R-:W-:Y:S01]  /*35e0*/  @!P6 IADD3 R94, R94, -R9, RZ ;  /* 0x800000095e5ee210 */ /* 0x000fe20007ffe0ff */
[----:B------:R-:W-:Y:S01]  /*35f0*/  @!P0 IMAD.IADD R96, R96, 0x1, -R9 ;  /* 0x0000000160608824 */ /* 0x000fe200078e0a09 */
[----:B------:R-:W-:Y:S02]  /*3600*/  ISETP.GE.AND P0, PT, R57, RZ, PT ;  /* 0x000000ff3900720c */ /* 0x000fe40003f06270 */
[----:B------:R-:W-:Y:S02]  /*3610*/  ISETP.GE.AND P6, PT, R65, RZ, PT ;  /* 0x000000ff4100720c */ /* 0x000fe40003fc6270 */
[----:B------:R-:W-:Y:S01]  /*3620*/  @!P1 IADD3 R84, -R84, RZ, RZ ;  /* 0x000000ff54549210 */ /* 0x000fe20007ffe1ff */
[----:B-1----:R-:W-:Y:S01]  /*3630*/  IMAD R55, R252, R7, RZ ;  /* 0x00000007fc377224 */ /* 0x002fe200078e02ff */
[----:B------:R-:W-:Y:S01]  /*3640*/  ISETP.GE.AND P1, PT, R73, RZ, PT ;  /* 0x000000ff4900720c */ /* 0x000fe20003f26270 */
[----:B------:R-:W-:Y:S01]  /*3650*/  @!P5 IMAD.MOV R50, RZ, RZ, -R50 ;  /* 0x000000ffff32d224 */ /* 0x000fe200078e0a32 */
[----:B------:R-:W-:Y:S01]  /*3660*/  ISETP.GE.AND P5, PT, R63, RZ, PT ;  /* 0x000000ff3f00720c */ /* 0x000fe20003fa6270 */
[----:B------:R-:W-:Y:S01]  /*3670*/  @!P3 IMAD.IADD R53, R53, 0x1, -R8 ;  /* 0x000000013535b824 */ /* 0x000fe200078e0a08 */
[----:B------:R-:W-:Y:S01]  /*3680*/  ISETP.NE.AND P3, PT, R189, RZ, PT ;  /* 0x000000ffbd00720c */ /* 0x000fe20003f65270 */
[----:B------:R-:W-:Y:S01]  /*3690*/  IMAD R251, R6, 0x24, RZ ;  /* 0x0000002406fb7824 */ /* 0x000fe200078e02ff */
[----:B------:R-:W-:Y:S01]  /*36a0*/  LOP3.LUT R9, RZ, R189, RZ, 0x33, !PT ;  /* 0x000000bdff097212 */ /* 0x000fe200078e33ff */
[----:B------:R-:W-:Y:S01]  /*36b0*/  @!P0 IMAD.MOV R92, RZ, RZ, -R92 ;  /* 0x000000ffff5c8224 */ /* 0x000fe200078e0a5c */
[----:B------:R-:W-:Y:S01]  /*36c0*/  ISETP.GE.AND P0, PT, R3, RZ, PT ;  /* 0x000000ff0300720c */ /* 0x000fe20003f06270 */
[----:B------:R-:W-:Y:S01]  /*36d0*/  @!P6 IMAD.MOV R82, RZ, RZ, -R82 ;  /* 0x000000ffff52e224 */ /* 0x000fe200078e0a52 */
[----:B------:R-:W-:Y:S01]  /*36e0*/  @!P4 IADD3 R78, -R78, RZ, RZ ;  /* 0x000000ff4e4ec210 */ /* 0x000fe20007ffe1ff */
[C---:B------:R-:W-:Y:S01]  /*36f0*/  IMAD R247, R6.reuse, 0x25, RZ ;  /* 0x0000002506f77824 */ /* 0x040fe200078e02ff */
[----:B------:R-:W-:Y:S01]  /*3700*/  @!P2 IADD3 R51, R51, -R8, RZ ;  /* 0x800000083333a210 */ /* 0x000fe20007ffe0ff */
[----:B------:R-:W-:Y:S01]  /*3710*/  @!P1 IMAD.MOV R90, RZ, RZ, -R90 ;  /* 0x000000ffff5a9224 */ /* 0x000fe200078e0a5a */
[----:B------:R-:W-:Y:S01]  /*3720*/  ISETP.GE.AND P4, PT, R69, RZ, PT ;  /* 0x000000ff4500720c */ /* 0x000fe20003f86270 */
[C---:B------:R-:W-:Y:S01]  /*3730*/  IMAD R243, R6.reuse, 0x26, RZ ;  /* 0x0000002606f37824 */ /* 0x040fe200078e02ff */
[----:B------:R-:W-:Y:S01]  /*3740*/  ISETP.GE.AND P2, PT, R75, RZ, PT ;  /* 0x000000ff4b00720c */ /* 0x000fe20003f46270 */
[C---:B------:R-:W-:Y:S01]  /*3750*/  IMAD R239, R6.reuse, 0x27, RZ ;  /* 0x0000002706ef7824 */ /* 0x040fe200078e02ff */
[----:B------:R-:W-:Y:S01]  /*3760*/  ISETP.GE.AND P6, PT, R71, RZ, PT ;  /* 0x000000ff4700720c */ /* 0x000fe20003fc6270 */
[----:B------:R-:W-:Y:S01]  /*3770*/  IMAD R234, R6, 0x28, RZ ;  /* 0x0000002806ea7824 */ /* 0x000fe200078e02ff */
[----:B------:R-:W-:Y:S01]  /*3780*/  SEL R50, R9, R50, !P3 ;  /* 0x0000003209327207 */ /* 0x000fe20005800000 */
[----:B------:R-:W-:Y:S01]  /*3790*/  @!P0 IMAD.MOV R51, RZ, RZ, -R51 ;  /* 0x000000ffff338224 */ /* 0x000fe200078e0a33 */
[----:B------:R-:W-:Y:S01]  /*37a0*/  LEA R7, P1, R55, UR4, 0x2 ;  /* 0x0000000437077c11 */ /* 0x000fe2000f8210ff */
[----:B------:R-:W-:Y:S01]  /*37b0*/  ULDC UR4, c[0x0][0x240] ;  /* 0x0000900000047ab9 */ /* 0x000fe20000000800 */
[----:B------:R-:W-:Y:S01]  /*37c0*/  @!P5 IADD3 R94, -R94, RZ, RZ ;  /* 0x000000ff5e5ed210 */ /* 0x000fe20007ffe1ff */
[----:B------:R-:W-:Y:S01]  /*37d0*/  IMAD R230, R6, 0x29, RZ ;  /* 0x0000002906e67824 */ /* 0x000fe200078e02ff */
[----:B------:R-:W-:Y:S01]  /*37e0*/  SEL R69, R9, R17, !P3 ;  /* 0x0000001109457207 */ /* 0x000fe20005800000 */
[----:B------:R-:W-:Y:S01]  /*37f0*/  IMAD R17, R50, UR4, RZ ;  /* 0x0000000432117c24 */ /* 0x000fe2000f8e02ff */
[----:B------:R-:W-:Y:S01]  /*3800*/  ISETP.GE.AND P5, PT, R5, RZ, PT ;  /* 0x000000ff0500720c */ /* 0x000fe20003fa6270 */
[----:B------:R-:W-:Y:S01]  /*3810*/  @!P4 IMAD.MOV R86, RZ, RZ, -R86 ;  /* 0x000000ffff56c224 */ /* 0x000fe200078e0a56 */
[C---:B------:R-:W-:Y:S01]  /*3820*/  SEL R57, R9.reuse, R11, !P3 ;  /* 0x0000000b09397207 */ /* 0x040fe20005800000 */
[----:B------:R-:W-:Y:S01]  /*3830*/  @!P2 IMAD.MOV R96, RZ, RZ, -R96 ;  /* 0x000000ffff60a224 */ /* 0x000fe200078e0a60 */
[C---:B------:R-:W-:Y:S01]  /*3840*/  SEL R59, R9.reuse, R12, !P3 ;  /* 0x0000000c093b7207 */ /* 0x040fe20005800000 */
[----:B------:R-:W1:Y:S01]  /*3850*/  LDC R11, c[0x0][0x230] ;  /* 0x00008c00ff0b7b82 */ /* 0x000e620000000800 */
[C---:B------:R-:W-:Y:S01]  /*3860*/  SEL R61, R9.reuse, R13, !P3 ;  /* 0x0000000d093d7207 */ /* 0x040fe20005800000 */
[C---:B------:R-:W-:Y:S01]  /*3870*/  IMAD R122, R6.reuse, 0x69, RZ ;  /* 0x00000069067a7824 */ /* 0x040fe200078e02ff */
[C---:B------:R-:W-:Y:S01]  /*3880*/  SEL R63, R9.reuse, R14, !P3 ;  /* 0x0000000e093f7207 */ /* 0x040fe20005800000 */
[C---:B------:R-:W-:Y:S01]  /*3890*/  IMAD R126, R6.reuse, 0x6a, RZ ;  /* 0x0000006a067e7824 */ /* 0x040fe200078e02ff */
[----:B------:R-:W-:Y:S01]  /*38a0*/  SEL R71, R9, R18, !P3 ;  /* 0x0000001209477207 */ /* 0x000fe20005800000 */
[----:B------:R-:W-:Y:S01]  /*38b0*/  IMAD R18, R57, UR4, RZ ;  /* 0x0000000439127c24 */ /* 0x000fe2000f8e02ff */
[----:B------:R-:W-:Y:S01]  /*38c0*/  SEL R73, R9, R19, !P3 ;  /* 0x0000001309497207 */ /* 0x000fe20005800000 */
[----:B------:R-:W-:Y:S01]  /*38d0*/  IMAD R19, R59, UR4, RZ ;  /* 0x000000043b137c24 */ /* 0x000fe2000f8e02ff */
[----:B------:R-:W-:Y:S01]  /*38e0*/  LEA.HI.X.SX32 R14, R55, UR5, 0x2, P1 ;  /* 0x00000005370e7c11 */ /* 0x000fe200088f16ff */
[----:B------:R-:W-:Y:S01]  /*38f0*/  ULDC UR5, c[0x0][0x240] ;  /* 0x0000900000057ab9 */ /* 0x000fe20000000800 */
[----:B------:R-:W-:Y:S01]  /*3900*/  LEA R228, P0, R17, R7, 0x2 ;  /* 0x0000000711e47211 */ /* 0x000fe200078010ff */
[----:B------:R-:W2:Y:S01]  /*3910*/  LDC R13, c[0x0][0x230] ;  /* 0x00008c00ff0d7b82 */ /* 0x000ea20000000800 */
[C---:B------:R-:W-:Y:S01]  /*3920*/  SEL R67, R9.reuse, R16, !P3 ;  /* 0x0000001009437207 */ /* 0x040fe20005800000 */
[----:B------:R-:W-:Y:S01]  /*3930*/  IMAD R130, R6, 0x6b, RZ ;  /* 0x0000006b06827824 */ /* 0x000fe200078e02ff */
[----:B------:R-:W-:Y:S01]  /*3940*/  SEL R75, R9, R20, !P3 ;  /* 0x00000014094b7207 */ /* 0x000fe20005800000 */
[----:B------:R-:W-:Y:S01]  /*3950*/  IMAD R20, R61, UR4, RZ ;  /* 0x000000043d147c24 */ /* 0x000fe2000f8e02ff */
[----:B------:R-:W-:Y:S01]  /*3960*/  SEL R77, R9, R21, !P3 ;  /* 0x00000015094d7207 */ /* 0x000fe20005800000 */
[----:B------:R-:W-:Y:S01]  /*3970*/  IMAD R21, R63, UR4, RZ ;  /* 0x000000043f157c24 */ /* 0x000fe2000f8e02ff */
[----:B------:R-:W-:Y:S01]  /*3980*/  @!P6 IADD3 R88, -R88, RZ, RZ ;  /* 0x000000ff5858e210 */ /* 0x000fe20007ffe1ff */
[----:B------:R-:W3:Y:S01]  /*3990*/  LDC R12, c[0x0][0x230] ;  /* 0x00008c00ff0c7b82 */ /* 0x000ee20000000800 */
[----:B------:R-:W-:Y:S01]  /*39a0*/  SEL R65, R9, R15, !P3 ;  /* 0x0000000f09417207 */ /* 0x000fe20005800000 */
[----:B------:R-:W-:Y:S01]  /*39b0*/  IMAD R134, R6, 0x2c, RZ ;  /* 0x0000002c06867824 */ /* 0x000fe200078e02ff */
[----:B------:R-:W-:Y:S01]  /*39c0*/  LEA.HI.X.SX32 R229, R17, R14, 0x2, P0 ;  /* 0x0000000e11e57211 */ /* 0x000fe200000f16ff */
[----:B-1----:R-:W-:Y:S01]  /*39d0*/  VIADD R11, R11, 0xfffffffc ;  /* 0xfffffffc0b0b7836 */ /* 0x002fe20000000000 */
[----:B------:R-:W-:Y:S01]  /*39e0*/  SEL R81, R9, R23, !P3 ;  /* 0x0000001709517207 */ /* 0x000fe20005800000 */
[----:B------:R-:W-:Y:S01]  /*39f0*/  IMAD R23, R67, UR4, RZ ;  /* 0x0000000443177c24 */ /* 0x000fe2000f8e02ff */
[-C--:B------:R-:W-:Y:S01]  /*3a00*/  LEA R190, P0, R18, R7.reuse, 0x2 ;  /* 0x0000000712be7211 */ /* 0x080fe200078010ff */
[----:B------:R-:W-:Y:S01]  /*3a10*/  STL.64 [R1+0x220], R228 ;  /* 0x000220e401007387 */ /* 0x000fe20000100a00 */
[----:B------:R-:W-:Y:S01]  /*3a20*/  LEA R210, P1, R19, R7, 0x2 ;  /* 0x0000000713d27211 */ /* 0x000fe200078210ff */
[----:B------:R-:W1:Y:S01]  /*3a30*/  LDC R15, c[0x0][0x230] ;  /* 0x00008c00ff0f7b82 */ /* 0x000e620000000800 */
[----:B------:R-:W-:Y:S01]  /*3a40*/  ISETP.NE.AND P4, PT, R188, RZ, PT ;  /* 0x000000ffbc00720c */ /* 0x000fe20003f85270 */
[C---:B------:R-:W-:Y:S01]  /*3a50*/  IMAD R138, R6.reuse, 0x2d, RZ ;  /* 0x0000002d068a7824 */ /* 0x040fe200078e02ff */
[----:B------:R-:W-:Y:S01]  /*3a60*/  LOP3.LUT R8, RZ, R188, RZ, 0x33, !PT ;  /* 0x000000bcff087212 */ /* 0x000fe200078e33ff */
[----:B------:R-:W-:Y:S01]  /*3a70*/  IMAD R142, R6, 0x2e, RZ ;  /* 0x0000002e068e7824 */ /* 0x000fe200078e02ff */
[----:B------:R-:W-:Y:S01]  /*3a80*/  SEL R79, R9, R22, !P3 ;  /* 0x00000016094f7207 */ /* 0x000fe20005800000 */
[----:B------:R-:W-:Y:S01]  /*3a90*/  IMAD R22, R65, UR4, RZ ;  /* 0x0000000441167c24 */ /* 0x000fe2000f8e02ff */
        /* <DEDUP_REMOVED lines=30> */
[C---:B------:R-:W-:Y:S01]  /*3c80*/  SEL R105, R9.reuse, R39, !P3 ;  /* 0x0000002709697207 */ /* 0x040fe20005800000 */
        /* <DEDUP_REMOVED lines=67> */
[----:B------:R-:W-:Y:S01]  /*40c0*/  SEL R16, R9, R10, !P3 ;  /* 0x0000000a09107207 */ /* 0x000fe20005800000 */
[----:B------:R-:W-:Y:S01]  /*40d0*/  IMAD R75, R88, UR49, RZ ;  /* 0x00000031584b7c24 */ /* 0x000fe2000f8e02ff */
[-C--:B------:R-:W-:Y:S01]  /*40e0*/  LEA R160, P2, R20, R7.reuse, 0x2 ;  /* 0x0000000714a07211 */ /* 0x080fe200078410ff */
[----:B------:R-:W-:Y:S01]  /*40f0*/  IMAD R76, R90, UR50, RZ ;  /* 0x000000325a4c7c24 */ /* 0x000fe2000f8e02ff */
[----:B------:R-:W-:Y:S01]  /*4100*/  @!P5 IADD3 R53, -R53, RZ, RZ ;  /* 0x000000ff3535d210 */ /* 0x000fe20007ffe1ff */
[----:B------:R-:W-:Y:S01]  /*4110*/  IMAD R77, R92, UR51, RZ ;  /* 0x000000335c4d7c24 */ /* 0x000fe2000f8e02ff */
[----:B------:R-:W-:Y:S01]  /*4120*/  LEA R154, P3, R21, R7, 0x2 ;  /* 0x00000007159a7211 */ /* 0x000fe200078610ff */
[----:B------:R-:W-:Y:S01]  /*4130*/  IMAD R78, R94, UR52, RZ ;  /* 0x000000345e4e7c24 */ /* 0x000fe2000f8e02ff */
[-C--:B------:R-:W-:Y:S01]  /*4140*/  LEA.HI.X.SX32 R191, R18, R14.reuse, 0x2, P0 ;  /* 0x0000000e12bf7211 */ /* 0x080fe200000f16ff */
[----:B------:R-:W-:Y:S01]  /*4150*/  IMAD R79, R96, UR53, RZ ;  /* 0x00000035604f7c24 */ /* 0x000fe2000f8e02ff */
[-C--:B------:R-:W-:Y:S01]  /*4160*/  LEA.HI.X.SX32 R211, R19, R14.reuse, 0x2, P1 ;  /* 0x0000000e13d37211 */ /* 0x080fe200008f16ff */
[----:B------:R-:W-:Y:S01]  /*4170*/  IMAD R16, R16, UR54, RZ ;  /* 0x0000003610107c24 */ /* 0x000fe2000f8e02ff */
[----:B------:R-:W-:Y:S01]  /*4180*/  SEL R9, R8, R51, !P4 ;  /* 0x0000003308097207 */ /* 0x000fe20006000000 */
[----:B------:R-:W-:Y:S01]  /*4190*/  STL.64 [R1+0x230], R190 ;  /* 0x000230be01007387 */ /* 0x000fe20000100a00 */
[----:B------:R-:W-:Y:S01]  /*41a0*/  LEA R152, P5, R23, R7, 0x2 ;  /* 0x0000000717987211 */ /* 0x000fe200078a10ff */
[----:B------:R-:W-:Y:S01]  /*41b0*/  IMAD R51, R110, UR25, RZ ;  /* 0x000000196e337c24 */ /* 0x000fe2000f8e02ff */
[-C--:B------:R-:W-:Y:S01]  /*41c0*/  LEA.HI.X.SX32 R161, R20, R14.reuse, 0x2, P2 ;  /* 0x0000000e14a17211 */ /* 0x080fe200010f16ff */
[----:B------:R-:W-:Y:S01]  /*41d0*/  STL.64 [R1+0x238], R210 ;  /* 0x000238d201007387 */ /* 0x000fe20000100a00 */
[----:B------:R-:W-:Y:S01]  /*41e0*/  SEL R8, R8, R53, !P4 ;  /* 0x0000003508087207 */ /* 0x000fe20006000000 */
[----:B------:R-:W-:Y:S01]  /*41f0*/  IMAD R53, R112, UR27, RZ ;  /* 0x0000001b70357c24 */ /* 0x000fe2000f8e02ff */
[-C--:B------:R-:W-:Y:S01]  /*4200*/  LEA.HI.X.SX32 R155, R21, R14.reuse, 0x2, P3 ;  /* 0x0000000e159b7211 */ /* 0x080fe200018f16ff */
[----:B------:R-:W-:Y:S01]  /*4210*/  STL.64 [R1+0x248], R160 ;  /* 0x000248a001007387 */ /* 0x000fe20000100a00 */
[-C--:B------:R-:W-:Y:S01]  /*4220*/  LEA R158, P4, R22, R7.reuse, 0x2 ;  /* 0x00000007169e7211 */ /* 0x080fe200078810ff */
[----:B------:R-:W4:Y:S01]  /*4230*/  LDC R10, c[0x0][0x230] ;  /* 0x00008c00ff0a7b82 */ /* 0x000f220000000800 */
[-C--:B------:R-:W-:Y:S01]  /*4240*/  LEA R156, P6, R24, R7.reuse, 0x2 ;  /* 0x00000007189c7211 */ /* 0x080fe200078c10ff */
[----:B------:R3:W-:Y:S01]  /*4250*/  STL.64 [R1+0x250], R154 ;  /* 0x0002509a01007387 */ /* 0x0007e20000100a00 */
[-C--:B------:R-:W-:Y:S01]  /*4260*/  LEA R186, P0, R25, R7.reuse, 0x2 ;  /* 0x0000000719ba7211 */ /* 0x080fe200078010ff */
[----:B--2---:R-:W-:Y:S01]  /*4270*/  VIADD R13, R13, 0xfffffffe ;  /* 0xfffffffe0d0d7836 */ /* 0x004fe20000000000 */
[-C--:B------:R-:W-:Y:S01]  /*4280*/  LEA.HI.X.SX32 R153, R23, R14.reuse, 0x2, P5 ;  /* 0x0000000e17997211 */ /* 0x080fe200028f16ff */
[----:B------:R-:W-:Y:S01]  /*4290*/  ULDC UR5, c[0x0][0x234] ;  /* 0x00008d0000057ab9 */ /* 0x000fe20000000800 */
[-C--:B------:R-:W-:Y:S01]  /*42a0*/  LEA R196, P1, R26, R7.reuse, 0x2 ;  /* 0x000000071ac47211 */ /* 0x080fe200078210ff */
[----:B------:R-:W2:Y:S01]  /*42b0*/  S2UR UR4, SR_CgaCtaId ;  /* 0x00000000000479c3 */ /* 0x000ea20000008800 */
[-C--:B------:R-:W-:Y:S01]  /*42c0*/  LEA R208, P2, R27, R7.reuse, 0x2 ;  /* 0x000000071bd07211 */ /* 0x080fe200078410ff */
[----:B------:R1:W-:Y:S01]  /*42d0*/  STL.64 [R1+0x268], R152 ;  /* 0x0002689801007387 */ /* 0x0003e20000100a00 */
[-C--:B------:R-:W-:Y:S01]  /*42e0*/  LEA.HI.X.SX32 R159, R22, R14.reuse, 0x2, P4 ;  /* 0x0000000e169f7211 */ /* 0x080fe200020f16ff */
[----:B------:R-:W-:Y:S01]  /*42f0*/  IMAD R9, R9, UR5, RZ ;  /* 0x0000000509097c24 */ /* 0x000fe2000f8e02ff */
[-C--:B------:R-:W-:Y:S01]  /*4300*/  LEA.HI.X.SX32 R157, R24, R14.reuse, 0x2, P6 ;  /* 0x0000000e189d7211 */ /* 0x080fe200030f16ff */
[----:B------:R-:W-:Y:S01]  /*4310*/  ULDC.64 UR6, c[0x0][0x210] ;  /* 0x0000840000067ab9 */ /* 0x000fe20000000a00 */
[-C--:B---3--:R-:W-:Y:S01]  /*4320*/  LEA R154, P3, R28, R7.reuse, 0x2 ;  /* 0x000000071c9a7211 */ /* 0x088fe200078610ff */
[----:B------:R-:W-:Y:S01]  /*4330*/  STL.64 [R1+0x260], R158 ;  /* 0x0002609e01007387 */ /* 0x000fe20000100a00 */
[-C--:B------:R-:W-:Y:S01]  /*4340*/  LEA R2, P4, R29, R7.reuse, 0x2 ;  /* 0x000000071d027211 */ /* 0x080fe200078810ff */
[----:B-1----:R-:W-:Y:S01]  /*4350*/  VIADD R15, R15, 0xffffffff ;  /* 0xffffffff0f0f7836 */ /* 0x002fe20000000000 */
[-C--:B------:R-:W-:Y:S01]  /*4360*/  LEA.HI.X.SX32 R187, R25, R14.reuse, 0x2, P0 ;  /* 0x0000000e19bb7211 */ /* 0x080fe200000f16ff */
[----:B------:R-:W-:Y:S01]  /*4370*/  STL.64 [R1+0x270], R156 ;  /* 0x0002709c01007387 */ /* 0x000fe20000100a00 */
[-C--:B------:R-:W-:Y:S01]  /*4380*/  LEA.HI.X.SX32 R197, R26, R14.reuse, 0x2, P1 ;  /* 0x0000000e1ac57211 */ /* 0x080fe200008f16ff */
[----:B------:R-:W-:Y:S01]  /*4390*/  IMAD R8, R8, UR5, RZ ;  /* 0x0000000508087c24 */ /* 0x000fe2000f8e02ff */
[-C--:B------:R-:W-:Y:S01]  /*43a0*/  LEA R152, P5, R30, R7.reuse, 0x2 ;  /* 0x000000071e987211 */ /* 0x080fe200078a10ff */
[----:B------:R-:W-:Y:S01]  /*43b0*/  STL.64 [R1+0x278], R186 ;  /* 0x000278ba01007387 */ /* 0x000fe20000100a00 */
[-C--:B------:R-:W-:Y:S01]  /*43c0*/  LEA.HI.X.SX32 R209, R27, R14.reuse, 0x2, P2 ;  /* 0x0000000e1bd17211 */ /* 0x080fe200010f16ff */
[----:B------:R-:W-:Y:S01]  /*43d0*/  UMOV UR10, 0x400 ;  /* 0x00000400000a7882 */ /* 0x000fe20000000000 */
[-C--:B------:R-:W-:Y:S01]  /*43e0*/  LEA.HI.X.SX32 R155, R28, R14.reuse, 0x2, P3 ;  /* 0x0000000e1c9b7211 */ /* 0x080fe200018f16ff */
[----:B------:R-:W-:Y:S01]  /*43f0*/  STL.64 [R1+0x288], R196 ;  /* 0x000288c401007387 */ /* 0x000fe20000100a00 */
[-C--:B------:R-:W-:Y:S01]  /*4400*/  LEA R20, P6, R31, R7.reuse, 0x2 ;  /* 0x000000071f147211 */ /* 0x080fe200078c10ff */
[----:B----4-:R-:W-:Y:S01]  /*4410*/  VIADD R10, R10, 0xffffffdf ;  /* 0xffffffdf0a0a7836 */ /* 0x010fe20000000000 */
[-C--:B------:R-:W-:Y:S01]  /*4420*/  LEA.HI.X.SX32 R3, R29, R14.reuse, 0x2, P4 ;  /* 0x0000000e1d037211 */ /* 0x080fe200020f16ff */
[----:B------:R-:W-:Y:S01]  /*4430*/  STL.64 [R1+0x290], R208 ;  /* 0x000290d001007387 */ /* 0x000fe20000100a00 */
[-C--:B------:R-:W-:Y:S01]  /*4440*/  LEA R18, P0, R32, R7.reuse, 0x2 ;  /* 0x0000000720127211 */ /* 0x080fe200078010ff */
[----:B--2---:R-:W-:Y:S01]  /*4450*/  ULEA UR10, UR4, UR10, 0x18 ;  /* 0x0000000a040a7291 */ /* 0x004fe2000f8ec03f */
[-C--:B------:R-:W-:Y:S01]  /*4460*/  LEA.HI.X.SX32 R153, R30, R14.reuse, 0x2, P5 ;  /* 0x0000000e1e997211 */ /* 0x080fe200028f16ff */
[----:B------:R-:W-:Y:S01]  /*4470*/  STL.64 [R1+0x2a0], R154 ;  /* 0x0002a09a01007387 */ /* 0x000fe20000100a00 */
[-C--:B------:R-:W-:Y:S01]  /*4480*/  LEA R194, P1, R33, R7.reuse, 0x2 ;  /* 0x0000000721c27211 */ /* 0x080fe200078210ff */
[----:B------:R-:W-:Y:S01]  /*4490*/  ULDC.64 UR8, c[0x0][0x208] ;  /* 0x0000820000087ab9 */ /* 0x000fe20000000a00 */
[-C--:B------:R-:W-:Y:S01]  /*44a0*/  LEA R224, P2, R34, R7.reuse, 0x2 ;  /* 0x0000000722e07211 */ /* 0x080fe200078410ff */
[----:B------:R1:W-:Y:S01]  /*44b0*/  STL.64 [R1+0x2a8], R2 ;  /* 0x0002a80201007387 */ /* 0x0003e20000100a00 */
[-C--:B------:R-:W-:Y:S01]  /*44c0*/  LEA.HI.X.SX32 R21, R31, R14.reuse, 0x2, P6 ;  /* 0x0000000e1f157211 */ /* 0x080fe200030f16ff */
[----:B------:R-:W-:Y:S01]  /*44d0*/  IMAD.SHL.U32 R25, R6, 0x40, RZ ;  /* 0x0000004006197824 */ /* 0x000fe200078e00ff */
[-C--:B------:R-:W-:Y:S01]  /*44e0*/  LEA R226, P3, R35, R7.reuse, 0x2 ;  /* 0x0000000723e27211 */ /* 0x080fe200078610ff */
[----:B------:R2:W-:Y:S01]  /*44f0*/  STL.64 [R1+0x2b8], R152 ;  /* 0x0002b89801007387 */ /* 0x0005e20000100a00 */
[-C--:B------:R-:W-:Y:S01]  /*4500*/  LEA.HI.X.SX32 R19, R32, R14.reuse, 0x2, P0 ;  /* 0x0000000e20137211 */ /* 0x080fe200000f16ff */
[----:B------:R-:W-:Y:S01]  /*4510*/  IMAD R29, R6, 0x41, RZ ;  /* 0x00000041061d7824 */ /* 0x000fe200078e02ff */
[-C--:B------:R-:W-:Y:S01]  /*4520*/  LEA.HI.X.SX32 R195, R33, R14.reuse, 0x2, P1 ;  /* 0x0000000e21c37211 */ /* 0x080fe200008f16ff */
[----:B------:R3:W-:Y:S01]  /*4530*/  STL.64 [R1+0x2c0], R20 ;  /* 0x0002c01401007387 */ /* 0x0007e20000100a00 */
[-C--:B------:R-:W-:Y:S01]  /*4540*/  LEA.HI.X.SX32 R225, R34, R14.reuse, 0x2, P2 ;  /* 0x0000000e22e17211 */ /* 0x080fe200010f16ff */
[----:B------:R-:W-:Y:S01]  /*4550*/  IMAD R33, R6, 0x42, RZ ;  /* 0x0000004206217824 */ /* 0x000fe200078e02ff */
[-C--:B------:R-:W-:Y:S01]  /*4560*/  LEA R22, P6, R38, R7.reuse, 0x2 ;  /* 0x0000000726167211 */ /* 0x080fe200078c10ff */
[----:B------:R4:W-:Y:S01]  /*4570*/  STL.64 [R1+0x2d0], R18 ;  /* 0x0002d01201007387 */ /* 0x0009e20000100a00 */
[-C--:B-1----:R-:W-:Y:S01]  /*4580*/  LEA R2, P4, R36, R7.reuse, 0x2 ;  /* 0x0000000724027211 */ /* 0x082fe200078810ff */
[C---:B------:R-:W-:Y:S01]  /*4590*/  IMAD R94, R6.reuse, 0x2a, RZ ;  /* 0x0000002a065e7824 */ /* 0x040fe200078e02ff */
[-C--:B------:R-:W-:Y:S01]  /*45a0*/  LEA.HI.X.SX32 R227, R35, R14.reuse, 0x2, P3 ;  /* 0x0000000e23e37211 */ /* 0x080fe200018f16ff */
[----:B------:R-:W-:Y:S01]  /*45b0*/  STL.64 [R1+0x2d8], R194 ;  /* 0x0002d8c201007387 */ /* 0x000fe20000100a00 */
[-C--:B--2---:R-:W-:Y:S01]  /*45c0*/  LEA R152, P5, R37, R7.reuse, 0x2 ;  /* 0x0000000725987211 */ /* 0x084fe200078a10ff */
[----:B------:R-:W-:Y:S01]  /*45d0*/  IMAD R35, R6, 0x43, RZ ;  /* 0x0000004306237824 */ /* 0x000fe200078e02ff */
[-C--:B------:R-:W-:Y:S01]  /*45e0*/  LEA.HI.X.SX32 R3, R36, R14.reuse, 0x2, P4 ;  /* 0x0000000e24037211 */ /* 0x080fe200020f16ff */
[----:B------:R-:W-:Y:S01]  /*45f0*/  STL.64 [R1+0x2e0], R224 ;  /* 0x0002e0e001007387 */ /* 0x000fe20000100a00 */
[-C--:B---3--:R-:W-:Y:S01]  /*4600*/  LEA R20, P0, R39, R7.reuse, 0x2 ;  /* 0x0000000727147211 */ /* 0x088fe200078010ff */
[----:B------:R-:W-:Y:S01]  /*4610*/  IMAD R98, R6, 0x2b, RZ ;  /* 0x0000002b06627824 */ /* 0x000fe200078e02ff */
[-C--:B------:R-:W-:Y:S01]  /*4620*/  LEA.HI.X.SX32 R153, R37, R14.reuse, 0x2, P5 ;  /* 0x0000000e25997211 */ /* 0x080fe200028f16ff */
[----:B------:R-:W-:Y:S01]  /*4630*/  STL.64 [R1+0x2e8], R226 ;  /* 0x0002e8e201007387 */ /* 0x000fe20000100a00 */
[-C--:B----4-:R-:W-:Y:S01]  /*4640*/  LEA R18, P1, R40, R7.reuse, 0x2 ;  /* 0x0000000728127211 */ /* 0x090fe200078210ff */
[----:B------:R-:W-:Y:S01]  /*4650*/  IMAD R102, R6, 0x48, RZ ;  /* 0x0000004806667824 */ /* 0x000fe200078e02ff */
[-C--:B------:R-:W-:Y:S01]  /*4660*/  LEA.HI.X.SX32 R23, R38, R14.reuse, 0x2, P6 ;  /* 0x0000000e26177211 */ /* 0x080fe200030f16ff */
[----:B------:R1:W-:Y:S01]  /*4670*/  STL.64 [R1+0x2f8], R2 ;  /* 0x0002f80201007387 */ /* 0x0003e20000100a00 */
[-C--:B------:R-:W-:Y:S01]  /*4680*/  LEA R214, P2, R41, R7.reuse, 0x2 ;  /* 0x0000000729d67211 */ /* 0x080fe200078410ff */
        /* <DEDUP_REMOVED lines=8> */
[C---:B------:R-:W-:Y:S01]  /*4710*/  IMAD R110, R6.reuse, 0x4a, RZ ;  /* 0x0000004a066e7824 */ /* 0x040fe200078e02ff */
[-C--:B------:R-:W-:Y:S01]  /*4720*/  LEA.HI.X.SX32 R215, R41, R14.reuse, 0x2, P2 ;  /* 0x0000000e29d77211 */ /* 0x080fe200010f16ff */
[----:B------:R4:W-:Y:S01]  /*4730*/  STL.64 [R1+0x318], R20 ;  /* 0x0003181401007387 */ /* 0x0009e20000100a00 */
[-C--:B-1----:R-:W-:Y:S01]  /*4740*/  LEA R2, P4, R43, R7.reuse, 0x2 ;  /* 0x000000072b027211 */ /* 0x082fe200078810ff */
[----:B------:R-:W-:Y:S01]  /*4750*/  IMAD R41, R6, 0x61, RZ ;  /* 0x0000006106297824 */ /* 0x000fe200078e02ff */
[-C--:B------:R-:W-:Y:S01]  /*4760*/  LEA.HI.X.SX32 R223, R42, R14.reuse, 0x2, P3 ;  /* 0x0000000e2adf7211 */ /* 0x080fe200018f16ff */
[----:B------:R1:W-:Y:S01]  /*4770*/  STL.64 [R1+0x328], R18 ;  /* 0x0003281201007387 */ /* 0x0003e20000100a00 */
        /* <DEDUP_REMOVED lines=11> */
[----:B------:R-:W-:Y:S01]  /*4830*/  STL.64 [R1+0x348], R2 ;  /* 0x0003480201007387 */ /* 0x000fe20000100a00 */
[-C--:B-1----:R-:W-:Y:S01]  /*4840*/  LEA R18, P2, R48, R7.reuse, 0x2 ;  /* 0x0000000730127211 */ /* 0x082fe200078410ff */
        /* <DEDUP_REMOVED lines=40> */
[----:B------:R-:W-:Y:S01]  /*4ad0*/  ULDC UR4, c[0x0][0x230] ;  /* 0x00008c0000047ab9 */ /* 0x000fe20000000800 */
[----:B------:R-:W-:Y:S01]  /*4ae0*/  LEA.HI.X.SX32 R19, R56, R14, 0x2, P3 ;  /* 0x0000000e38137211 */ /* 0x000fe200018f16ff */
[----:B------:R3:W-:Y:S01]  /*4af0*/  STL.64 [R1+0x3c0], R22 ;  /* 0x0003c01601007387 */ /* 0x0007e20000100a00 */
[----:B------:R-:W-:-:S02]  /*4b00*/  LEA R206, P6, R59, R7, 0x2 ;  /* 0x000000073bce7211 */ /* 0x000fc400078c10ff */
[-C--:B------:R-:W-:Y:S01]  /*4b10*/  LEA.HI.X.SX32 R199, R57, R14.reuse, 0x2, P4 ;  /* 0x0000000e39c77211 */ /* 0x080fe200020f16ff */
[----:B------:R4:W-:Y:S01]  /*4b20*/  STL.64 [R1+0x3c8], R20 ;  /* 0x0003c81401007387 */ /* 0x0009e20000100a00 */
[-C--:B-1----:R-:W-:Y:S02]  /*4b30*/  LEA R154, P0, R60, R7.reuse, 0x2 ;  /* 0x000000073c9a7211 */ /* 0x082fe400078010ff */
[-C--:B------:R-:W-:Y:S01]  /*4b40*/  LEA.HI.X.SX32 R219, R58, R14.reuse, 0x2, P5 ;  /* 0x0000000e3adb7211 */ /* 0x080fe200028f16ff */
[----:B------:R1:W-:Y:S01]  /*4b50*/  STL.64 [R1+0x3d8], R18 ;  /* 0x0003d81201007387 */ /* 0x0003e20000100a00 */
[-C--:B--2---:R-:W-:Y:S02]  /*4b60*/  LEA R152, P1, R61, R7.reuse, 0x2 ;  /* 0x000000073d987211 */ /* 0x084fe400078210ff */
[-C--:B------:R-:W-:Y:S01]  /*4b70*/  LEA.HI.X.SX32 R207, R59, R14.reuse, 0x2, P6 ;  /* 0x0000000e3bcf7211 */ /* 0x080fe200030f16ff */
[----:B------:R-:W-:Y:S01]  /*4b80*/  STL.64 [R1+0x3e0], R198 ;  /* 0x0003e0c601007387 */ /* 0x000fe20000100a00 */
[-C--:B---3--:R-:W-:Y:S01]  /*4b90*/  LEA R22, P2, R62, R7.reuse, 0x2 ;  /* 0x000000073e167211 */ /* 0x088fe200078410ff */
[----:B------:R-:W-:Y:S01]  /*4ba0*/  IMAD R59, R6, 0x44, RZ ;  /* 0x00000044063b7824 */ /* 0x000fe200078e02ff */
[----:B------:R-:W-:Y:S01]  /*4bb0*/  LEA.HI.X.SX32 R155, R60, R14, 0x2, P0 ;  /* 0x0000000e3c9b7211 */ /* 0x000fe200000f16ff */
[----:B------:R-:W-:Y:S01]  /*4bc0*/  STL.64 [R1+0x3f0], R218 ;  /* 0x0003f0da01007387 */ /* 0x000fe20000100a00 */
[----:B----4-:R-:W-:-:S02]  /*4bd0*/  LEA R20, P3, R63, R7, 0x2 ;  /* 0x000000073f147211 */ /* 0x010fc400078610ff */
[-C--:B------:R-:W-:Y:S01]  /*4be0*/  LEA.HI.X.SX32 R153, R61, R14.reuse, 0x2, P1 ;  /* 0x0000000e3d997211 */ /* 0x080fe200008f16ff */
[----:B------:R-:W-:Y:S01]  /*4bf0*/  STL.64 [R1+0x3f8], R206 ;  /* 0x0003f8ce01007387 */ /* 0x000fe20000100a00 */
[-C--:B-1----:R-:W-:Y:S01]  /*4c00*/  LEA R18, P4, R64, R7.reuse, 0x2 ;  /* 0x0000000740127211 */ /* 0x082fe200078810ff */
[----:B------:R-:W-:Y:S01]  /*4c10*/  IMAD R61, R6, 0x45, RZ ;  /* 0x00000045063d7824 */ /* 0x000fe200078e02ff */
[-C--:B------:R-:W-:Y:S01]  /*4c20*/  LEA.HI.X.SX32 R23, R62, R14.reuse, 0x2, P2 ;  /* 0x0000000e3e177211 */ /* 0x080fe200010f16ff */
[----:B------:R1:W-:Y:S01]  /*4c30*/  STL.64 [R1+0x408], R154 ;  /* 0x0004089a01007387 */ /* 0x0003e20000100a00 */
[-C--:B------:R-:W-:Y:S02]  /*4c40*/  LEA R180, P5, R65, R7.reuse, 0x2 ;  /* 0x0000000741b47211 */ /* 0x080fe400078a10ff */
[----:B------:R-:W-:Y:S01]  /*4c50*/  LEA.HI.X.SX32 R21, R63, R14, 0x2, P3 ;  /* 0x0000000e3f157211 */ /* 0x000fe200018f16ff */
[----:B------:R2:W-:Y:S01]  /*4c60*/  STL.64 [R1+0x410], R152 ;  /* 0x0004109801007387 */ /* 0x0005e20000100a00 */
[----:B------:R-:W-:-:S02]  /*4c70*/  LEA R216, P6, R66, R7, 0x2 ;  /* 0x0000000742d87211 */ /* 0x000fc400078c10ff */
[-C--:B------:R-:W-:Y:S01]  /*4c80*/  LEA.HI.X.SX32 R19, R64, R14.reuse, 0x2, P4 ;  /* 0x0000000e40137211 */ /* 0x080fe200020f16ff */
[----:B------:R3:W-:Y:S01]  /*4c90*/  STL.64 [R1+0x420], R22 ;  /* 0x0004201601007387 */ /* 0x0007e20000100a00 */
[-C--:B------:R-:W-:Y:S02]  /*4ca0*/  LEA R204, P0, R67, R7.reuse, 0x2 ;  /* 0x0000000743cc7211 */ /* 0x080fe400078010ff */
        /* <DEDUP_REMOVED lines=8> */
[----:B------:R-:W-:Y:S01]  /*4d30*/  LEA.HI.X.SX32 R205, R67, R14, 0x2, P0 ;  /* 0x0000000e43cd7211 */ /* 0x000fe200000f16ff */
[----:B------:R-:W-:Y:S01]  /*4d40*/  STL.64 [R1+0x438], R180 ;  /* 0x000438b401007387 */ /* 0x000fe20000100a00 */
[----:B---3--:R-:W-:-:S02]  /*4d50*/  LEA R22, P3, R70, R7, 0x2 ;  /* 0x0000000746167211 */ /* 0x008fc400078610ff */
[-C--:B------:R-:W-:Y:S01]  /*4d60*/  LEA.HI.X.SX32 R155, R68, R14.reuse, 0x2, P1 ;  /* 0x0000000e449b7211 */ /* 0x080fe200008f16ff */
[----:B------:R-:W-:Y:S01]  /*4d70*/  STL.64 [R1+0x448], R216 ;  /* 0x000448d801007387 */ /* 0x000fe20000100a00 */
[-C--:B----4-:R-:W-:Y:S02]  /*4d80*/  LEA R20, P4, R71, R7.reuse, 0x2 ;  /* 0x0000000747147211 */ /* 0x090fe400078810ff */
[-C--:B------:R-:W-:Y:S01]  /*4d90*/  LEA.HI.X.SX32 R153, R69, R14.reuse, 0x2, P2 ;  /* 0x0000000e45997211 */ /* 0x080fe200010f16ff */
[----:B------:R-:W-:Y:S01]  /*4da0*/  STL.64 [R1+0x450], R204 ;  /* 0x000450cc01007387 */ /* 0x000fe20000100a00 */
[-C--:B-1----:R-:W-:Y:S02]  /*4db0*/  LEA R18, P5, R72, R7.reuse, 0x2 ;  /* 0x0000000748127211 */ /* 0x082fe400078a10ff */
[-C--:B------:R-:W-:Y:S01]  /*4dc0*/  LEA.HI.X.SX32 R23, R70, R14.reuse, 0x2, P3 ;  /* 0x0000000e46177211 */ /* 0x080fe200018f16ff */
[----:B------:R1:W-:Y:S01]  /*4dd0*/  STL.64 [R1+0x460], R154 ;  /* 0x0004609a01007387 */ /* 0x0003e20000100a00 */
[-C--:B------:R-:W-:Y:S01]  /*4de0*/  LEA.HI.X.SX32 R21, R71, R14.reuse, 0x2, P4 ;  /* 0x0000000e47157211 */ /* 0x080fe200020f16ff */
[----:B------:R-:W-:Y:S01]  /*4df0*/  IMAD R70, R6, 0x64, RZ ;  /* 0x0000006406467824 */ /* 0x000fe200078e02ff */
[-C--:B------:R-:W-:Y:S01]  /*4e00*/  LEA.HI.X.SX32 R19, R72, R14.reuse, 0x2, P5 ;  /* 0x0000000e48137211 */ /* 0x080fe200028f16ff */
[----:B------:R2:W-:Y:S01]  /*4e10*/  STL.64 [R1+0x468], R152 ;  /* 0x0004689801007387 */ /* 0x0005e20000100a00 */
[CC--:B------:R-:W-:Y:S01]  /*4e20*/  LEA R184, P6, R73.reuse, R7.reuse, 0x2 ;  /* 0x0000000749b87211 */ /* 0x0c0fe200078c10ff */
[----:B------:R-:W-:Y:S01]  /*4e30*/  IMAD R72, R6, 0x65, RZ ;  /* 0x0000006506487824 */ /* 0x000fe200078e02ff */
[----:B------:R-:W-:Y:S01]  /*4e40*/  LEA R212, P0, R74, R7, 0x2 ;  /* 0x000000074ad47211 */ /* 0x000fe200078010ff */
[----:B------:R3:W-:Y:S01]  /*4e50*/  STL.64 [R1+0x478], R22 ;  /* 0x0004781601007387 */ /* 0x0007e20000100a00 */
[----:B------:R-:W-:-:S02]  /*4e60*/  LEA.HI.X.SX32 R185, R73, R14, 0x2, P6 ;  /* 0x0000000e49b97211 */ /* 0x000fc400030f16ff */
[-C--:B------:R-:W-:Y:S01]  /*4e70*/  LEA R202, P1, R75, R7.reuse, 0x2 ;  /* 0x000000074bca7211 */ /* 0x080fe200078210ff */
[----:B------:R4:W-:Y:S01]  /*4e80*/  STL.64 [R1+0x480], R20 ;  /* 0x0004801401007387 */ /* 0x0009e20000100a00 */
[-C--:B-1----:R-:W-:Y:S02]  /*4e90*/  LEA R154, P2, R76, R7.reuse, 0x2 ;  /* 0x000000074c9a7211 */ /* 0x082fe400078410ff */
[-C--:B------:R-:W-:Y:S01]  /*4ea0*/  LEA.HI.X.SX32 R213, R74, R14.reuse, 0x2, P0 ;  /* 0x0000000e4ad57211 */ /* 0x080fe200000f16ff */
[----:B------:R1:W-:Y:S01]  /*4eb0*/  STL.64 [R1+0x490], R18 ;  /* 0x0004901201007387 */ /* 0x0003e20000100a00 */
[-C--:B--2---:R-:W-:Y:S02]  /*4ec0*/  LEA R152, P3, R77, R7.reuse, 0x2 ;  /* 0x000000074d987211 */ /* 0x084fe400078610ff */
[----:B------:R-:W-:Y:S01]  /*4ed0*/  ISETP.GE.U32.AND P0, PT, R13, 0x7fffff7f, PT ;  /* 0x7fffff7f0d00780c */ /* 0x000fe20003f06070 */
[----:B------:R-:W-:Y:S01]  /*4ee0*/  STL.64 [R1+0x498], R184 ;  /* 0x000498b801007387 */ /* 0x000fe20000100a00 */
[-C--:B---3--:R-:W-:Y:S01]  /*4ef0*/  LEA R22, P4, R78, R7.reuse, 0x2 ;  /* 0x000000074e167211 */ /* 0x088fe200078810ff */
[----:B------:R-:W2:Y:S01]  /*4f00*/  LDC R13, c[0x0][0x230] ;  /* 0x00008c00ff0d7b82 */ /* 0x000ea20000000800 */
[----:B------:R-:W-:Y:S01]  /*4f10*/  LEA.HI.X.SX32 R203, R75, R14, 0x2, P1 ;  /* 0x0000000e4bcb7211 */ /* 0x000fe200008f16ff */
[----:B------:R-:W-:Y:S01]  /*4f20*/  STL.64 [R1+0x4a0], R212 ;  /* 0x0004a0d401007387 */ /* 0x000fe20000100a00 */
[----:B----4-:R-:W-:-:S02]  /*4f30*/  LEA R20, P5, R79, R7, 0x2 ;  /* 0x000000074f147211 */ /* 0x010fc400078a10ff */
[-C--:B------:R-:W-:Y:S01]  /*4f40*/  LEA.HI.X.SX32 R155, R76, R14.reuse, 0x2, P2 ;  /* 0x0000000e4c9b7211 */ /* 0x080fe200010f16ff */
[----:B------:R-:W-:Y:S01]  /*4f50*/  STL.64 [R1+0x4a8], R202 ;  /* 0x0004a8ca01007387 */ /* 0x000fe20000100a00 */
[----:B-1----:R-:W-:Y:S01]  /*4f60*/  LEA R18, P6, R16, R7, 0x2 ;  /* 0x0000000710127211 */ /* 0x002fe200078c10ff */
[----:B------:R-:W-:Y:S01]  /*4f70*/  IMAD R76, R6, 0x66, RZ ;  /* 0x00000066064c7824 */ /* 0x000fe200078e02ff */
[----:B------:R-:W1:Y:S01]  /*4f80*/  LDC R7, c[0x0][0x230] ;  /* 0x00008c00ff077b82 */ /* 0x000e620000000800 */
[-C--:B------:R-:W-:Y:S01]  /*4f90*/  LEA.HI.X.SX32 R153, R77, R14.reuse, 0x2, P3 ;  /* 0x0000000e4d997211 */ /* 0x080fe200018f16ff */
[----:B------:R-:W-:Y:S01]  /*4fa0*/  STL.64 [R1+0x4b8], R154 ;  /* 0x0004b89a01007387 */ /* 0x000fe20000100a00 */
[-C--:B------:R-:W-:Y:S01]  /*4fb0*/  LEA.HI.X.SX32 R23, R78, R14.reuse, 0x2, P4 ;  /* 0x0000000e4e177211 */ /* 0x080fe200020f16ff */
[----:B------:R-:W-:Y:S01]  /*4fc0*/  IMAD R78, R6, 0x67, RZ ;  /* 0x00000067064e7824 */ /* 0x000fe200078e02ff */
[-C--:B------:R-:W-:Y:S01]  /*4fd0*/  LEA.HI.X.SX32 R21, R79, R14.reuse, 0x2, P5 ;  /* 0x0000000e4f157211 */ /* 0x080fe200028f16ff */
[----:B------:R-:W-:Y:S01]  /*4fe0*/  STL.64 [R1+0x4c0], R152 ;  /* 0x0004c09801007387 */ /* 0x000fe20000100a00 */
[----:B------:R-:W-:-:S02]  /*4ff0*/  LEA.HI.X.SX32 R19, R16, R14, 0x2, P6 ;  /* 0x0000000e10137211 */ /* 0x000fc400030f16ff */
[----:B------:R-:W3:Y:S01]  /*5000*/  LDC R14, c[0x0][0x230] ;  /* 0x00008c00ff0e7b82 */ /* 0x000ee20000000800 */
[----:B------:R-:W-:Y:S01]  /*5010*/  LEA R26, P2, R9, UR6, 0x2 ;  /* 0x00000006091a7c11 */ /* 0x000fe2000f8410ff */
[----:B------:R4:W-:Y:S01]  /*5020*/  STL.64 [R1+0x4d0], R22 ;  /* 0x0004d01601007387 */ /* 0x0009e20000100a00 */
[----:B------:R-:W-:Y:S02]  /*5030*/  ISETP.GE.U32.AND P1, PT, R15, 0x7fffff80, PT ;  /* 0x7fffff800f00780c */ /* 0x000fe40003f26070 */
[----:B------:R-:W-:Y:S01]  /*5040*/  LEA.HI.X.SX32 R27, R9, UR7, 0x2, P2 ;  /* 0x00000007091b7c11 */ /* 0x000fe200090f16ff */
[----:B------:R-:W-:Y:S01]  /*5050*/  STL.64 [R1+0x4d8], R20 ;  /* 0x0004d81401007387 */ /* 0x000fe20000100a00 */
[----:B------:R-:W-:Y:S01]  /*5060*/  IADD3 R12, R12, -0x3, RZ ;  /* 0xfffffffd0c0c7810 */ /* 0x000fe20007ffe0ff */
[----:B------:R-:W3:Y:S01]  /*5070*/  LDC R9, c[0x0][0x230] ;  /* 0x00008c00ff097b82 */ /* 0x000ee20000000800 */
[----:B------:R-:W-:Y:S01]  /*5080*/  LEA R90, P2, R8, UR6, 0x2 ;  /* 0x00000006085a7c11 */ /* 0x000fe2000f8410ff */
[----:B------:R3:W-:Y:S01]  /*5090*/  STL.64 [R1+0x4e8], R18 ;  /* 0x0004e81201007387 */ /* 0x0007e20000100a00 */
[----:B------:R-:W-:Y:S01]  /*50a0*/  ISETP.GE.U32.AND P5, PT, R10, 0x7fffff60, PT ;  /* 0x7fffff600a00780c */ /* 0x000fe20003fa6070 */
[----:B------:R-:W-:Y:S01]  /*50b0*/  IMAD.WIDE R30, R25, 0x4, R26 ;  /* 0x00000004191e7825 */ /* 0x000fe200078e021a */
[----:B------:R-:W-:Y:S01]  /*50c0*/  LEA.HI.X.SX32 R91, R8, UR7, 0x2, P2 ;  /* 0x00000007085b7c11 */ /* 0x000fe200090f16ff */
[----:B------:R-:W-:Y:S01]  /*50d0*/  ULDC.64 UR6, c[0x0][0x238] ;  /* 0x00008e0000067ab9 */ /* 0x000fe20000000a00 */
[----:B------:R-:W-:Y:S01]  /*50e0*/  ISETP.GE.U32.AND P6, PT, R12, 0x7fffff7e, PT ;  /* 0x7fffff7e0c00780c */ /* 0x000fe20003fc6070 */
[----:B-1----:R-:W-:Y:S01]  /*50f0*/  VIADD R7, R7, 0xffffffde ;  /* 0xffffffde07077836 */ /* 0x002fe20000000000 */
[----:B------:R-:W1:Y:S01]  /*5100*/  LDC R10, c[0x0][0x230] ;  /* 0x00008c00ff0a7b82 */ /* 0x000e620000000800 */
[----:B----4-:R-:W-:Y:S01]  /*5110*/  VIADD R22, R4, UR10 ;  /* 0x0000000a04167c36 */ /* 0x010fe20008000000 */
[----:B------:R-:W-:Y:S01]  /*5120*/  ISETP.GE.U32.AND P3, PT, R11, 0x7fffff7d, PT ;  /* 0x7fffff7d0b00780c */ /* 0x000fe20003f66070 */
[----:B------:R-:W-:Y:S01]  /*5130*/  IMAD.WIDE R188, R6, 0x4, R90 ;  /* 0x0000000406bc7825 */ /* 0x000fe200078e025a */
[----:B------:R-:W-:-:S02]  /*5140*/  ISETP.GE.U32.AND P4, PT, R7, 0x7fffff5f, PT ;  /* 0x7fffff5f0700780c */ /* 0x000fc40003f86070 */
[----:B------:R-:W-:Y:S01]  /*5150*/  @!PT LDS RZ, [RZ] ;  /* 0x00000000fffff984 */ /* 0x000fe20000000800 */
[----:B------:R-:W-:Y:S01]  /*5160*/  @!PT LDS RZ, [RZ] ;  /* 0x00000000fffff984 */ /* 0x000fe20000000800 */
[----:B------:R-:W-:Y:S01]  /*5170*/  @!PT LDS RZ, [RZ] ;  /* 0x00000000fffff984 */ /* 0x000fe20000000800 */
[----:B------:R-:W-:Y:S01]  /*5180*/  LDGSTS.E [R22], desc[UR8][R26.64], !P1 ;  /* 0x000000001a167fae */ /* 0x000fe2000c921848 */
[----:B--2---:R-:W-:Y:S01]  /*5190*/  VIADD R7, R13, 0xffffffdc ;  /* 0xffffffdc0d077836 */ /* 0x004fe20000000000 */
[----:B------:R-:W2:Y:S01]  /*51a0*/  LDC R12, c[0x0][0x230] ;  /* 0x00008c00ff0c7b82 */ /* 0x000ea20000000800 */
[----:B---3--:R-:W-:Y:S01]  /*51b0*/  VIADD R8, R14, 0xffffffdd ;  /* 0xffffffdd0e087836 */ /* 0x008fe20000000000 */
[----:B------:R-:W-:Y:S01]  /*51c0*/  LDGSTS.E [R22+0x4000], desc[UR8][R90.64], !P1 ;  /* 0x040000005a167fae */ /* 0x000fe2000c921848 */
[C---:B------:R-:W-:Y:S01]  /*51d0*/  IMAD.WIDE R18, R6.reuse, 0x4, R26 ;  /* 0x0000000406127825 */ /* 0x040fe200078e021a */
[----:B------:R-:W-:Y:S02]  /*51e0*/  ISETP.GE.U32.AND P1, PT, R7, 0x7fffff5d, PT ;  /* 0x7fffff5d0700780c */ /* 0x000fe40003f26070 */
[----:B------:R-:W-:Y:S01]  /*51f0*/  SHF.L.U32 R7, R6, 0x1, RZ ;  /* 0x0000000106077819 */ /* 0x000fe200000006ff */
[----:B------:R-:W-:Y:S01]  /*5200*/  IMAD.WIDE R24, R25, 0x4, R90 ;  /* 0x0000000419187825 */ /* 0x000fe200078e025a */
[----:B------:R-:W3:Y:S01]  /*5210*/  LDC R11, c[0x0][0x230] ;  /* 0x00008c00ff0b7b82 */ /* 0x000ee20000000800 */
[----:B------:R-:W-:Y:S01]  /*5220*/  ISETP.GE.U32.AND P2, PT, R8, 0x7fffff5e, PT ;  /* 0x7fffff5e0800780c */ /* 0x000fe20003f46070 */
[----:B------:R4:W-:Y:S01]  /*5230*/  STL.64 [R1+0x180], R18 ;  /* 0x0001801201007387 */ /* 0x0009e20000100a00 */
[----:B------:R-:W-:-:S03]  /*5240*/  IMAD.WIDE R16, R7, 0x4, R26 ;  /* 0x0000000407107825 */ /* 0x000fc600078e021a */
[----:B------:R4:W-:Y:S01]  /*5250*/  LDGSTS.E [R22+0x4], desc[UR8][R18.64], !P0 ;  /* 0x0000400012167fae */ /* 0x0009e2000c121848 */
[----:B------:R-:W-:Y:S01]  /*5260*/  IMAD.WIDE R14, R7, 0x4, R90 ;  /* 0x00000004070e7825 */ /* 0x000fe200078e025a */
[----:B------:R-:W2:Y:S02]  /*5270*/  LDC R13, c[0x0][0x230] ;  /* 0x00008c00ff0d7b82 */ /* 0x000ea40000000800 */
[----:B------:R1:W-:Y:S01]  /*5280*/  LDGSTS.E [R22+0x4004], desc[UR8][R188.64], !P0 ;  /* 0x04004000bc167fae */ /* 0x0003e2000c121848 */
[C---:B------:R-:W-:Y:S02]  /*5290*/  IMAD R7, R6.reuse, 0x3, RZ ;  /* 0x0000000306077824 */ /* 0x040fe400078e02ff */
[----:B------:R-:W-:Y:S01]  /*52a0*/  VIADD R8, R9, 0xffffffbf ;  /* 0xffffffbf09087836 */ /* 0x000fe20000000000 */
[----:B------:R1:W-:Y:S01]  /*52b0*/  STL.64 [R1+0xcf8], R188 ;  /* 0x000cf8bc01007387 */ /* 0x0003e20000100a00 */
[----:B------:R-:W-:Y:S01]  /*52c0*/  IMAD R9, R6, 0x21, RZ ;  /* 0x0000002106097824 */ /* 0x000fe200078e02ff */
[----:B------:R-:W2:Y:S01]  /*52d0*/  LDC R23, c[0x0][0x230] ;  /* 0x00008c00ff177b82 */ /* 0x000ea20000000800 */
[----:B------:R-:W-:Y:S01]  /*52e0*/  IMAD.WIDE R50, R29, 0x4, R26 ;  /* 0x000000041d327825 */ /* 0x000fe200078e021a */
[----:B------:R3:W-:Y:S01]  /*52f0*/  STL.64 [R1+0x170], R16 ;  /* 0x0001701001007387 */ /* 0x0007e20000100a00 */
[----:B------:R-:W-:-:S02]  /*5300*/  ISETP.GE.U32.AND P0, PT, R8, 0x7fffff40, PT ;  /* 0x7fffff400800780c */ /* 0x000fc40003f06070 */
[----:B----4-:R-:W-:Y:S01]  /*5310*/  IMAD.WIDE R18, R7, 0x4, R26 ;  /* 0x0000000407127825 */ /* 0x010fe200078e021a */
[----:B------:R4:W-:Y:S03]  /*5320*/  LDGSTS.E [R22+0x8], desc[UR8][R16.64], !P6 ;  /* 0x0000800010167fae */ /* 0x0009e6000f121848 */
[----:B-1----:R-:W-:Y:S01]  /*5330*/  VIADD R8, R10, 0xffffffbe ;  /* 0xffffffbe0a087836 */ /* 0x002fe20000000000 */
[----:B------:R1:W-:Y:S01]  /*5340*/  STL.64 [R1+0x168], R14 ;  /* 0x0001680e01007387 */ /* 0x0003e20000100a00 */
[----:B------:R-:W-:Y:S01]  /*5350*/  IMAD.WIDE R28, R29, 0x4, R90 ;  /* 0x000000041d1c7825 */ /* 0x000fe200078e025a */
[----:B------:R-:W-:Y:S02]  /*5360*/  MOV R189, R217 ;  /* 0x000000d900bd7202 */ /* 0x000fe40000000f00 */
[----:B------:R1:W-:Y:S01]  /*5370*/  LDGSTS.E [R22+0x4008], desc[UR8][R14.64], !P6 ;  /* 0x040080000e167fae */ /* 0x0003e2000f121848 */
[----:B------:R-:W-:Y:S01]  /*5380*/  ISETP.GE.U32.AND P6, PT, R8, 0x7fffff3f, PT ;  /* 0x7fffff3f0800780c */ /* 0x000fe20003fc6070 */
[----:B------:R-:W-:Y:S01]  /*5390*/  IMAD.WIDE R36, R33, 0x4, R26 ;  /* 0x0000000421247825 */ /* 0x000fe200078e021a */
[----:B---3--:R-:W-:Y:S01]  /*53a0*/  IADD3 R8, R11, -0x43, RZ ;  /* 0xffffffbd0b087810 */ /* 0x008fe20007ffe0ff */
[----:B------:R3:W-:Y:S02]  /*53b0*/  STL.64 [R1+0x160], R18 ;  /* 0x0001601201007387 */ /* 0x0007e40000100a00 */
[----:B----4-:R-:W-:-:S02]  /*53c0*/  IMAD.WIDE R16, R7, 0x4, R90 ;  /* 0x0000000407107825 */ /* 0x010fc400078e025a */
[----:B------:R3:W-:Y:S02]  /*53d0*/  LDGSTS.E [R22+0xc], desc[UR8][R18.64], !P3 ;  /* 0x0000c00012167fae */ /* 0x0007e4000d921848 */
[----:B------:R-:W-:Y:S01]  /*53e0*/  IMAD.SHL.U32 R7, R6, 0x20, RZ ;  /* 0x0000002006077824 */ /* 0x000fe200078e00ff */
[----:B-1----:R-:W1:Y:S01]  /*53f0*/  LDC R14, c[0x0][0x230] ;  /* 0x00008c00ff0e7b82 */ /* 0x002e620000000800 */
[----:B------:R4:W-:Y:S02]  /*5400*/  STL.64 [R1+0x158], R16 ;  /* 0x0001581001007387 */ /* 0x0009e40000100a00 */
[----:B------:R-:W-:Y:S02]  /*5410*/  IMAD.WIDE R20, R7, 0x4, R26 ;  /* 0x0000000407147825 */ /* 0x000fe400078e021a */
[----:B------:R4:W-:Y:S02]  /*5420*/  LDGSTS.E [R22+0x400c], desc[UR8][R16.64], !P3 ;  /* 0x0400c00010167fae */ /* 0x0009e4000d921848 */
[--C-:B------:R-:W-:Y:S01]  /*5430*/  IMAD.WIDE R10, R9, 0x4, R90.reuse ;  /* 0x00000004090a7825 */ /* 0x100fe200078e025a */
[----:B------:R-:W-:Y:S01]  /*5440*/  ISETP.GE.U32.AND P3, PT, R8, 0x7fffff3e, PT ;  /* 0x7fffff3e0800780c */ /* 0x000fe20003f66070 */
[----:B------:R-:W1:Y:S01]  /*5450*/  LDC R15, c[0x0][0x230] ;  /* 0x00008c00ff0f7b82 */ /* 0x000e620000000800 */
[----:B------:R-:W-:Y:S01]  /*5460*/  LDGSTS.E [R22+0x8000], desc[UR8][R20.64], !P5 ;  /* 0x0800000014167fae */ /* 0x000fe2000e921848 */
[----:B---3--:R-:W-:-:S03]  /*5470*/  IMAD.WIDE R18, R7, 0x4, R90 ;  /* 0x0000000407127825 */ /* 0x008fc600078e025a */
[----:B------:R-:W-:Y:S01]  /*5480*/  STL.64 [R1+0x40], R20 ;  /* 0x0000401401007387 */ /* 0x000fe20000100a00 */
[----:B--2---:R-:W-:Y:S02]  /*5490*/  VIADD R7, R12, 0xffffffbc ;  /* 0xffffffbc0c077836 */ /* 0x004fe40000000000 */
[----:B------:R-:W2:Y:S01]  /*54a0*/  LDC R12, c[0x0][0x230] ;  /* 0x00008c00ff0c7b82 */ /* 0x000ea20000000800 */
[----:B----4-:R-:W-:Y:S01]  /*54b0*/  IMAD.WIDE R16, R9, 0x4, R26 ;  /* 0x0000000409107825 */ /* 0x010fe200078e021a */
[----:B------:R3:W-:Y:S01]  /*54c0*/  LDGSTS.E [R22+0xc000], desc[UR8][R18.64], !P5 ;  /* 0x0c00000012167fae */ /* 0x0007e2000e921848 */
[----:B------:R-:W-:Y:S02]  /*54d0*/  ISETP.GE.U32.AND P5, PT, R7, 0x7fffff3d, PT ;  /* 0x7fffff3d0700780c */ /* 0x000fe40003fa6070 */
[----:B------:R-:W-:Y:S01]  /*54e0*/  IADD3 R7, R13, -0x61, RZ ;  /* 0xffffff9f0d077810 */ /* 0x000fe20007ffe0ff */
[----:B------:R3:W-:Y:S01]  /*54f0*/  STL.64 [R1+0x38], R18 ;  /* 0x0000381201007387 */ /* 0x0007e20000100a00 */
[----:B------:R-:W-:-:S02]  /*5500*/  IMAD R9, R6, 0x23, RZ ;  /* 0x0000002306097824 */ /* 0x000fc400078e02ff */
[----:B-1----:R-:W-:Y:S01]  /*5510*/  VIADD R8, R14, 0xffffff9e ;  /* 0xffffff9e0e087836 */ /* 0x002fe20000000000 */
[----:B------:R1:W-:Y:S01]  /*5520*/  STL.64 [R1+0x30], R16 ;  /* 0x0000301001007387 */ /* 0x0003e20000100a00 */
[----:B------:R-:W-:-:S03]  /*5530*/  IMAD.WIDE R32, R33, 0x4, R90 ;  /* 0x0000000421207825 */ /* 0x000fc600078e025a */
[----:B------:R1:W-:Y:S01]  /*5540*/  LDGSTS.E [R22+0x8004], desc[UR8][R16.64], !P4 ;  /* 0x0800400010167fae */ /* 0x0003e2000e121848 */
[----:B------:R-:W-:-:S03]  /*5550*/  IMAD.WIDE R52, R35, 0x4, R26 ;  /* 0x0000000423347825 */ /* 0x000fc600078e021a */
[----:B------:R4:W-:Y:S01]  /*5560*/  STL.64 [R1+0x28], R10 ;  /* 0x0000280a01007387 */ /* 0x0009e20000100a00 */
[----:B---3--:R-:W-:-:S03]  /*5570*/  IMAD.WIDE R18, R9, 0x4, R26 ;  /* 0x0000000409127825 */ /* 0x008fc600078e021a */
[----:B------:R4:W-:Y:S01]  /*5580*/  LDGSTS.E [R22+0xc004], desc[UR8][R10.64], !P4 ;  /* 0x0c0040000a167fae */ /* 0x0009e2000e121848 */
[----:B------:R-:W-:Y:S01]  /*5590*/  ISETP.GE.U32.AND P4, PT, R7, 0x7fffff20, PT ;  /* 0x7fffff200700780c */ /* 0x000fe20003f86070 */
[----:B------:R-:W-:Y:S02]  /*55a0*/  IMAD R7, R6, 0x22, RZ ;  /* 0x0000002206077824 */ /* 0x000fe400078e02ff */
[----:B-1----:R-:W-:Y:S02]  /*55b0*/  IMAD.WIDE R16, R9, 0x4, R90 ;  /* 0x0000000409107825 */ /* 0x002fe400078e025a */
[----:B------:R-:W1:Y:S02]  /*55c0*/  LDC R9, c[0x0][0x230] ;  /* 0x00008c00ff097b82 */ /* 0x000e640000000800 */
[----:B------:R-:W-:-:S04]  /*55d0*/  IMAD.WIDE R152, R7, 0x4, R26 ;  /* 0x0000000407987825 */ /* 0x000fc800078e021a */
[--C-:B------:R-:W-:Y:S01]  /*55e0*/  IMAD.WIDE R20, R7, 0x4, R90.reuse ;  /* 0x0000000407147825 */ /* 0x100fe200078e025a */
[----:B------:R-:W-:Y:S01]  /*55f0*/  LDGSTS.E [R22+0x8008], desc[UR8][R152.64], !P2 ;  /* 0x0800800098167fae */ /* 0x000fe2000d121848 */
[----:B----4-:R-:W3:Y:S01]  /*5600*/  LDC R10, c[0x0][0x230] ;  /* 0x00008c00ff0a7b82 */ /* 0x010ee20000000800 */
[----:B------:R-:W-:Y:S01]  /*5610*/  IADD3 R7, R15, -0x63, RZ ;  /* 0xffffff9d0f077810 */ /* 0x000fe20007ffe0ff */
[----:B------:R-:W-:Y:S01]  /*5620*/  IMAD.WIDE R34, R35, 0x4, R90 ;  /* 0x0000000423227825 */ /* 0x000fe200078e025a */
[----:B------:R4:W-:Y:S01]  /*5630*/  LDGSTS.E [R22+0xc008], desc[UR8][R20.64], !P2 ;  /* 0x0c00800014167fae */ /* 0x0009e2000d121848 */
[----:B------:R-:W-:Y:S02]  /*5640*/  ISETP.GE.U32.AND P2, PT, R8, 0x7fffff1f, PT ;  /* 0x7fffff1f0800780c */ /* 0x000fe40003f46070 */
[C---:B------:R-:W-:Y:S01]  /*5650*/  IMAD.WIDE R42, R39.reuse, 0x4, R26 ;  /* 0x00000004272a7825 */ /* 0x040fe200078e021a */
[----:B------:R4:W-:Y:S01]  /*5660*/  LDGSTS.E [R22+0x800c], desc[UR8][R18.64], !P1 ;  /* 0x0800c00012167fae */ /* 0x0009e2000c921848 */
[----:B------:R-:W4:Y:S02]  /*5670*/  LDC R11, c[0x0][0x230] ;  /* 0x00008c00ff0b7b82 */ /* 0x000f240000000800 */
[----:B------:R-:W-:Y:S01]  /*5680*/  IMAD.WIDE R38, R39, 0x4, R90 ;  /* 0x0000000427267825 */ /* 0x000fe200078e025a */
[----:B------:R1:W-:Y:S01]  /*5690*/  LDGSTS.E [R22+0xc00c], desc[UR8][R16.64], !P1 ;  /* 0x0c00c00010167fae */ /* 0x0003e2000c921848 */
[----:B------:R-:W-:-:S02]  /*56a0*/  ISETP.GE.U32.AND P1, PT, R7, 0x7fffff1e, PT ;  /* 0x7fffff1e0700780c */ /* 0x000fc40003f26070 */
[----:B--2---:R-:W-:Y:S01]  /*56b0*/  VIADD R7, R12, 0xffffff9c ;  /* 0xffffff9c0c077836 */ /* 0x004fe20000000000 */
[----:B------:R-:W-:Y:S01]  /*56c0*/  LDGSTS.E [R22+0x10000], desc[UR8][R30.64], !P0 ;  /* 0x100000001e167fae */ /* 0x000fe2000c121848 */
[----:B------:R-:W2:Y:S01]  /*56d0*/  LDC R8, c[0x0][0x230] ;  /* 0x00008c00ff087b82 */ /* 0x000ea20000000800 */
[----:B------:R-:W-:Y:S02]  /*56e0*/  IMAD.WIDE R54, R41, 0x4, R26 ;  /* 0x0000000429367825 */ /* 0x000fe400078e021a */
[----:B------:R-:W-:Y:S01]  /*56f0*/  LDGSTS.E [R22+0x14000], desc[UR8][R24.64], !P0 ;  /* 0x1400000018167fae */ /* 0x000fe2000c121848 */
[----:B------:R-:W-:Y:S01]  /*5700*/  ISETP.GE.U32.AND P0, PT, R7, 0x7fffff1d, PT ;  /* 0x7fffff1d0700780c */ /* 0x000fe20003f06070 */
[----:B------:R-:W-:Y:S02]  /*5710*/  IMAD.WIDE R40, R41, 0x4, R90 ;  /* 0x0000000429287825 */ /* 0x000fe400078e025a */
[----:B------:R-:W-:Y:S01]  /*5720*/  LDGSTS.E [R22+0x10004], desc[UR8][R50.64], !P6 ;  /* 0x1000400032167fae */ /* 0x000fe2000f121848 */
[----:B------:R-:W1:Y:S01]  /*5730*/  LDC R12, c[0x0][0x230] ;  /* 0x00008c00ff0c7b82 */ /* 0x000e620000000800 */
[----:B---3--:R-:W-:-:S02]  /*5740*/  VIADD R7, R10, 0xfffffffb ;  /* 0xfffffffb0a077836 */ /* 0x008fc40000000000 */
[----:B------:R-:W-:Y:S01]  /*5750*/  LDGSTS.E [R22+0x14004], desc[UR8][R28.64], !P6 ;  /* 0x140040001c167fae */ /* 0x000fe2000f121848 */
[----:B------:R-:W-:Y:S02]  /*5760*/  IMAD.WIDE R48, R45, 0x4, R26 ;  /* 0x000000042d307825 */ /* 0x000fe400078e021a */
[----:B------:R-:W-:Y:S01]  /*5770*/  ISETP.GE.U32.AND P6, PT, R7, 0x7fffff7c, PT ;  /* 0x7fffff7c0700780c */ /* 0x000fe20003fc6070 */
[----:B------:R-:W-:Y:S01]  /*5780*/  LDGSTS.E [R22+0x10008], desc[UR8][R36.64], !P3 ;  /* 0x1000800024167fae */ /* 0x000fe2000d921848 */
[----:B------:R-:W3:Y:S01]  /*5790*/  LDC R10, c[0x0][0x230] ;  /* 0x00008c00ff0a7b82 */ /* 0x000ee20000000800 */
[----:B----4-:R-:W-:Y:S01]  /*57a0*/  IADD3 R7, R11, -0x6, RZ ;  /* 0xfffffffa0b077810 */ /* 0x010fe20007ffe0ff */
[----:B------:R-:W-:Y:S01]  /*57b0*/  IMAD.WIDE R44, R45, 0x4, R90 ;  /* 0x000000042d2c7825 */ /* 0x000fe200078e025a */
[----:B------:R-:W-:Y:S02]  /*57c0*/  LDGSTS.E [R22+0x14008], desc[UR8][R32.64], !P3 ;  /* 0x1400800020167fae */ /* 0x000fe4000d921848 */
[----:B------:R-:W-:Y:S01]  /*57d0*/  ISETP.GE.U32.AND P3, PT, R7, 0x7fffff7b, PT ;  /* 0x7fffff7b0700780c */ /* 0x000fe20003f66070 */
[C---:B------:R-:W-:Y:S01]  /*57e0*/  IMAD.WIDE R56, R47.reuse, 0x4, R26 ;  /* 0x000000042f387825 */ /* 0x040fe200078e021a */
[----:B------:R-:W-:Y:S01]  /*57f0*/  LDGSTS.E [R22+0x1000c], desc[UR8][R52.64], !P5 ;  /* 0x1000c00034167fae */ /* 0x000fe2000e921848 */
[----:B------:R-:W4:Y:S02]  /*5800*/  LDC R11, c[0x0][0x230] ;  /* 0x00008c00ff0b7b82 */ /* 0x000f240000000800 */
[----:B--2---:R-:W-:Y:S01]  /*5810*/  VIADD R7, R8, 0xfffffff9 ;  /* 0xfffffff908077836 */ /* 0x004fe20000000000 */
[----:B------:R-:W-:Y:S01]  /*5820*/  LDGSTS.E [R22+0x1400c], desc[UR8][R34.64], !P5 ;  /* 0x1400c00022167fae */ /* 0x000fe2000e921848 */
[----:B------:R-:W-:-:S03]  /*5830*/  IMAD.WIDE R46, R47, 0x4, R90 ;  /* 0x000000042f2e7825 */ /* 0x000fc600078e025a */
[----:B------:R-:W-:Y:S01]  /*5840*/  ISETP.GE.U32.AND P5, PT, R7, 0x7fffff7a, PT ;  /* 0x7fffff7a0700780c */ /* 0x000fe20003fa6070 */
[----:B------:R-:W2:Y:S01]  /*5850*/  LDC R8, c[0x0][0x230] ;  /* 0x00008c00ff087b82 */ /* 0x000ea20000000800 */
[----:B-1----:R-:W-:Y:S01]  /*5860*/  VIADD R7, R9, 0xfffffff8 ;  /* 0xfffffff809077836 */ /* 0x002fe20000000000 */
[----:B------:R-:W-:Y:S01]  /*5870*/  LDGSTS.E [R22+0x18000], desc[UR8][R42.64], !P4 ;  /* 0x180000002a167fae */ /* 0x000fe2000e121848 */
[----:B------:R-:W-:-:S03]  /*5880*/  IMAD.WIDE R248, R247, 0x4, R26 ;  /* 0x00000004f7f87825 */ /* 0x000fc600078e021a */
[----:B------:R-:W-:Y:S01]  /*5890*/  LDGSTS.E [R22+0x1c000], desc[UR8][R38.64], !P4 ;  /* 0x1c00000026167fae */ /* 0x000fe2000e121848 */
[----:B------:R-:W-:Y:S01]  /*58a0*/  ISETP.GE.U32.AND P4, PT, R7, 0x7fffff79, PT ;  /* 0x7fffff790700780c */ /* 0x000fe20003f86070 */
[----:B------:R-:W1:Y:S01]  /*58b0*/  LDC R9, c[0x0][0x230] ;  /* 0x00008c00ff097b82 */ /* 0x000e620000000800 */
[----:B---3--:R-:W-:Y:S01]  /*58c0*/  IADD3 R7, R10, -0x25, RZ ;  /* 0xffffffdb0a077810 */ /* 0x008fe20007ffe0ff */
[----:B------:R-:W-:Y:S01]  /*58d0*/  LDGSTS.E [R22+0x18004], desc[UR8][R54.64], !P2 ;  /* 0x1800400036167fae */ /* 0x000fe2000d121848 */
[----:B------:R-:W-:-:S03]  /*58e0*/  IMAD.WIDE R246, R247, 0x4, R90 ;  /* 0x00000004f7f67825 */ /* 0x000fc600078e025a */
[----:B------:R-:W-:Y:S01]  /*58f0*/  LDGSTS.E [R22+0x1c004], desc[UR8][R40.64], !P2 ;  /* 0x1c00400028167fae */ /* 0x000fe2000d121848 */
[----:B------:R-:W-:Y:S01]  /*5900*/  ISETP.GE.U32.AND P2, PT, R7, 0x7fffff5c, PT ;  /* 0x7fffff5c0700780c */ /* 0x000fe20003f46070 */
[----:B------:R-:W3:Y:S01]  /*5910*/  LDC R10, c[0x0][0x230] ;  /* 0x00008c00ff0a7b82 */ /* 0x000ee20000000800 */
[----:B----4-:R-:W-:Y:S01]  /*5920*/  VIADD R7, R11, 0xffffffda ;  /* 0xffffffda0b077836 */ /* 0x010fe20000000000 */
[----:B------:R-:W-:Y:S01]  /*5930*/  STL.64 [R1+0x20], R152 ;  /* 0x0000209801007387 */ /* 0x000fe20000100a00 */
[----:B------:R-:W-:-:S03]  /*5940*/  IMAD.WIDE R244, R243, 0x4, R26 ;  /* 0x00000004f3f47825 */ /* 0x000fc600078e021a */
[----:B------:R-:W-:Y:S01]  /*5950*/  LDGSTS.E [R22+0x18008], desc[UR8][R48.64], !P1 ;  /* 0x1800800030167fae */ /* 0x000fe2000c921848 */
[----:B------:R-:W-:Y:S01]  /*5960*/  IMAD.WIDE R242, R243, 0x4, R90 ;  /* 0x00000004f3f27825 */ /* 0x000fe200078e025a */
[----:B------:R-:W4:Y:S01]  /*5970*/  LDC R11, c[0x0][0x230] ;  /* 0x00008c00ff0b7b82 */ /* 0x000f220000000800 */
[----:B--2---:R-:W-:Y:S01]  /*5980*/  IADD3 R8, R8, -0x27, RZ ;  /* 0xffffffd908087810 */ /* 0x004fe20007ffe0ff */
[----:B------:R2:W-:Y:S01]  /*5990*/  STL.64 [R1+0x18], R20 ;  /* 0x0000181401007387 */ /* 0x0005e20000100a00 */
[----:B------:R-:W-:-:S03]  /*59a0*/  IMAD.WIDE R240, R239, 0x4, R26 ;  /* 0x00000004eff07825 */ /* 0x000fc600078e021a */
[----:B------:R-:W-:Y:S01]  /*59b0*/  LDGSTS.E [R22+0x1c008], desc[UR8][R44.64], !P1 ;  /* 0x1c0080002c167fae */ /* 0x000fe2000c921848 */
[----:B------:R-:W-:Y:S01]  /*59c0*/  ISETP.GE.U32.AND P1, PT, R7, 0x7fffff5b, PT ;  /* 0x7fffff5b0700780c */ /* 0x000fe20003f26070 */
[----:B------:R-:W-:Y:S02]  /*59d0*/  IMAD.SHL.U32 R7, R6, 0x4, RZ ;  /* 0x0000000406077824 */ /* 0x000fe400078e00ff */
[----:B------:R1:W-:Y:S01]  /*59e0*/  STL.64 [R1+0x10], R18 ;  /* 0x0000101201007387 */ /* 0x0003e20000100a00 */
[--C-:B------:R-:W-:Y:S01]  /*59f0*/  IMAD.WIDE R238, R239, 0x4, R90.reuse ;  /* 0x00000004efee7825 */ /* 0x100fe200078e025a */
[C---:B--2---:R-:W-:Y:S02]  /*5a00*/  LOP3.LUT R21, R4.reuse, 0x10, RZ, 0x3c, !PT ;  /* 0x0000001004157812 */ /* 0x044fe400078e3cff */
[----:B------:R2:W-:Y:S01]  /*5a10*/  STL.64 [R1+0x8], R16 ;  /* 0x0000081001007387 */ /* 0x0005e20000100a00 */
[----:B------:R-:W-:Y:S01]  /*5a20*/  IMAD.WIDE R14, R7, 0x4, R90 ;  /* 0x00000004070e7825 */ /* 0x000fe200078e025a */
[----:B------:R-:W-:-:S02]  /*5a30*/  LOP3.LUT R20, R4, 0x20, RZ, 0x3c, !PT ;  /* 0x0000002004147812 */ /* 0x000fc400078e3cff */
[----:B------:R-:W-:Y:S01]  /*5a40*/  LDGSTS.E [R22+0x1800c], desc[UR8][R56.64], !P0 ;  /* 0x1800c00038167fae */ /* 0x000fe2000c121848 */
[----:B------:R-:W-:Y:S02]  /*5a50*/  VIADD R21, R21, UR10 ;  /* 0x0000000a15157c36 */ /* 0x000fe40008000000 */
[--C-:B------:R-:W-:Y:S01]  /*5a60*/  IMAD.WIDE R62, R59, 0x4, R26.reuse ;  /* 0x000000043b3e7825 */ /* 0x100fe200078e021a */
[----:B------:R-:W-:Y:S01]  /*5a70*/  LDGSTS.E [R22+0x1c00c], desc[UR8][R46.64], !P0 ;  /* 0x1c00c0002e167fae */ /* 0x000fe2000c121848 */
[----:B------:R-:W-:Y:S02]  /*5a80*/  ISETP.GE.U32.AND P0, PT, R8, 0x7fffff5a, PT ;  /* 0x7fffff5a0800780c */ /* 0x000fe40003f06070 */
[----:B-1----:R-:W-:Y:S01]  /*5a90*/  VIADD R8, R9, 0xffffffd8 ;  /* 0xffffffd809087836 */ /* 0x002fe20000000000 */
[C---:B------:R-:W-:Y:S01]  /*5aa0*/  LOP3.LUT R19, R4.reuse, 0x30, RZ, 0x3c, !PT ;  /* 0x0000003004137812 */ /* 0x040fe200078e3cff */
[----:B--2---:R-:W-:Y:S01]  /*5ab0*/  IMAD.WIDE R16, R7, 0x4, R26 ;  /* 0x0000000407107825 */ /* 0x004fe200078e021a */
[----:B------:R-:W1:Y:S01]  /*5ac0*/  LDC R9, c[0x0][0x230] ;  /* 0x00008c00ff097b82 */ /* 0x000e620000000800 */
[----:B------:R-:W-:-:S02]  /*5ad0*/  LOP3.LUT R18, R4, 0x40, RZ, 0x3c, !PT ;  /* 0x0000004004127812 */ /* 0x000fc400078e3cff */
[----:B------:R-:W-:Y:S01]  /*5ae0*/  IMAD R7, R6, 0x5, RZ ;  /* 0x0000000506077824 */ /* 0x000fe200078e02ff */
[----:B------:R2:W-:Y:S01]  /*5af0*/  STL.64 [R1+0x150], R16 ;  /* 0x0001501001007387 */ /* 0x0005e20000100a00 */
[----:B------:R-:W-:Y:S01]  /*5b00*/  IMAD.WIDE R58, R59, 0x4, R90 ;  /* 0x000000043b3a7825 */ /* 0x000fe200078e025a */
[----:B------:R-:W-:Y:S02]  /*5b10*/  IADD3 R19, R19, UR10, RZ ;  /* 0x0000000a13137c10 */ /* 0x000fe4000fffe0ff */
[----:B------:R2:W-:Y:S01]  /*5b20*/  LDGSTS.E [R21], desc[UR8][R16.64], !P6 ;  /* 0x0000000010157fae */ /* 0x0005e2000f121848 */
[C---:B------:R-:W-:Y:S01]  /*5b30*/  IMAD.WIDE R82, R61.reuse, 0x4, R26 ;  /* 0x000000043d527825 */ /* 0x040fe200078e021a */
[----:B------:R-:W-:Y:S02]  /*5b40*/  IADD3 R18, R18, UR10, RZ ;  /* 0x0000000a12127c10 */ /* 0x000fe4000fffe0ff */
[----:B------:R4:W-:Y:S01]  /*5b50*/  STL.64 [R1+0x148], R14 ;  /* 0x0001480e01007387 */ /* 0x0009e20000100a00 */
[----:B------:R-:W-:-:S03]  /*5b60*/  IMAD.WIDE R60, R61, 0x4, R90 ;  /* 0x000000043d3c7825 */ /* 0x000fc600078e025a */
[----:B------:R4:W-:Y:S01]  /*5b70*/  LDGSTS.E [R21+0x4000], desc[UR8][R14.64], !P6 ;  /* 0x040000000e157fae */ /* 0x0009e2000f121848 */
[----:B------:R-:W-:Y:S01]  /*5b80*/  ISETP.GE.U32.AND P6, PT, R8, 0x7fffff59, PT ;  /* 0x7fffff590800780c */ /* 0x000fe20003fc6070 */
[--C-:B------:R-:W-:Y:S01]  /*5b90*/  IMAD.WIDE R68, R65, 0x4, R26.reuse ;  /* 0x0000000441447825 */ /* 0x100fe200078e021a */
[----:B---3--:R-:W-:Y:S02]  /*5ba0*/  IADD3 R8, R10, -0x45, RZ ;  /* 0xffffffbb0a087810 */ /* 0x008fe40007ffe0ff */
[----:B------:R-:W3:Y:S01]  /*5bb0*/  LDC R10, c[0x0][0x230] ;  /* 0x00008c00ff0a7b82 */ /* 0x000ee20000000800 */
[----:B--2---:R-:W-:-:S04]  /*5bc0*/  IMAD.WIDE R16, R7, 0x4, R26 ;  /* 0x0000000407107825 */ /* 0x004fc800078e021a */
[--C-:B------:R-:W-:Y:S01]  /*5bd0*/  IMAD.WIDE R64, R65, 0x4, R90.reuse ;  /* 0x0000000441407825 */ /* 0x100fe200078e025a */
[----:B------:R2:W-:Y:S03]  /*5be0*/  STL.64 [R1+0x140], R16 ;  /* 0x0001401001007387 */ /* 0x0005e60000100a00 */
[----:B----4-:R-:W-:Y:S01]  /*5bf0*/  IMAD.WIDE R14, R7, 0x4, R90 ;  /* 0x00000004070e7825 */ /* 0x010fe200078e025a */
[----:B------:R2:W-:Y:S03]  /*5c00*/  LDGSTS.E [R21+0x4], desc[UR8][R16.64], !P3 ;  /* 0x0000400010157fae */ /* 0x0005e6000d921848 */
[----:B------:R-:W-:Y:S01]  /*5c10*/  IMAD R7, R6, 0x6, RZ ;  /* 0x0000000606077824 */ /* 0x000fe200078e02ff */
[----:B------:R4:W-:Y:S01]  /*5c20*/  STL.64 [R1+0x138], R14 ;  /* 0x0001380e01007387 */ /* 0x0009e20000100a00 */
[----:B------:R-:W-:-:S03]  /*5c30*/  IMAD.WIDE R84, R66, 0x4, R26 ;  /* 0x0000000442547825 */ /* 0x000fc600078e021a */
[----:B------:R4:W-:Y:S01]  /*5c40*/  LDGSTS.E [R21+0x4004], desc[UR8][R14.64], !P3 ;  /* 0x040040000e157fae */ /* 0x0009e2000d921848 */
[----:B------:R-:W-:Y:S01]  /*5c50*/  ISETP.GE.U32.AND P3, PT, R8, 0x7fffff3c, PT ;  /* 0x7fffff3c0800780c */ /* 0x000fe20003f66070 */
[----:B------:R-:W-:Y:S02]  /*5c60*/  VIADD R8, R11, 0xffffffba ;  /* 0xffffffba0b087836 */ /* 0x000fe40000000000 */
[C---:B--2---:R-:W-:Y:S01]  /*5c70*/  IMAD.WIDE R16, R7.reuse, 0x4, R26 ;  /* 0x0000000407107825 */ /* 0x044fe200078e021a */
[----:B------:R-:W2:Y:S03]  /*5c80*/  LDC R11, c[0x0][0x230] ;  /* 0x00008c00ff0b7b82 */ /* 0x000ea60000000800 */
[--C-:B------:R-:W-:Y:S01]  /*5c90*/  IMAD.WIDE R66, R66, 0x4, R90.reuse ;  /* 0x0000000442427825 */ /* 0x100fe200078e025a */
[----:B------:R1:W-:Y:S03]  /*5ca0*/  LDGSTS.E [R21+0x8], desc[UR8][R16.64], !P5 ;  /* 0x0000800010157fae */ /* 0x0003e6000e921848 */
[----:B----4-:R-:W-:Y:S01]  /*5cb0*/  IMAD.WIDE R14, R7, 0x4, R90 ;  /* 0x00000004070e7825 */ /* 0x010fe200078e025a */
[----:B------:R1:W-:Y:S03]  /*5cc0*/  STL.64 [R1+0x130], R16 ;  /* 0x0001301001007387 */ /* 0x0003e60000100a00 */
[----:B------:R-:W-:Y:S01]  /*5cd0*/  IMAD R7, R6, 0x7, RZ ;  /* 0x0000000706077824 */ /* 0x000fe200078e02ff */
[----:B------:R4:W-:Y:S01]  /*5ce0*/  LDGSTS.E [R21+0x4008], desc[UR8][R14.64], !P5 ;  /* 0x040080000e157fae */ /* 0x0009e2000e921848 */
[----:B------:R-:W-:Y:S01]  /*5cf0*/  ISETP.GE.U32.AND P5, PT, R8, 0x7fffff3b, PT ;  /* 0x7fffff3b0800780c */ /* 0x000fe20003fa6070 */
[C---:B------:R-:W-:Y:S01]  /*5d00*/  IMAD.WIDE R74, R70.reuse, 0x4, R26 ;  /* 0x00000004464a7825 */ /* 0x040fe200078e021a */
[----:B------:R-:W2:Y:S01]  /*5d10*/  LDC R8, c[0x0][0x230] ;  /* 0x00008c00ff087b82 */ /* 0x000ea20000000800 */
[----:B------:R4:W-:Y:S02]  /*5d20*/  STL.64 [R1+0x128], R14 ;  /* 0x0001280e01007387 */ /* 0x0009e40000100a00 */
[----:B------:R-:W-:-:S04]  /*5d30*/  IMAD.WIDE R70, R70, 0x4, R90 ;  /* 0x0000000446467825 */ /* 0x000fc800078e025a */
[----:B-1----:R-:W-:-:S04]  /*5d40*/  IMAD.WIDE R16, R7, 0x4, R26 ;  /* 0x0000000407107825 */ /* 0x002fc800078e021a */
[----:B------:R-:W-:Y:S01]  /*5d50*/  IMAD.WIDE R86, R72, 0x4, R26 ;  /* 0x0000000448567825 */ /* 0x000fe200078e021a */
[----:B------:R-:W-:Y:S03]  /*5d60*/  STL.64 [R1+0x120], R16 ;  /* 0x0001201001007387 */ /* 0x000fe60000100a00 */
[----:B----4-:R-:W-:Y:S01]  /*5d70*/  IMAD.WIDE R14, R7, 0x4, R90 ;  /* 0x00000004070e7825 */ /* 0x010fe200078e025a */
[----:B------:R-:W-:Y:S03]  /*5d80*/  LDGSTS.E [R21+0xc], desc[UR8][R16.64], !P4 ;  /* 0x0000c00010157fae */ /* 0x000fe6000e121848 */
[----:B------:R-:W-:Y:S01]  /*5d90*/  VIADD R7, R12, 0xffffffb9 ;  /* 0xffffffb90c077836 */ /* 0x000fe20000000000 */
[----:B------:R-:W-:Y:S01]  /*5da0*/  STL.64 [R1+0x118], R14 ;  /* 0x0001180e01007387 */ /* 0x000fe20000100a00 */
[----:B------:R-:W-:-:S03]  /*5db0*/  IMAD.WIDE R12, R251, 0x4, R26 ;  /* 0x00000004fb0c7825 */ /* 0x000fc600078e021a */
[----:B------:R-:W-:Y:S01]  /*5dc0*/  LDGSTS.E [R21+0x400c], desc[UR8][R14.64], !P4 ;  /* 0x0400c0000e157fae */ /* 0x000fe2000e121848 */
[--C-:B------:R-:W-:Y:S01]  /*5dd0*/  IMAD.WIDE R250, R251, 0x4, R90.reuse ;  /* 0x00000004fbfa7825 */ /* 0x100fe200078e025a */
[----:B------:R-:W-:Y:S02]  /*5de0*/  ISETP.GE.U32.AND P4, PT, R7, 0x7fffff3a, PT ;  /* 0x7fffff3a0700780c */ /* 0x000fe40003f86070 */
[----:B------:R1:W-:Y:S01]  /*5df0*/  STL.64 [R1], R12 ;  /* 0x0000000c01007387 */ /* 0x0003e20000100a00 */
[----:B------:R-:W-:Y:S01]  /*5e00*/  IADD3 R7, R9, -0x48, RZ ;  /* 0xffffffb809077810 */ /* 0x000fe20007ffe0ff */
[----:B------:R-:W-:Y:S01]  /*5e10*/  IMAD.WIDE R72, R72, 0x4, R90 ;  /* 0x0000000448487825 */ /* 0x000fe200078e025a */
[----:B------:R-:W4:Y:S01]  /*5e20*/  LDC R9, c[0x0][0x230] ;  /* 0x00008c00ff097b82 */ /* 0x000f220000000800 */
[----:B------:R1:W-:Y:S02]  /*5e30*/  LDGSTS.E [R21+0x8000], desc[UR8][R12.64], !P2 ;  /* 0x080000000c157fae */ /* 0x0003e4000d121848 */
[----:B------:R-:W-:-:S02]  /*5e40*/  IMAD.WIDE R80, R76, 0x4, R26 ;  /* 0x000000044c507825 */ /* 0x000fc400078e021a */
[----:B------:R-:W-:Y:S01]  /*5e50*/  LDGSTS.E [R21+0xc000], desc[UR8][R250.64], !P2 ;  /* 0x0c000000fa157fae */ /* 0x000fe2000d121848 */
[----:B------:R-:W-:Y:S01]  /*5e60*/  ISETP.GE.U32.AND P2, PT, R7, 0x7fffff39, PT ;  /* 0x7fffff390700780c */ /* 0x000fe20003f46070 */
[----:B---3--:R-:W-:Y:S02]  /*5e70*/  VIADD R7, R10, 0xffffff9b ;  /* 0xffffff9b0a077836 */ /* 0x008fe40000000000 */
[----:B------:R3:W-:Y:S01]  /*5e80*/  LDGSTS.E [R21+0x8004], desc[UR8][R248.64], !P1 ;  /* 0x08004000f8157fae */ /* 0x0007e2000c921848 */
[----:B------:R-:W3:Y:S01]  /*5e90*/  LDC R10, c[0x0][0x230] ;  /* 0x00008c00ff0a7b82 */ /* 0x000ee20000000800 */
[----:B------:R-:W-:Y:S02]  /*5ea0*/  IMAD.WIDE R76, R76, 0x4, R90 ;  /* 0x000000044c4c7825 */ /* 0x000fe400078e025a */
[----:B------:R-:W-:Y:S01]  /*5eb0*/  LDGSTS.E [R21+0xc004], desc[UR8][R246.64], !P1 ;  /* 0x0c004000f6157fae */ /* 0x000fe2000c921848 */
[----:B------:R-:W-:Y:S01]  /*5ec0*/  ISETP.GE.U32.AND P1, PT, R7, 0x7fffff1c, PT ;  /* 0x7fffff1c0700780c */ /* 0x000fe20003f26070 */
[----:B--2---:R-:W-:-:S02]  /*5ed0*/  VIADD R7, R8, 0xffffff9a ;  /* 0xffffff9a08077836 */ /* 0x004fc40000000000 */
[----:B------:R-:W-:Y:S01]  /*5ee0*/  LDGSTS.E [R21+0x8008], desc[UR8][R244.64], !P0 ;  /* 0x08008000f4157fae */ /* 0x000fe2000c121848 */
[----:B-1----:R-:W1:Y:S01]  /*5ef0*/  LDC R12, c[0x0][0x230] ;  /* 0x00008c00ff0c7b82 */ /* 0x002e620000000800 */
[C---:B------:R-:W-:Y:S02]  /*5f00*/  IMAD.WIDE R88, R78.reuse, 0x4, R26 ;  /* 0x000000044e587825 */ /* 0x040fe400078e021a */
[----:B------:R2:W-:Y:S01]  /*5f10*/  LDGSTS.E [R21+0xc008], desc[UR8][R242.64], !P0 ;  /* 0x0c008000f2157fae */ /* 0x0005e2000c121848 */
[----:B------:R-:W-:Y:S01]  /*5f20*/  ISETP.GE.U32.AND P0, PT, R7, 0x7fffff1b, PT ;  /* 0x7fffff1b0700780c */ /* 0x000fe20003f06070 */
[----:B------:R-:W-:Y:S01]  /*5f30*/  IMAD.WIDE R78, R78, 0x4, R90 ;  /* 0x000000044e4e7825 */ /* 0x000fe200078e025a */
[----:B------:R-:W-:Y:S01]  /*5f40*/  IADD3 R7, R11, -0x67, RZ ;  /* 0xffffff990b077810 */ /* 0x000fe20007ffe0ff */
[----:B------:R-:W-:Y:S01]  /*5f50*/  LDGSTS.E [R21+0x800c], desc[UR8][R240.64], !P6 ;  /* 0x0800c000f0157fae */ /* 0x000fe2000f121848 */
[----:B------:R-:W2:Y:S01]  /*5f60*/  LDC R11, c[0x0][0x230] ;  /* 0x00008c00ff0b7b82 */ /* 0x000ea20000000800 */
[----:B----4-:R-:W-:-:S02]  /*5f70*/  VIADD R9, R9, 0xfffffff7 ;  /* 0xfffffff709097836 */ /* 0x010fc40000000000 */
[----:B------:R4:W-:Y:S01]  /*5f80*/  LDGSTS.E [R21+0xc00c], desc[UR8][R238.64], !P6 ;  /* 0x0c00c000ee157fae */ /* 0x0009e2000f121848 */
[----:B------:R-:W-:Y:S01]  /*5f90*/  ISETP.GE.U32.AND P6, PT, R7, 0x7fffff1a, PT ;  /* 0x7fffff1a0700780c */ /* 0x000fe20003fc6070 */
[----:B------:R-:W-:Y:S02]  /*5fa0*/  VIADD R20, R20, UR10 ;  /* 0x0000000a14147c36 */ /* 0x000fe40008000000 */
[----:B------:R-:W-:Y:S01]  /*5fb0*/  LDGSTS.E [R21+0x10000], desc[UR8][R62.64], !P3 ;  /* 0x100000003e157fae */ /* 0x000fe2000d921848 */
[----:B------:R-:W4:Y:S01]  /*5fc0*/  LDC R7, c[0x0][0x230] ;  /* 0x00008c00ff077b82 */ /* 0x000f220000000800 */
[----:B---3--:R-:W-:Y:S01]  /*5fd0*/  IADD3 R10, R10, -0xa, RZ ;  /* 0xfffffff60a0a7810 */ /* 0x008fe20007ffe0ff */
[C---:B------:R-:W-:Y:S01]  /*5fe0*/  IMAD.WIDE R236, R234.reuse, 0x4, R26 ;  /* 0x00000004eaec7825 */ /* 0x040fe200078e021a */
[----:B------:R-:W-:Y:S03]  /*5ff0*/  LDGSTS.E [R21+0x14000], desc[UR8][R58.64], !P3 ;  /* 0x140000003a157fae */ /* 0x000fe6000d921848 */
[----:B------:R-:W-:Y:S01]  /*6000*/  IMAD.WIDE R234, R234, 0x4, R90 ;  /* 0x00000004eaea7825 */ /* 0x000fe200078e025a */
[----:B------:R-:W-:Y:S03]  /*6010*/  LDGSTS.E [R21+0x10004], desc[UR8][R82.64], !P5 ;  /* 0x1000400052157fae */ /* 0x000fe6000e921848 */
[----:B-1----:R-:W-:Y:S01]  /*6020*/  VIADD R8, R12, 0xffffff98 ;  /* 0xffffff980c087836 */ /* 0x002fe20000000000 */
[----:B------:R-:W-:Y:S01]  /*6030*/  LDGSTS.E [R21+0x14004], desc[UR8][R60.64], !P5 ;  /* 0x140040003c157fae */ /* 0x000fe2000e921848 */
[----:B------:R-:W-:Y:S01]  /*6040*/  ISETP.GE.U32.AND P5, PT, R9, 0x7fffff78, PT ;  /* 0x7fffff780900780c */ /* 0x000fe20003fa6070 */
[----:B------:R-:W1:Y:S01]  /*6050*/  LDC R12, c[0x0][0x230] ;  /* 0x00008c00ff0c7b82 */ /* 0x000e620000000800 */
[----:B------:R-:W-:Y:S01]  /*6060*/  IMAD.WIDE R232, R230, 0x4, R26 ;  /* 0x00000004e6e87825 */ /* 0x000fe200078e021a */
[----:B------:R-:W-:Y:S01]  /*6070*/  ISETP.GE.U32.AND P3, PT, R8, 0x7fffff19, PT ;  /* 0x7fffff190800780c */ /* 0x000fe20003f66070 */
[----:B------:R-:W-:Y:S02]  /*6080*/  LDGSTS.E [R21+0x10008], desc[UR8][R68.64], !P4 ;  /* 0x1000800044157fae */ /* 0x000fe4000e121848 */
[----:B------:R-:W-:-:S02]  /*6090*/  IMAD.WIDE R230, R230, 0x4, R90 ;  /* 0x00000004e6e67825 */ /* 0x000fc400078e025a */
[----:B------:R-:W-:Y:S01]  /*60a0*/  LDGSTS.E [R21+0x14008], desc[UR8][R64.64], !P4 ;  /* 0x1400800040157fae */ /* 0x000fe2000e121848 */
[----:B------:R-:W3:Y:S01]  /*60b0*/  LDC R8, c[0x0][0x230] ;  /* 0x00008c00ff087b82 */ /* 0x000ee20000000800 */
[----:B------:R-:W-:Y:S01]  /*60c0*/  ISETP.GE.U32.AND P4, PT, R10, 0x7fffff77, PT ;  /* 0x7fffff770a00780c */ /* 0x000fe20003f86070 */
[C---:B------:R-:W-:Y:S01]  /*60d0*/  IMAD.WIDE R92, R94.reuse, 0x4, R26 ;  /* 0x000000045e5c7825 */ /* 0x040fe200078e021a */
[----:B------:R-:W-:Y:S03]  /*60e0*/  LDGSTS.E [R21+0x1000c], desc[UR8][R84.64], !P2 ;  /* 0x1000c00054157fae */ /* 0x000fe6000d121848 */
[----:B----4-:R-:W-:Y:S01]  /*60f0*/  VIADD R7, R7, 0xfffffff5 ;  /* 0xfffffff507077836 */ /* 0x010fe20000000000 */
[----:B------:R-:W-:Y:S01]  /*6100*/  LDGSTS.E [R21+0x1400c], desc[UR8][R66.64], !P2 ;  /* 0x1400c00042157fae */ /* 0x000fe2000d121848 */
[----:B------:R-:W4:Y:S01]  /*6110*/  LDC R9, c[0x0][0x230] ;  /* 0x00008c00ff097b82 */ /* 0x000f220000000800 */
[----:B------:R-:W-:-:S02]  /*6120*/  IMAD.WIDE R94, R94, 0x4, R90 ;  /* 0x000000045e5e7825 */ /* 0x000fc400078e025a */
[----:B------:R-:W-:Y:S01]  /*6130*/  ISETP.GE.U32.AND P2, PT, R7, 0x7fffff76, PT ;  /* 0x7fffff760700780c */ /* 0x000fe20003f46070 */
[----:B------:R-:W-:Y:S01]  /*6140*/  LDGSTS.E [R21+0x18000], desc[UR8][R74.64], !P1 ;  /* 0x180000004a157fae */ /* 0x000fe2000c921848 */
[----:B------:R-:W-:-:S03]  /*6150*/  IMAD.WIDE R96, R98, 0x4, R26 ;  /* 0x0000000462607825 */ /* 0x000fc600078e021a */
[----:B------:R-:W1:Y:S01]  /*6160*/  LDC R10, c[0x0][0x230] ;  /* 0x00008c00ff0a7b82 */ /* 0x000e620000000800 */
[----:B------:R-:W-:Y:S01]  /*6170*/  LDGSTS.E [R21+0x1c000], desc[UR8][R70.64], !P1 ;  /* 0x1c00000046157fae */ /* 0x000fe2000c921848 */
[----:B------:R-:W-:-:S03]  /*6180*/  IMAD.WIDE R98, R98, 0x4, R90 ;  /* 0x0000000462627825 */ /* 0x000fc600078e025a */
[----:B------:R-:W-:Y:S01]  /*6190*/  LDGSTS.E [R21+0x18004], desc[UR8][R86.64], !P0 ;  /* 0x1800400056157fae */ /* 0x000fe2000c121848 */
[----:B------:R-:W-:-:S03]  /*61a0*/  IMAD.WIDE R100, R102, 0x4, R26 ;  /* 0x0000000466647825 */ /* 0x000fc600078e021a */
[----:B------:R-:W-:Y:S01]  /*61b0*/  LDGSTS.E [R21+0x1c004], desc[UR8][R72.64], !P0 ;  /* 0x1c00400048157fae */ /* 0x000fe2000c121848 */
[----:B---3--:R-:W-:Y:S01]  /*61c0*/  VIADD R7, R8, 0xfffffff4 ;  /* 0xfffffff408077836 */ /* 0x008fe20000000000 */
[----:B--2---:R-:W-:Y:S01]  /*61d0*/  IADD3 R8, R11, -0x2b, RZ ;  /* 0xffffffd50b087810 */ /* 0x004fe20007ffe0ff */
[----:B------:R-:W-:Y:S01]  /*61e0*/  IMAD.WIDE R102, R102, 0x4, R90 ;  /* 0x0000000466667825 */ /* 0x000fe200078e025a */
[----:B------:R-:W-:Y:S01]  /*61f0*/  LDGSTS.E [R21+0x18008], desc[UR8][R80.64], !P6 ;  /* 0x1800800050157fae */ /* 0x000fe2000f121848 */
[----:B------:R-:W2:Y:S01]  /*6200*/  LDC R11, c[0x0][0x230] ;  /* 0x00008c00ff0b7b82 */ /* 0x000ea20000000800 */
[----:B------:R-:W-:Y:S01]  /*6210*/  ISETP.GE.U32.AND P1, PT, R7, 0x7fffff75, PT ;  /* 0x7fffff750700780c */ /* 0x000fe20003f26070 */
[C---:B------:R-:W-:Y:S01]  /*6220*/  IMAD.WIDE R104, R106.reuse, 0x4, R26 ;  /* 0x000000046a687825 */ /* 0x040fe200078e021a */
[----:B----4-:R-:W-:Y:S01]  /*6230*/  IADD3 R7, R9, -0x29, RZ ;  /* 0xffffffd709077810 */ /* 0x010fe20007ffe0ff */
[----:B------:R-:W-:Y:S02]  /*6240*/  LDGSTS.E [R21+0x1c008], desc[UR8][R76.64], !P6 ;  /* 0x1c0080004c157fae */ /* 0x000fe4000f121848 */
[----:B------:R-:W-:Y:S01]  /*6250*/  IMAD.WIDE R106, R106, 0x4, R90 ;  /* 0x000000046a6a7825 */ /* 0x000fe200078e025a */
[----:B------:R-:W-:Y:S01]  /*6260*/  ISETP.GE.U32.AND P0, PT, R7, 0x7fffff58, PT ;  /* 0x7fffff580700780c */ /* 0x000fe20003f06070 */
[----:B------:R-:W3:Y:S01]  /*6270*/  LDC R9, c[0x0][0x230] ;  /* 0x00008c00ff097b82 */ /* 0x000ee20000000800 */
[----:B------:R-:W-:Y:S01]  /*6280*/  STL.64 [R1+0xcc0], R250 ;  /* 0x000cc0fa01007387 */ /* 0x000fe20000100a00 */
[----:B-1----:R-:W-:-:S02]  /*6290*/  VIADD R7, R10, 0xffffffd6 ;  /* 0xffffffd60a077836 */ /* 0x002fc40000000000 */
[----:B------:R-:W-:Y:S01]  /*62a0*/  IMAD.WIDE R108, R110, 0x4, R26 ;  /* 0x000000046e6c7825 */ /* 0x000fe200078e021a */
[----:B------:R1:W-:Y:S02]  /*62b0*/  STL.64 [R1+0xcc8], R248 ;  /* 0x000cc8f801007387 */ /* 0x0003e40000100a00 */
[----:B------:R-:W-:Y:S01]  /*62c0*/  ISETP.GE.U32.AND P6, PT, R7, 0x7fffff57, PT ;  /* 0x7fffff570700780c */ /* 0x000fe20003fc6070 */
[----:B------:R-:W4:Y:S01]  /*62d0*/  LDC R10, c[0x0][0x230] ;  /* 0x00008c00ff0a7b82 */ /* 0x000f220000000800 */
[----:B------:R-:W-:Y:S01]  /*62e0*/  IMAD.SHL.U32 R7, R6, 0x8, RZ ;  /* 0x0000000806077824 */ /* 0x000fe200078e00ff */
[----:B------:R-:W-:Y:S01]  /*62f0*/  STL.64 [R1+0xcd0], R246 ;  /* 0x000cd0f601007387 */ /* 0x000fe20000100a00 */
[----:B------:R-:W-:-:S03]  /*6300*/  IMAD.WIDE R110, R110, 0x4, R90 ;  /* 0x000000046e6e7825 */ /* 0x000fc600078e025a */
[----:B------:R-:W-:Y:S01]  /*6310*/  LDGSTS.E [R21+0x1800c], desc[UR8][R88.64], !P3 ;  /* 0x1800c00058157fae */ /* 0x000fe2000d921848 */
[C---:B------:R-:W-:Y:S01]  /*6320*/  IMAD.WIDE R16, R7.reuse, 0x4, R26 ;  /* 0x0000000407107825 */ /* 0x040fe200078e021a */
[----:B-1----:R-:W-:Y:S02]  /*6330*/  MOV R248, R200 ;  /* 0x000000c800f87202 */ /* 0x002fe40000000f00 */
[----:B------:R-:W-:Y:S01]  /*6340*/  STL.64 [R1+0xcd8], R244 ;  /* 0x000cd8f401007387 */ /* 0x000fe20000100a00 */
[----:B------:R-:W-:-:S03]  /*6350*/  IMAD.WIDE R14, R7, 0x4, R90 ;  /* 0x00000004070e7825 */ /* 0x000fc600078e025a */
[----:B------:R-:W-:Y:S01]  /*6360*/  LDGSTS.E [R21+0x1c00c], desc[UR8][R78.64], !P3 ;  /* 0x1c00c0004e157fae */ /* 0x000fe2000d921848 */
[----:B------:R-:W-:Y:S01]  /*6370*/  ISETP.GE.U32.AND P3, PT, R8, 0x7fffff56, PT ;  /* 0x7fffff560800780c */ /* 0x000fe20003f66070 */
[----:B------:R-:W-:Y:S02]  /*6380*/  IMAD R7, R6, 0x9, RZ ;  /* 0x0000000906077824 */ /* 0x000fe400078e02ff */
[----:B------:R1:W-:Y:S01]  /*6390*/  STL.64 [R1+0xce0], R242 ;  /* 0x000ce0f201007387 */ /* 0x0003e20000100a00 */
[----:B------:R-:W-:Y:S02]  /*63a0*/  VIADD R8, R12, 0xffffffd4 ;  /* 0xffffffd40c087836 */ /* 0x000fe40000000000 */
[----:B------:R-:W2:Y:S01]  /*63b0*/  LDC R12, c[0x0][0x230] ;  /* 0x00008c00ff0c7b82 */ /* 0x000ea20000000800 */
[----:B------:R-:W-:Y:S01]  /*63c0*/  STL.64 [R1+0xce8], R240 ;  /* 0x000ce8f001007387 */ /* 0x000fe20000100a00 */
[----:B------:R-:W-:-:S03]  /*63d0*/  IMAD.WIDE R112, R114, 0x4, R26 ;  /* 0x0000000472707825 */ /* 0x000fc600078e021a */
[----:B------:R3:W-:Y:S01]  /*63e0*/  STL.64 [R1+0xcf0], R238 ;  /* 0x000cf0ee01007387 */ /* 0x0007e20000100a00 */
[----:B------:R-:W-:-:S03]  /*63f0*/  IMAD.WIDE R114, R114, 0x4, R90 ;  /* 0x0000000472727825 */ /* 0x000fc600078e025a */
[----:B------:R4:W-:Y:S01]  /*6400*/  STL.64 [R1+0x110], R16 ;  /* 0x0001101001007387 */ /* 0x0009e20000100a00 */
[C---:B------:R-:W-:Y:S01]  /*6410*/  IMAD.WIDE R116, R118.reuse, 0x4, R26 ;  /* 0x0000000476747825 */ /* 0x040fe200078e021a */
[----:B-1----:R-:W-:Y:S02]  /*6420*/  MOV R243, R199 ;  /* 0x000000c700f37202 */ /* 0x002fe40000000f00 */
[----:B------:R4:W-:Y:S01]  /*6430*/  LDGSTS.E [R20], desc[UR8][R16.64], !P5 ;  /* 0x0000000010147fae */ /* 0x0009e2000e921848 */
[----:B------:R-:W-:-:S03]  /*6440*/  IMAD.WIDE R118, R118, 0x4, R90 ;  /* 0x0000000476767825 */ /* 0x000fc600078e025a */
[----:B------:R1:W-:Y:S01]  /*6450*/  STL.64 [R1+0x108], R14 ;  /* 0x0001080e01007387 */ /* 0x0003e20000100a00 */
[----:B------:R-:W-:Y:S01]  /*6460*/  IMAD.WIDE R120, R122, 0x4, R26 ;  /* 0x000000047a787825 */ /* 0x000fe200078e021a */
[----:B---3--:R-:W-:Y:S02]  /*6470*/  MOV R239, R229 ;  /* 0x000000e500ef7202 */ /* 0x008fe40000000f00 */
[----:B------:R1:W-:Y:S01]  /*6480*/  LDGSTS.E [R20+0x4000], desc[UR8][R14.64], !P5 ;  /* 0x040000000e147fae */ /* 0x0003e2000e921848 */
[----:B------:R-:W-:Y:S01]  /*6490*/  ISETP.GE.U32.AND P5, PT, R8, 0x7fffff55, PT ;  /* 0x7fffff550800780c */ /* 0x000fe20003fa6070 */
[----:B------:R-:W-:Y:S01]  /*64a0*/  IMAD.WIDE R122, R122, 0x4, R90 ;  /* 0x000000047a7a7825 */ /* 0x000fe200078e025a */
[----:B------:R-:W-:Y:S02]  /*64b0*/  IADD3 R8, R9, -0x49, RZ ;  /* 0xffffffb709087810 */ /* 0x000fe40007ffe0ff */
[----:B------:R-:W3:Y:S01]  /*64c0*/  LDC R9, c[0x0][0x230] ;  /* 0x00008c00ff097b82 */ /* 0x000ee20000000800 */
[----:B----4-:R-:W-:-:S04]  /*64d0*/  IMAD.WIDE R16, R7, 0x4, R26 ;  /* 0x0000000407107825 */ /* 0x010fc800078e021a */
[----:B------:R-:W-:Y:S01]  /*64e0*/  IMAD.WIDE R124, R126, 0x4, R26 ;  /* 0x000000047e7c7825 */ /* 0x000fe200078e021a */
[----:B------:R4:W-:Y:S03]  /*64f0*/  STL.64 [R1+0x100], R16 ;  /* 0x0001001001007387 */ /* 0x0009e60000100a00 */
[--C-:B-1----:R-:W-:Y:S01]  /*6500*/  IMAD.WIDE R14, R7, 0x4, R90.reuse ;  /* 0x00000004070e7825 */ /* 0x102fe200078e025a */
[----:B------:R4:W-:Y:S03]  /*6510*/  LDGSTS.E [R20+0x4], desc[UR8][R16.64], !P4 ;  /* 0x0000400010147fae */ /* 0x0009e6000e121848 */
[----:B------:R-:W-:Y:S01]  /*6520*/  IMAD R7, R6, 0xa, RZ ;  /* 0x0000000a06077824 */ /* 0x000fe200078e02ff */
[----:B------:R1:W-:Y:S01]  /*6530*/  STL.64 [R1+0xf8], R14 ;  /* 0x0000f80e01007387 */ /* 0x0003e20000100a00 */
[----:B------:R-:W-:-:S03]  /*6540*/  IMAD.WIDE R126, R126, 0x4, R90 ;  /* 0x000000047e7e7825 */ /* 0x000fc600078e025a */
[----:B------:R1:W-:Y:S01]  /*6550*/  LDGSTS.E [R20+0x4004], desc[UR8][R14.64], !P4 ;  /* 0x040040000e147fae */ /* 0x0003e2000e121848 */
[----:B------:R-:W-:Y:S01]  /*6560*/  ISETP.GE.U32.AND P4, PT, R8, 0x7fffff38, PT ;  /* 0x7fffff380800780c */ /* 0x000fe20003f86070 */
[----:B------:R-:W-:Y:S02]  /*6570*/  VIADD R8, R10, 0xffffffb6 ;  /* 0xffffffb60a087836 */ /* 0x000fe40000000000 */
[C-C-:B----4-:R-:W-:Y:S01]  /*6580*/  IMAD.WIDE R16, R7.reuse, 0x4, R26.reuse ;  /* 0x0000000407107825 */ /* 0x150fe200078e021a */
[----:B------:R-:W4:Y:S03]  /*6590*/  LDC R10, c[0x0][0x230] ;  /* 0x00008c00ff0a7b82 */ /* 0x000f260000000800 */
[----:B------:R-:W-:Y:S01]  /*65a0*/  IMAD.WIDE R128, R130, 0x4, R26 ;  /* 0x0000000482807825 */ /* 0x000fe200078e021a */
[----:B------:R2:W-:Y:S03]  /*65b0*/  LDGSTS.E [R20+0x8], desc[UR8][R16.64], !P2 ;  /* 0x0000800010147fae */ /* 0x0005e6000d121848 */
[--C-:B-1----:R-:W-:Y:S01]  /*65c0*/  IMAD.WIDE R14, R7, 0x4, R90.reuse ;  /* 0x00000004070e7825 */ /* 0x102fe200078e025a */
[----:B------:R2:W-:Y:S03]  /*65d0*/  STL.64 [R1+0xf0], R16 ;  /* 0x0000f01001007387 */ /* 0x0005e60000100a00 */
[----:B------:R-:W-:Y:S01]  /*65e0*/  IMAD R7, R6, 0xb, RZ ;  /* 0x0000000b06077824 */ /* 0x000fe200078e02ff */
[----:B------:R1:W-:Y:S01]  /*65f0*/  LDGSTS.E [R20+0x4008], desc[UR8][R14.64], !P2 ;  /* 0x040080000e147fae */ /* 0x0003e2000d121848 */
[----:B------:R-:W-:Y:S01]  /*6600*/  ISETP.GE.U32.AND P2, PT, R8, 0x7fffff37, PT ;  /* 0x7fffff370800780c */ /* 0x000fe20003f46070 */
[----:B------:R-:W-:Y:S01]  /*6610*/  IMAD.WIDE R130, R130, 0x4, R90 ;  /* 0x0000000482827825 */ /* 0x000fe200078e025a */
[----:B------:R-:W4:Y:S01]  /*6620*/  LDC R8, c[0x0][0x230] ;  /* 0x00008c00ff087b82 */ /* 0x000f220000000800 */
[----:B------:R1:W-:Y:S02]  /*6630*/  STL.64 [R1+0xe8], R14 ;  /* 0x0000e80e01007387 */ /* 0x0003e40000100a00 */
[----:B------:R-:W-:-:S04]  /*6640*/  IMAD.WIDE R132, R134, 0x4, R26 ;  /* 0x0000000486847825 */ /* 0x000fc800078e021a */
[----:B--2---:R-:W-:-:S04]  /*6650*/  IMAD.WIDE R16, R7, 0x4, R26 ;  /* 0x0000000407107825 */ /* 0x004fc800078e021a */
[--C-:B------:R-:W-:Y:S01]  /*6660*/  IMAD.WIDE R134, R134, 0x4, R90.reuse ;  /* 0x0000000486867825 */ /* 0x100fe200078e025a */
[----:B------:R2:W-:Y:S03]  /*6670*/  LDGSTS.E [R20+0xc], desc[UR8][R16.64], !P1 ;  /* 0x0000c00010147fae */ /* 0x0005e6000c921848 */
[----:B-1----:R-:W-:Y:S01]  /*6680*/  IMAD.WIDE R14, R7, 0x4, R90 ;  /* 0x00000004070e7825 */ /* 0x002fe200078e025a */
[----:B------:R2:W-:Y:S03]  /*6690*/  STL.64 [R1+0xe0], R16 ;  /* 0x0000e01001007387 */ /* 0x0005e60000100a00 */
[----:B------:R-:W-:Y:S01]  /*66a0*/  VIADD R7, R11, 0xffffffb5 ;  /* 0xffffffb50b077836 */ /* 0x000fe20000000000 */
[----:B------:R1:W-:Y:S01]  /*66b0*/  LDGSTS.E [R20+0x400c], desc[UR8][R14.64], !P1 ;  /* 0x0400c0000e147fae */ /* 0x0003e2000c921848 */
[----:B------:R-:W2:Y:S01]  /*66c0*/  LDC R11, c[0x0][0x230] ;  /* 0x00008c00ff0b7b82 */ /* 0x000ea20000000800 */
[----:B------:R-:W-:-:S02]  /*66d0*/  IMAD.WIDE R136, R138, 0x4, R26 ;  /* 0x000000048a887825 */ /* 0x000fc400078e021a */
[----:B------:R-:W-:Y:S01]  /*66e0*/  ISETP.GE.U32.AND P1, PT, R7, 0x7fffff36, PT ;  /* 0x7fffff360700780c */ /* 0x000fe20003f26070 */
[----:B------:R1:W-:Y:S01]  /*66f0*/  LDGSTS.E [R20+0x8000], desc[UR8][R236.64], !P0 ;  /* 0x08000000ec147fae */ /* 0x0003e2000c121848 */
[----:B------:R-:W-:Y:S01]  /*6700*/  IADD3 R7, R12, -0x4c, RZ ;  /* 0xffffffb40c077810 */ /* 0x000fe20007ffe0ff */
[----:B------:R-:W-:Y:S02]  /*6710*/  IMAD.WIDE R138, R138, 0x4, R90 ;  /* 0x000000048a8a7825 */ /* 0x000fe400078e025a */
[----:B------:R1:W-:Y:S01]  /*6720*/  LDGSTS.E [R20+0xc000], desc[UR8][R234.64], !P0 ;  /* 0x0c000000ea147fae */ /* 0x0003e2000c121848 */
[----:B------:R-:W-:Y:S01]  /*6730*/  ISETP.GE.U32.AND P0, PT, R7, 0x7fffff35, PT ;  /* 0x7fffff350700780c */ /* 0x000fe20003f06070 */
[----:B---3--:R-:W-:Y:S01]  /*6740*/  VIADD R7, R9, 0xffffff97 ;  /* 0xffffff9709077836 */ /* 0x008fe20000000000 */
[----:B------:R-:W3:Y:S01]  /*6750*/  LDC R12, c[0x0][0x230] ;  /* 0x00008c00ff0c7b82 */ /* 0x000ee20000000800 */
[----:B------:R1:W-:Y:S01]  /*6760*/  LDGSTS.E [R20+0x8004], desc[UR8][R232.64], !P6 ;  /* 0x08004000e8147fae */ /* 0x0003e2000f121848 */
[----:B------:R-:W-:-:S03]  /*6770*/  IMAD.WIDE R140, R142, 0x4, R26 ;  /* 0x000000048e8c7825 */ /* 0x000fc600078e021a */
[----:B------:R-:W-:Y:S01]  /*6780*/  LDGSTS.E [R20+0xc004], desc[UR8][R230.64], !P6 ;  /* 0x0c004000e6147fae */ /* 0x000fe2000f121848 */
[----:B------:R-:W-:Y:S01]  /*6790*/  ISETP.GE.U32.AND P6, PT, R7, 0x7fffff18, PT ;  /* 0x7fffff180700780c */ /* 0x000fe20003fc6070 */
[----:B----4-:R-:W-:Y:S01]  /*67a0*/  VIADD R7, R8, 0xffffff96 ;  /* 0xffffff9608077836 */ /* 0x010fe20000000000 */
[----:B------:R-:W4:Y:S01]  /*67b0*/  LDC R9, c[0x0][0x230] ;  /* 0x00008c00ff097b82 */ /* 0x000f220000000800 */
[----:B------:R-:W-:Y:S01]  /*67c0*/  LDGSTS.E [R20+0x8008], desc[UR8][R92.64], !P3 ;  /* 0x080080005c147fae */ /* 0x000fe2000d921848 */
[----:B------:R-:W-:-:S03]  /*67d0*/  IMAD.WIDE R142, R142, 0x4, R90 ;  /* 0x000000048e8e7825 */ /* 0x000fc600078e025a */
[----:B------:R-:W-:Y:S01]  /*67e0*/  LDGSTS.E [R20+0xc008], desc[UR8][R94.64], !P3 ;  /* 0x0c0080005e147fae */ /* 0x000fe2000d921848 */
[----:B------:R-:W-:Y:S01]  /*67f0*/  ISETP.GE.U32.AND P3, PT, R7, 0x7fffff17, PT ;  /* 0x7fffff170700780c */ /* 0x000fe20003f66070 */
[----:B------:R-:W-:Y:S01]  /*6800*/  IMAD.WIDE R144, R146, 0x4, R26 ;  /* 0x0000000492907825 */ /* 0x000fe200078e021a */
[----:B------:R-:W1:Y:S01]  /*6810*/  LDC R8, c[0x0][0x230] ;  /* 0x00008c00ff087b82 */ /* 0x000e620000000800 */
[----:B------:R-:W-:Y:S01]  /*6820*/  IADD3 R7, R10, -0x6b, RZ ;  /* 0xffffff950a077810 */ /* 0x000fe20007ffe0ff */
[----:B------:R-:W-:Y:S01]  /*6830*/  LDGSTS.E [R20+0x800c], desc[UR8][R96.64], !P5 ;  /* 0x0800c00060147fae */ /* 0x000fe2000e921848 */
[----:B------:R-:W-:-:S03]  /*6840*/  IMAD.WIDE R146, R146, 0x4, R90 ;  /* 0x0000000492927825 */ /* 0x000fc600078e025a */
[----:B------:R-:W-:Y:S01]  /*6850*/  LDGSTS.E [R20+0xc00c], desc[UR8][R98.64], !P5 ;  /* 0x0c00c00062147fae */ /* 0x000fe2000e921848 */
[----:B------:R-:W-:Y:S01]  /*6860*/  ISETP.GE.U32.AND P5, PT, R7, 0x7fffff16, PT ;  /* 0x7fffff160700780c */ /* 0x000fe20003fa6070 */
[----:B------:R-:W3:Y:S01]  /*6870*/  LDC R10, c[0x0][0x230] ;  /* 0x00008c00ff0a7b82 */ /* 0x000ee20000000800 */
[----:B--2---:R-:W-:Y:S01]  /*6880*/  VIADD R7, R11, 0xffffff94 ;  /* 0xffffff940b077836 */ /* 0x004fe20000000000 */
[----:B------:R-:W-:Y:S01]  /*6890*/  LDGSTS.E [R20+0x10000], desc[UR8][R100.64], !P4 ;  /* 0x1000000064147fae */ /* 0x000fe2000e121848 */
[----:B------:R-:W-:-:S03]  /*68a0*/  IMAD.WIDE R148, R150, 0x4, R26 ;  /* 0x0000000496947825 */ /* 0x000fc600078e021a */
[----:B------:R-:W-:Y:S01]  /*68b0*/  LDGSTS.E [R20+0x14000], desc[UR8][R102.64], !P4 ;  /* 0x1400000066147fae */ /* 0x000fe2000e121848 */
[----:B------:R-:W-:Y:S01]  /*68c0*/  ISETP.GE.U32.AND P4, PT, R7, 0x7fffff15, PT ;  /* 0x7fffff150700780c */ /* 0x000fe20003f86070 */
[----:B------:R-:W2:Y:S01]  /*68d0*/  LDC R11, c[0x0][0x230] ;  /* 0x00008c00ff0b7b82 */ /* 0x000ea20000000800 */
[----:B----4-:R-:W-:Y:S01]  /*68e0*/  VIADD R7, R9, 0xfffffff3 ;  /* 0xfffffff309077836 */ /* 0x010fe20000000000 */
[----:B------:R-:W-:Y:S01]  /*68f0*/  LDGSTS.E [R20+0x10004], desc[UR8][R104.64], !P2 ;  /* 0x1000400068147fae */ /* 0x000fe2000d121848 */
[----:B------:R-:W-:-:S03]  /*6900*/  IMAD.WIDE R150, R150, 0x4, R90 ;  /* 0x0000000496967825 */ /* 0x000fc600078e025a */
[----:B------:R-:W-:Y:S01]  /*6910*/  LDGSTS.E [R20+0x14004], desc[UR8][R106.64], !P2 ;  /* 0x140040006a147fae */ /* 0x000fe2000d121848 */
[----:B------:R-:W-:Y:S01]  /*6920*/  ISETP.GE.U32.AND P2, PT, R7, 0x7fffff74, PT ;  /* 0x7fffff740700780c */ /* 0x000fe20003f46070 */
[----:B------:R-:W4:Y:S01]  /*6930*/  LDC R9, c[0x0][0x230] ;  /* 0x00008c00ff097b82 */ /* 0x000f220000000800 */
[----:B-1----:R-:W-:Y:S01]  /*6940*/  IADD3 R7, R8, -0xe, RZ ;  /* 0xfffffff208077810 */ /* 0x002fe20007ffe0ff */
[----:B------:R-:W-:Y:S01]  /*6950*/  LDGSTS.E [R20+0x10008], desc[UR8][R108.64], !P1 ;  /* 0x100080006c147fae */ /* 0x000fe2000c921848 */
[----:B------:R-:W-:Y:S02]  /*6960*/  IMAD R154, R6, 0x4d, RZ ;  /* 0x0000004d069a7824 */ /* 0x000fe400078e02ff */
[--C-:B------:R-:W-:Y:S01]  /*6970*/  IMAD.WIDE R156, R158, 0x4, R26.reuse ;  /* 0x000000049e9c7825 */ /* 0x100fe200078e021a */
[----:B------:R-:W-:Y:S01]  /*6980*/  LDGSTS.E [R20+0x14008], desc[UR8][R110.64], !P1 ;  /* 0x140080006e147fae */ /* 0x000fe2000c921848 */
[----:B------:R-:W-:Y:S01]  /*6990*/  ISETP.GE.U32.AND P1, PT, R7, 0x7fffff73, PT ;  /* 0x7fffff730700780c */ /* 0x000fe20003f26070 */
[----:B------:R-:W1:Y:S01]  /*69a0*/  LDC R8, c[0x0][0x230] ;  /* 0x00008c00ff087b82 */ /* 0x000e620000000800 */
[----:B---3--:R-:W-:Y:S01]  /*69b0*/  VIADD R7, R10, 0xfffffff1 ;  /* 0xfffffff10a077836 */ /* 0x008fe20000000000 */
        /* <DEDUP_REMOVED lines=11> */
[----:B----4-:R-:W-:Y:S01]  /*6a70*/  IADD3 R7, R9, -0x2d, RZ ;  /* 0xffffffd309077810 */ /* 0x010fe20007ffe0ff */
[----:B------:R-:W-:Y:S01]  /*6a80*/  LDGSTS.E [R20+0x18004], desc[UR8][R120.64], !P3 ;  /* 0x1800400078147fae */ /* 0x000fe2000d921848 */
[----:B------:R-:W-:-:S03]  /*6a90*/  IMAD.WIDE R158, R158, 0x4, R90 ;  /* 0x000000049e9e7825 */ /* 0x000fc600078e025a */
[----:B------:R-:W-:Y:S01]  /*6aa0*/  LDGSTS.E [R20+0x1c004], desc[UR8][R122.64], !P3 ;  /* 0x1c0040007a147fae */ /* 0x000fe2000d921848 */
[----:B------:R-:W-:Y:S01]  /*6ab0*/  ISETP.GE.U32.AND P3, PT, R7, 0x7fffff54, PT ;  /* 0x7fffff540700780c */ /* 0x000fe20003f66070 */
[----:B------:R-:W4:Y:S01]  /*6ac0*/  LDC R9, c[0x0][0x230] ;  /* 0x00008c00ff097b82 */ /* 0x000f220000000800 */
[----:B-1----:R-:W-:Y:S01]  /*6ad0*/  VIADD R7, R8, 0xffffffd2 ;  /* 0xffffffd208077836 */ /* 0x002fe20000000000 */
[----:B------:R-:W-:Y:S01]  /*6ae0*/  LDGSTS.E [R20+0x18008], desc[UR8][R124.64], !P5 ;  /* 0x180080007c147fae */ /* 0x000fe2000e921848 */
[----:B------:R-:W-:-:S03]  /*6af0*/  IMAD.WIDE R160, R162, 0x4, R26 ;  /* 0x00000004a2a07825 */ /* 0x000fc600078e021a */
[----:B------:R-:W-:Y:S01]  /*6b00*/  LDGSTS.E [R20+0x1c008], desc[UR8][R126.64], !P5 ;  /* 0x1c0080007e147fae */ /* 0x000fe2000e921848 */
[----:B------:R-:W-:Y:S01]  /*6b10*/  ISETP.GE.U32.AND P5, PT, R7, 0x7fffff53, PT ;  /* 0x7fffff530700780c */ /* 0x000fe20003fa6070 */
[----:B------:R-:W-:Y:S02]  /*6b20*/  IMAD R7, R6, 0xc, RZ ;  /* 0x0000000c06077824 */ /* 0x000fe400078e02ff */
[----:B---3--:R-:W-:Y:S01]  /*6b30*/  VIADD R8, R10, 0xffffffd1 ;  /* 0xffffffd10a087836 */ /* 0x008fe20000000000 */
[----:B------:R1:W-:Y:S01]  /*6b40*/  STL.64 [R1+0xd8], R14 ;  /* 0x0000d80e01007387 */ /* 0x0003e20000100a00 */
[----:B------:R-:W-:Y:S01]  /*6b50*/  IMAD.WIDE R16, R7, 0x4, R26 ;  /* 0x0000000407107825 */ /* 0x000fe200078e021a */
[----:B------:R-:W3:Y:S02]  /*6b60*/  LDC R10, c[0x0][0x230] ;  /* 0x00008c00ff0a7b82 */ /* 0x000ee40000000800 */
[----:B------:R-:W-:Y:S01]  /*6b70*/  LDGSTS.E [R20+0x1800c], desc[UR8][R128.64], !P4 ;  /* 0x1800c00080147fae */ /* 0x000fe2000e121848 */
[----:B------:R-:W-:-:S03]  /*6b80*/  IMAD.WIDE R162, R162, 0x4, R90 ;  /* 0x00000004a2a27825 */ /* 0x000fc600078e025a */
[----:B------:R2:W-:Y:S01]  /*6b90*/  STL.64 [R1+0xd00], R236 ;  /* 0x000d00ec01007387 */ /* 0x0005e20000100a00 */
[----:B------:R-:W-:-:S03]  /*6ba0*/  IMAD.WIDE R164, R166, 0x4, R26 ;  /* 0x00000004a6a47825 */ /* 0x000fc600078e021a */
[----:B------:R4:W-:Y:S01]  /*6bb0*/  LDGSTS.E [R20+0x1c00c], desc[UR8][R130.64], !P4 ;  /* 0x1c00c00082147fae */ /* 0x0009e2000e121848 */
[----:B------:R-:W-:Y:S01]  /*6bc0*/  ISETP.GE.U32.AND P4, PT, R8, 0x7fffff52, PT ;  /* 0x7fffff520800780c */ /* 0x000fe20003f86070 */
[--C-:B-1----:R-:W-:Y:S02]  /*6bd0*/  IMAD.WIDE R14, R7, 0x4, R90.reuse ;  /* 0x00000004070e7825 */ /* 0x102fe400078e025a */
[----:B------:R1:W-:Y:S02]  /*6be0*/  STL.64 [R1+0xd08], R234 ;  /* 0x000d08ea01007387 */ /* 0x0003e40000100a00 */
[----:B--2---:R-:W-:Y:S02]  /*6bf0*/  VIADD R8, R11, 0xffffffd0 ;  /* 0xffffffd00b087836 */ /* 0x004fe40000000000 */
[----:B------:R2:W-:Y:S01]  /*6c00*/  STL.64 [R1+0xd10], R232 ;  /* 0x000d10e801007387 */ /* 0x0005e20000100a00 */
[----:B------:R-:W-:Y:S01]  /*6c10*/  IMAD R7, R6, 0xd, RZ ;  /* 0x0000000d06077824 */ /* 0x000fe200078e02ff */
[----:B------:R-:W3:Y:S01]  /*6c20*/  LDC R11, c[0x0][0x230] ;  /* 0x00008c00ff0b7b82 */ /* 0x000ee20000000800 */
[----:B------:R-:W-:Y:S01]  /*6c30*/  IMAD.WIDE R166, R166, 0x4, R90 ;  /* 0x00000004a6a67825 */ /* 0x000fe200078e025a */
[----:B------:R-:W-:Y:S01]  /*6c40*/  STL.64 [R1+0xd18], R230 ;  /* 0x000d18e601007387 */ /* 0x000fe20000100a00 */
[----:B------:R-:W-:-:S02]  /*6c50*/  MOV R237, R205 ;  /* 0x000000cd00ed7202 */ /* 0x000fc40000000f00 */
[C---:B------:R-:W-:Y:S01]  /*6c60*/  IMAD.WIDE R168, R170.reuse, 0x4, R26 ;  /* 0x00000004aaa87825 */ /* 0x040fe200078e021a */
[----:B------:R4:W-:Y:S01]  /*6c70*/  STL.64 [R1+0xd20], R20 ;  /* 0x000d201401007387 */ /* 0x0009e20000100a00 */
[----:B-1----:R-:W-:Y:S02]  /*6c80*/  MOV R234, R206 ;  /* 0x000000ce00ea7202 */ /* 0x002fe40000000f00 */
[----:B------:R-:W-:Y:S01]  /*6c90*/  IMAD.WIDE R170, R170, 0x4, R90 ;  /* 0x00000004aaaa7825 */ /* 0x000fe200078e025a */
[----:B------:R1:W-:Y:S01]  /*6ca0*/  STL.64 [R1+0xd0], R16 ;  /* 0x0000d01001007387 */ /* 0x0003e20000100a00 */
[----:B--2---:R-:W-:Y:S02]  /*6cb0*/  MOV R233, R193 ;  /* 0x000000c100e97202 */ /* 0x004fe40000000f00 */
[C---:B------:R-:W-:Y:S01]  /*6cc0*/  IMAD.WIDE R172, R174.reuse, 0x4, R26 ;  /* 0x00000004aeac7825 */ /* 0x040fe200078e021a */
[----:B------:R1:W-:Y:S03]  /*6cd0*/  LDGSTS.E [R19], desc[UR8][R16.64], !P2 ;  /* 0x0000000010137fae */ /* 0x0003e6000d121848 */
[----:B------:R-:W-:Y:S01]  /*6ce0*/  IMAD.WIDE R174, R174, 0x4, R90 ;  /* 0x00000004aeae7825 */ /* 0x000fe200078e025a */
[----:B------:R2:W-:Y:S01]  /*6cf0*/  STL.64 [R1+0xc8], R14 ;  /* 0x0000c80e01007387 */ /* 0x0005e20000100a00 */
[----:B----4-:R-:W-:-:S02]  /*6d00*/  MOV R20, R224 ;  /* 0x000000e000147202 */ /* 0x010fc40000000f00 */
[--C-:B------:R-:W-:Y:S01]  /*6d10*/  IMAD.WIDE R176, R178, 0x4, R26.reuse ;  /* 0x00000004b2b07825 */ /* 0x100fe200078e021a */
[----:B------:R2:W-:Y:S01]  /*6d20*/  LDGSTS.E [R19+0x4000], desc[UR8][R14.64], !P2 ;  /* 0x040000000e137fae */ /* 0x0005e2000d121848 */
[----:B------:R-:W-:Y:S02]  /*6d30*/  ISETP.GE.U32.AND P2, PT, R8, 0x7fffff51, PT ;  /* 0x7fffff510800780c */ /* 0x000fe40003f46070 */
[----:B------:R-:W-:Y:S02]  /*6d40*/  VIADD R8, R9, 0xffffffb3 ;  /* 0xffffffb309087836 */ /* 0x000fe40000000000 */
[C---:B-1----:R-:W-:Y:S01]  /*6d50*/  IMAD.WIDE R16, R7.reuse, 0x4, R26 ;  /* 0x0000000407107825 */ /* 0x042fe200078e021a */
[----:B------:R-:W1:Y:S03]  /*6d60*/  LDC R9, c[0x0][0x230] ;  /* 0x00008c00ff097b82 */ /* 0x000e660000000800 */
[--C-:B------:R-:W-:Y:S01]  /*6d70*/  IMAD.WIDE R178, R178, 0x4, R90.reuse ;  /* 0x00000004b2b27825 */ /* 0x100fe200078e025a */
[----:B------:R4:W-:Y:S03]  /*6d80*/  STL.64 [R1+0xc0], R16 ;  /* 0x0000c01001007387 */ /* 0x0009e60000100a00 */
[----:B--2---:R-:W-:Y:S01]  /*6d90*/  IMAD.WIDE R14, R7, 0x4, R90 ;  /* 0x00000004070e7825 */ /* 0x004fe200078e025a */
[----:B------:R4:W-:Y:S03]  /*6da0*/  LDGSTS.E [R19+0x4], desc[UR8][R16.64], !P1 ;  /* 0x0000400010137fae */ /* 0x0009e6000c921848 */
[----:B------:R-:W-:Y:S01]  /*6db0*/  IMAD R7, R6, 0xe, RZ ;  /* 0x0000000e06077824 */ /* 0x000fe200078e02ff */
[----:B------:R2:W-:Y:S01]  /*6dc0*/  STL.64 [R1+0xb8], R14 ;  /* 0x0000b80e01007387 */ /* 0x0005e20000100a00 */
[----:B------:R-:W-:-:S02]  /*6dd0*/  IMAD.MOV.U32 R244, RZ, RZ, R180 ;  /* 0x000000fffff47224 */ /* 0x000fc400078e00b4 */
[----:B------:R-:W-:Y:S01]  /*6de0*/  IMAD.MOV.U32 R245, RZ, RZ, R181 ;  /* 0x000000fffff57224 */ /* 0x000fe200078e00b5 */
[----:B------:R2:W-:Y:S01]  /*6df0*/  LDGSTS.E [R19+0x4004], desc[UR8][R14.64], !P1 ;  /* 0x040040000e137fae */ /* 0x0005e2000c921848 */
[----:B------:R-:W-:Y:S01]  /*6e00*/  ISETP.GE.U32.AND P1, PT, R8, 0x7fffff34, PT ;  /* 0x7fffff340800780c */ /* 0x000fe20003f26070 */
[----:B------:R-:W-:Y:S01]  /*6e10*/  IMAD.WIDE R180, R182, 0x4, R26 ;  /* 0x00000004b6b47825 */ /* 0x000fe200078e021a */
[----:B------:R-:W-:-:S03]  /*6e20*/  IADD3 R8, R12, -0x4e, RZ ;  /* 0xffffffb20c087810 */ /* 0x000fc60007ffe0ff */
[----:B----4-:R-:W-:-:S04]  /*6e30*/  IMAD.WIDE R16, R7, 0x4, R26 ;  /* 0x0000000407107825 */ /* 0x010fc800078e021a */
[--C-:B------:R-:W-:Y:S01]  /*6e40*/  IMAD.WIDE R182, R182, 0x4, R90.reuse ;  /* 0x00000004b6b67825 */ /* 0x100fe200078e025a */
[----:B------:R-:W-:Y:S03]  /*6e50*/  LDGSTS.E [R19+0x8], desc[UR8][R16.64], !P0 ;  /* 0x0000800010137fae */ /* 0x000fe6000c121848 */
[----:B--2---:R-:W-:Y:S01]  /*6e60*/  IMAD.WIDE R14, R7, 0x4, R90 ;  /* 0x00000004070e7825 */ /* 0x004fe200078e025a */
[----:B------:R-:W-:Y:S03]  /*6e70*/  STL.64 [R1+0xb0], R16 ;  /* 0x0000b01001007387 */ /* 0x000fe60000100a00 */
[----:B------:R-:W-:Y:S01]  /*6e80*/  IMAD R7, R6, 0xf, RZ ;  /* 0x0000000f06077824 */ /* 0x000fe200078e02ff */
[----:B------:R2:W-:Y:S01]  /*6e90*/  LDGSTS.E [R19+0x4008], desc[UR8][R14.64], !P0 ;  /* 0x040080000e137fae */ /* 0x0005e2000c121848 */
[----:B------:R-:W-:Y:S01]  /*6ea0*/  ISETP.GE.U32.AND P0, PT, R8, 0x7fffff33, PT ;  /* 0x7fffff330800780c */ /* 0x000fe20003f06070 */
[----:B------:R-:W-:Y:S01]  /*6eb0*/  IMAD.MOV.U32 R232, RZ, RZ, R192 ;  /* 0x000000ffffe87224 */ /* 0x000fe200078e00c0 */
[----:B------:R-:W4:Y:S01]  /*6ec0*/  LDC R8, c[0x0][0x230] ;  /* 0x00008c00ff087b82 */ /* 0x000f220000000800 */
[----:B------:R2:W-:Y:S01]  /*6ed0*/  STL.64 [R1+0xa8], R14 ;  /* 0x0000a80e01007387 */ /* 0x0005e20000100a00 */
[----:B------:R-:W-:-:S04]  /*6ee0*/  IMAD.WIDE R12, R7, 0x4, R90 ;  /* 0x00000004070c7825 */ /* 0x000fc800078e025a */
[----:B------:R-:W-:Y:S02]  /*6ef0*/  IMAD R192, R6, 0x32, RZ ;  /* 0x0000003206c07824 */ /* 0x000fe400078e02ff */
[----:B------:R-:W-:Y:S02]  /*6f00*/  IMAD.MOV.U32 R250, RZ, RZ, R190 ;  /* 0x000000fffffa7224 */ /* 0x000fe400078e00be */
[----:B------:R-:W-:Y:S02]  /*6f10*/  IMAD.MOV.U32 R251, RZ, RZ, R191 ;  /* 0x000000fffffb7224 */ /* 0x000fe400078e00bf */
[----:B------:R-:W-:-:S04]  /*6f20*/  IMAD.WIDE R190, R192, 0x4, R26 ;  /* 0x00000004c0be7825 */ /* 0x000fc800078e021a */
[----:B--2---:R-:W-:-:S04]  /*6f30*/  IMAD.WIDE R14, R7, 0x4, R26 ;  /* 0x00000004070e7825 */ /* 0x004fc800078e021a */
[----:B---3--:R-:W-:Y:S01]  /*6f40*/  VIADD R7, R10, 0xffffffb1 ;  /* 0xffffffb10a077836 */ /* 0x008fe20000000000 */
[----:B------:R-:W-:Y:S01]  /*6f50*/  LDGSTS.E [R19+0xc], desc[UR8][R14.64], !P6 ;  /* 0x0000c0000e137fae */ /* 0x000fe2000f121848 */
[----:B------:R-:W2:Y:S01]  /*6f60*/  LDC R10, c[0x0][0x230] ;  /* 0x00008c00ff0a7b82 */ /* 0x000ea20000000800 */
[----:B------:R-:W-:Y:S02]  /*6f70*/  IMAD.MOV.U32 R246, RZ, RZ, R196 ;  /* 0x000000fffff67224 */ /* 0x000fe400078e00c4 */
[----:B------:R3:W-:Y:S01]  /*6f80*/  LDGSTS.E [R19+0x400c], desc[UR8][R12.64], !P6 ;  /* 0x0400c0000c137fae */ /* 0x0007e2000f121848 */
[----:B------:R-:W-:Y:S01]  /*6f90*/  ISETP.GE.U32.AND P6, PT, R7, 0x7fffff32, PT ;  /* 0x7fffff320700780c */ /* 0x000fe20003fc6070 */
[----:B------:R-:W-:Y:S02]  /*6fa0*/  VIADD R7, R11, 0xffffffb0 ;  /* 0xffffffb00b077836 */ /* 0x000fe40000000000 */
[----:B------:R-:W-:Y:S01]  /*6fb0*/  LDGSTS.E [R19+0x8000], desc[UR8][R132.64], !P3 ;  /* 0x0800000084137fae */ /* 0x000fe2000d921848 */
[----:B------:R-:W3:Y:S01]  /*6fc0*/  LDC R11, c[0x0][0x230] ;  /* 0x00008c00ff0b7b82 */ /* 0x000ee20000000800 */
[----:B------:R-:W-:-:S02]  /*6fd0*/  IMAD.WIDE R192, R192, 0x4, R90 ;  /* 0x00000004c0c07825 */ /* 0x000fc400078e025a */
[----:B------:R-:W-:Y:S01]  /*6fe0*/  LDGSTS.E [R19+0xc000], desc[UR8][R134.64], !P3 ;  /* 0x0c00000086137fae */ /* 0x000fe2000d921848 */
[----:B------:R-:W-:Y:S01]  /*6ff0*/  ISETP.GE.U32.AND P3, PT, R7, 0x7fffff31, PT ;  /* 0x7fffff310700780c */ /* 0x000fe20003f66070 */
[----:B------:R-:W-:Y:S01]  /*7000*/  IMAD R196, R6, 0x33, RZ ;  /* 0x0000003306c47824 */ /* 0x000fe200078e02ff */
[----:B-1----:R-:W-:Y:S01]  /*7010*/  IADD3 R7, R9, -0x6d, RZ ;  /* 0xffffff9309077810 */ /* 0x002fe20007ffe0ff */
[----:B------:R-:W-:Y:S01]  /*7020*/  LDGSTS.E [R19+0x8004], desc[UR8][R136.64], !P5 ;  /* 0x0800400088137fae */ /* 0x000fe2000e921848 */
[----:B------:R-:W1:Y:S01]  /*7030*/  LDC R9, c[0x0][0x230] ;  /* 0x00008c00ff097b82 */ /* 0x000e620000000800 */
[----:B------:R-:W-:Y:S02]  /*7040*/  IMAD.MOV.U32 R247, RZ, RZ, R197 ;  /* 0x000000fffff77224 */ /* 0x000fe400078e00c5 */
[----:B------:R-:W-:Y:S01]  /*7050*/  LDGSTS.E [R19+0xc004], desc[UR8][R138.64], !P5 ;  /* 0x0c0040008a137fae */ /* 0x000fe2000e921848 */
[----:B------:R-:W-:Y:S01]  /*7060*/  ISETP.GE.U32.AND P5, PT, R7, 0x7fffff14, PT ;  /* 0x7fffff140700780c */ /* 0x000fe20003fa6070 */
[----:B----4-:R-:W-:-:S02]  /*7070*/  VIADD R7, R8, 0xffffff92 ;  /* 0xffffff9208077836 */ /* 0x010fc40000000000 */
[----:B------:R-:W-:Y:S01]  /*7080*/  LDGSTS.E [R19+0x8008], desc[UR8][R140.64], !P4 ;  /* 0x080080008c137fae */ /* 0x000fe2000e121848 */
[----:B------:R-:W4:Y:S01]  /*7090*/  LDC R8, c[0x0][0x230] ;  /* 0x00008c00ff087b82 */ /* 0x000f220000000800 */
[----:B------:R-:W-:Y:S02]  /*70a0*/  IMAD R200, R6, 0x50, RZ ;  /* 0x0000005006c87824 */ /* 0x000fe400078e02ff */
[----:B------:R-:W-:Y:S01]  /*70b0*/  LDGSTS.E [R19+0xc008], desc[UR8][R142.64], !P4 ;  /* 0x0c0080008e137fae */ /* 0x000fe2000e121848 */
[----:B------:R-:W-:Y:S01]  /*70c0*/  ISETP.GE.U32.AND P4, PT, R7, 0x7fffff13, PT ;  /* 0x7fffff130700780c */ /* 0x000fe20003f86070 */
[----:B--2---:R-:W-:Y:S02]  /*70d0*/  VIADD R7, R10, 0xffffff91 ;  /* 0xffffff910a077836 */ /* 0x004fe40000000000 */
[----:B------:R-:W-:Y:S01]  /*70e0*/  LDGSTS.E [R19+0x800c], desc[UR8][R144.64], !P2 ;  /* 0x0800c00090137fae */ /* 0x000fe2000d121848 */
[----:B------:R-:W2:Y:S01]  /*70f0*/  LDC R10, c[0x0][0x230] ;  /* 0x00008c00ff0a7b82 */ /* 0x000ea20000000800 */
[----:B------:R-:W-:-:S02]  /*7100*/  IMAD.MOV.U32 R242, RZ, RZ, R198 ;  /* 0x000000fffff27224 */ /* 0x000fc400078e00c6 */
[----:B------:R-:W-:Y:S01]  /*7110*/  LDGSTS.E [R19+0xc00c], desc[UR8][R146.64], !P2 ;  /* 0x0c00c00092137fae */ /* 0x000fe2000d121848 */
[----:B------:R-:W-:Y:S01]  /*7120*/  ISETP.GE.U32.AND P2, PT, R7, 0x7fffff12, PT ;  /* 0x7fffff120700780c */ /* 0x000fe20003f46070 */
[----:B------:R-:W-:Y:S01]  /*7130*/  IMAD.MOV.U32 R249, RZ, RZ, R201 ;  /* 0x000000fffff97224 */ /* 0x000fe200078e00c9 */
[----:B---3--:R-:W-:Y:S01]  /*7140*/  IADD3 R7, R11, -0x70, RZ ;  /* 0xffffff900b077810 */ /* 0x008fe20007ffe0ff */
[----:B------:R-:W-:Y:S01]  /*7150*/  LDGSTS.E [R19+0x10000], desc[UR8][R148.64], !P1 ;  /* 0x1000000094137fae */ /* 0x000fe2000c921848 */
[----:B------:R-:W3:Y:S01]  /*7160*/  LDC R11, c[0x0][0x230] ;  /* 0x00008c00ff0b7b82 */ /* 0x000ee20000000800 */
[----:B------:R-:W-:Y:S02]  /*7170*/  IMAD.WIDE R198, R200, 0x4, R26 ;  /* 0x00000004c8c67825 */ /* 0x000fe400078e021a */
[----:B------:R-:W-:Y:S01]  /*7180*/  LDGSTS.E [R19+0x14000], desc[UR8][R150.64], !P1 ;  /* 0x1400000096137fae */ /* 0x000fe2000c921848 */
[----:B------:R-:W-:Y:S01]  /*7190*/  ISETP.GE.U32.AND P1, PT, R7, 0x7fffff11, PT ;  /* 0x7fffff110700780c */ /* 0x000fe20003f26070 */
[----:B-1----:R-:W-:-:S02]  /*71a0*/  VIADD R7, R9, 0xffffffef ;  /* 0xffffffef09077836 */ /* 0x002fc40000000000 */
[----:B------:R1:W-:Y:S01]  /*71b0*/  LDGSTS.E [R19+0x10004], desc[UR8][R152.64], !P0 ;  /* 0x1000400098137fae */ /* 0x0003e2000c121848 */
[----:B------:R-:W1:Y:S01]  /*71c0*/  LDC R9, c[0x0][0x230] ;  /* 0x00008c00ff097b82 */ /* 0x000e620000000800 */
[----:B------:R-:W-:Y:S02]  /*71d0*/  IMAD.WIDE R200, R200, 0x4, R90 ;  /* 0x00000004c8c87825 */ /* 0x000fe400078e025a */
[----:B------:R1:W-:Y:S01]  /*71e0*/  LDGSTS.E [R19+0x14004], desc[UR8][R154.64], !P0 ;  /* 0x140040009a137fae */ /* 0x0003e2000c121848 */
[----:B------:R-:W-:Y:S01]  /*71f0*/  ISETP.GE.U32.AND P0, PT, R7, 0x7fffff70, PT ;  /* 0x7fffff700700780c */ /* 0x000fe20003f06070 */
[----:B----4-:R-:W-:Y:S02]  /*7200*/  VIADD R7, R8, 0xffffffee ;  /* 0xffffffee08077836 */ /* 0x010fe40000000000 */
[----:B------:R4:W-:Y:S01]  /*7210*/  LDGSTS.E [R19+0x10008], desc[UR8][R156.64], !P6 ;  /* 0x100080009c137fae */ /* 0x0009e2000f121848 */
[----:B------:R-:W4:Y:S01]  /*7220*/  LDC R8, c[0x0][0x230] ;  /* 0x00008c00ff087b82 */ /* 0x000f220000000800 */
[----:B------:R-:W-:-:S02]  /*7230*/  IMAD.MOV.U32 R236, RZ, RZ, R204 ;  /* 0x000000ffffec7224 */ /* 0x000fc400078e00cc */
[----:B------:R-:W-:Y:S01]  /*7240*/  LDGSTS.E [R19+0x14008], desc[UR8][R158.64], !P6 ;  /* 0x140080009e137fae */ /* 0x000fe2000f121848 */
[----:B------:R-:W-:Y:S01]  /*7250*/  ISETP.GE.U32.AND P6, PT, R7, 0x7fffff6f, PT ;  /* 0x7fffff6f0700780c */ /* 0x000fe20003fc6070 */
[----:B------:R-:W-:Y:S01]  /*7260*/  IMAD R204, R6, 0x51, RZ ;  /* 0x0000005106cc7824 */ /* 0x000fe200078e02ff */
[----:B--2---:R-:W-:Y:S01]  /*7270*/  IADD3 R7, R10, -0x13, RZ ;  /* 0xffffffed0a077810 */ /* 0x004fe20007ffe0ff */
[----:B------:R2:W-:Y:S01]  /*7280*/  LDGSTS.E [R19+0x1000c], desc[UR8][R160.64], !P3 ;  /* 0x1000c000a0137fae */ /* 0x0005e2000d921848 */
[----:B------:R-:W2:Y:S01]  /*7290*/  LDC R10, c[0x0][0x230] ;  /* 0x00008c00ff0a7b82 */ /* 0x000ea20000000800 */
[----:B------:R-:W-:Y:S02]  /*72a0*/  IMAD.MOV.U32 R240, RZ, RZ, R202 ;  /* 0x000000fffff07224 */ /* 0x000fe400078e00ca */
[----:B------:R-:W-:Y:S01]  /*72b0*/  LDGSTS.E [R19+0x1400c], desc[UR8][R162.64], !P3 ;  /* 0x1400c000a2137fae */ /* 0x000fe2000d921848 */
[----:B------:R-:W-:Y:S01]  /*72c0*/  ISETP.GE.U32.AND P3, PT, R7, 0x7fffff6e, PT ;  /* 0x7fffff6e0700780c */ /* 0x000fe20003f66070 */
[----:B---3--:R-:W-:-:S02]  /*72d0*/  VIADD R7, R11, 0xffffffec ;  /* 0xffffffec0b077836 */ /* 0x008fc40000000000 */
[----:B------:R3:W-:Y:S01]  /*72e0*/  LDGSTS.E [R19+0x18000], desc[UR8][R164.64], !P5 ;  /* 0x18000000a4137fae */ /* 0x0007e2000e921848 */
[----:B------:R-:W3:Y:S01]  /*72f0*/  LDC R11, c[0x0][0x230] ;  /* 0x00008c00ff0b7b82 */ /* 0x000ee20000000800 */
[----:B------:R-:W-:Y:S02]  /*7300*/  IMAD.MOV.U32 R241, RZ, RZ, R203 ;  /* 0x000000fffff17224 */ /* 0x000fe400078e00cb */
[----:B------:R3:W-:Y:S01]  /*7310*/  LDGSTS.E [R19+0x1c000], desc[UR8][R166.64], !P5 ;  /* 0x1c000000a6137fae */ /* 0x0007e2000e921848 */
[----:B------:R-:W-:Y:S01]  /*7320*/  ISETP.GE.U32.AND P5, PT, R7, 0x7fffff6d, PT ;  /* 0x7fffff6d0700780c */ /* 0x000fe20003fa6070 */
[----:B-1----:R-:W-:Y:S02]  /*7330*/  VIADD R7, R9, 0xffffffcf ;  /* 0xffffffcf09077836 */ /* 0x002fe40000000000 */
[----:B------:R-:W-:Y:S01]  /*7340*/  STL.64 [R1+0xa0], R14 ;  /* 0x0000a00e01007387 */ /* 0x000fe20000100a00 */
[----:B------:R-:W1:Y:S01]  /*7350*/  LDC R9, c[0x0][0x230] ;  /* 0x00008c00ff097b82 */ /* 0x000e620000000800 */
[----:B------:R-:W-:-:S02]  /*7360*/  IMAD.WIDE R202, R204, 0x4, R26 ;  /* 0x00000004ccca7825 */ /* 0x000fc400078e021a */
[----:B------:R3:W-:Y:S02]  /*7370*/  LDGSTS.E [R19+0x18004], desc[UR8][R168.64], !P4 ;  /* 0x18004000a8137fae */ /* 0x0007e4000e121848 */
[----:B------:R-:W-:Y:S02]  /*7380*/  IMAD.WIDE R204, R204, 0x4, R90 ;  /* 0x00000004cccc7825 */ /* 0x000fe400078e025a */
[----:B------:R2:W-:Y:S02]  /*7390*/  STL.64 [R1+0x98], R12 ;  /* 0x0000980c01007387 */ /* 0x0005e40000100a00 */
[----:B------:R-:W-:Y:S02]  /*73a0*/  IMAD.MOV.U32 R235, RZ, RZ, R207 ;  /* 0x000000ffffeb7224 */ /* 0x000fe400078e00cf */
[----:B------:R-:W-:Y:S01]  /*73b0*/  LDGSTS.E [R19+0x1c004], desc[UR8][R170.64], !P4 ;  /* 0x1c004000aa137fae */ /* 0x000fe2000e121848 */
[----:B------:R-:W-:Y:S01]  /*73c0*/  ISETP.GE.U32.AND P4, PT, R7, 0x7fffff50, PT ;  /* 0x7fffff500700780c */ /* 0x000fe20003f86070 */
[----:B------:R-:W-:Y:S01]  /*73d0*/  IMAD.MOV.U32 R188, RZ, RZ, R216 ;  /* 0x000000ffffbc7224 */ /* 0x000fe200078e00d8 */
[----:B----4-:R-:W-:Y:S01]  /*73e0*/  IADD3 R7, R8, -0x32, RZ ;  /* 0xffffffce08077810 */ /* 0x010fe20007ffe0ff */
[----:B------:R4:W-:Y:S01]  /*73f0*/  STL.64 [R1+0xd28], R152 ;  /* 0x000d289801007387 */ /* 0x0009e20000100a00 */
[----:B--2---:R-:W-:-:S02]  /*7400*/  VIADD R8, R10, 0xffffffcd ;  /* 0xffffffcd0a087836 */ /* 0x004fc40000000000 */
[----:B------:R-:W2:Y:S01]  /*7410*/  LDC R10, c[0x0][0x230] ;  /* 0x00008c00ff0a7b82 */ /* 0x000ea20000000800 */
[----:B------:R3:W-:Y:S01]  /*7420*/  STL.64 [R1+0xd30], R154 ;  /* 0x000d309a01007387 */ /* 0x0007e20000100a00 */
[C---:B------:R-:W-:Y:S02]  /*7430*/  IMAD R216, R6.reuse, 0x70, RZ ;  /* 0x0000007006d87824 */ /* 0x040fe400078e02ff */
[----:B------:R-:W-:Y:S01]  /*7440*/  IMAD R224, R6, 0x72, RZ ;  /* 0x0000007206e07824 */ /* 0x000fe200078e02ff */
[----:B------:R-:W-:Y:S01]  /*7450*/  LDGSTS.E [R19+0x18008], desc[UR8][R172.64], !P2 ;  /* 0x18008000ac137fae */ /* 0x000fe2000d121848 */
[----:B------:R-:W-:Y:S02]  /*7460*/  IMAD.MOV.U32 R238, RZ, RZ, R228 ;  /* 0x000000ffffee7224 */ /* 0x000fe400078e00e4 */
[----:B------:R-:W2:Y:S01]  /*7470*/  LDC R12, c[0x0][0x230] ;  /* 0x00008c00ff0c7b82 */ /* 0x000ea20000000800 */
[----:B------:R1:W-:Y:S01]  /*7480*/  STL.64 [R1+0xd38], R156 ;  /* 0x000d389c01007387 */ /* 0x0003e20000100a00 */
[----:B----4-:R-:W-:-:S02]  /*7490*/  IMAD.MOV.U32 R152, RZ, RZ, R208 ;  /* 0x000000ffff987224 */ /* 0x010fc400078e00d0 */
[C---:B------:R-:W-:Y:S01]  /*74a0*/  IMAD R208, R6.reuse, 0x52, RZ ;  /* 0x0000005206d07824 */ /* 0x040fe200078e02ff */
[----:B------:R-:W-:Y:S01]  /*74b0*/  LDGSTS.E [R19+0x1c008], desc[UR8][R174.64], !P2 ;  /* 0x1c008000ae137fae */ /* 0x000fe2000d121848 */
[----:B------:R-:W-:Y:S01]  /*74c0*/  ISETP.GE.U32.AND P2, PT, R7, 0x7fffff4f, PT ;  /* 0x7fffff4f0700780c */ /* 0x000fe20003f46070 */
[----:B------:R-:W-:Y:S01]  /*74d0*/  IMAD.SHL.U32 R7, R6, 0x10, RZ ;  /* 0x0000001006077824 */ /* 0x000fe200078e00ff */
[----:B---3--:R-:W-:Y:S01]  /*74e0*/  MOV R155, R211 ;  /* 0x000000d3009b7202 */ /* 0x008fe20000000f00 */
[----:B------:R-:W-:Y:S01]  /*74f0*/  STL.64 [R1+0xd40], R158 ;  /* 0x000d409e01007387 */ /* 0x000fe20000100a00 */
[----:B------:R-:W-:Y:S02]  /*7500*/  IMAD.MOV.U32 R153, RZ, RZ, R209 ;  /* 0x000000ffff997224 */ /* 0x000fe400078e00d1 */
[----:B------:R-:W-:Y:S01]  /*7510*/  IMAD.WIDE R16, R7, 0x4, R26 ;  /* 0x0000000407107825 */ /* 0x000fe200078e021a */
[----:B------:R3:W-:Y:S01]  /*7520*/  STL.64 [R1+0xd48], R160 ;  /* 0x000d48a001007387 */ /* 0x0007e20000100a00 */
[----:B-1----:R-:W-:-:S02]  /*7530*/  MOV R156, R212 ;  /* 0x000000d4009c7202 */ /* 0x002fc40000000f00 */
[----:B------:R-:W-:Y:S01]  /*7540*/  IMAD.WIDE R14, R7, 0x4, R90 ;  /* 0x00000004070e7825 */ /* 0x000fe200078e025a */
[----:B------:R-:W-:Y:S03]  /*7550*/  STL.64 [R1+0xd50], R162 ;  /* 0x000d50a201007387 */ /* 0x000fe60000100a00 */
[----:B------:R-:W-:Y:S01]  /*7560*/  IMAD R7, R6, 0x11, RZ ;  /* 0x0000001106077824 */ /* 0x000fe200078e02ff */
[----:B------:R1:W-:Y:S01]  /*7570*/  STL.64 [R1+0xd58], R164 ;  /* 0x000d58a401007387 */ /* 0x0003e20000100a00 */
[----:B------:R-:W-:-:S03]  /*7580*/  IMAD.WIDE R206, R208, 0x4, R26 ;  /* 0x00000004d0ce7825 */ /* 0x000fc600078e021a */
[----:B------:R4:W-:Y:S01]  /*7590*/  STL.64 [R1+0xd60], R166 ;  /* 0x000d60a601007387 */ /* 0x0009e20000100a00 */
[----:B------:R-:W-:Y:S01]  /*75a0*/  IMAD.WIDE R208, R208, 0x4, R90 ;  /* 0x00000004d0d07825 */ /* 0x000fe200078e025a */
[----:B---3--:R-:W-:Y:S02]  /*75b0*/  MOV R160, R218 ;  /* 0x000000da00a07202 */ /* 0x008fe40000000f00 */
[----:B------:R-:W-:Y:S01]  /*75c0*/  LDGSTS.E [R19+0x1800c], desc[UR8][R176.64], !P1 ;  /* 0x1800c000b0137fae */ /* 0x000fe2000c921848 */
[----:B------:R-:W-:Y:S02]  /*75d0*/  IMAD R212, R6, 0x53, RZ ;  /* 0x0000005306d47824 */ /* 0x000fe400078e02ff */
[----:B------:R-:W-:Y:S01]  /*75e0*/  IMAD.MOV.U32 R154, RZ, RZ, R210 ;  /* 0x000000ffff9a7224 */ /* 0x000fe200078e00d2 */
[----:B------:R3:W-:Y:S01]  /*75f0*/  STL.64 [R1+0xd68], R168 ;  /* 0x000d68a801007387 */ /* 0x0007e20000100a00 */
[----:B------:R-:W-:Y:S01]  /*7600*/  IMAD.MOV.U32 R157, RZ, RZ, R213 ;  /* 0x000000ffff9d7224 */ /* 0x000fe200078e00d5 */
[----:B-1----:R-:W-:Y:S01]  /*7610*/  MOV R165, R223 ;  /* 0x000000df00a57202 */ /* 0x002fe20000000f00 */
[----:B------:R-:W-:Y:S01]  /*7620*/  IMAD.WIDE R210, R212, 0x4, R26 ;  /* 0x00000004d4d27825 */ /* 0x000fe200078e021a */
[----:B------:R-:W-:Y:S01]  /*7630*/  LDGSTS.E [R19+0x1c00c], desc[UR8][R178.64], !P1 ;  /* 0x1c00c000b2137fae */ /* 0x000fe2000c921848 */
[----:B------:R-:W-:-:S02]  /*7640*/  ISETP.GE.U32.AND P1, PT, R8, 0x7fffff4e, PT ;  /* 0x7fffff4e0800780c */ /* 0x000fc40003f26070 */
[----:B------:R-:W-:Y:S01]  /*7650*/  VIADD R8, R11, 0xffffffcc ;  /* 0xffffffcc0b087836 */ /* 0x000fe20000000000 */
[----:B------:R-:W-:Y:S01]  /*7660*/  STL.64 [R1+0xd70], R170 ;  /* 0x000d70aa01007387 */ /* 0x000fe20000100a00 */
[----:B------:R-:W1:Y:S01]  /*7670*/  LDC R11, c[0x0][0x230] ;  /* 0x00008c00ff0b7b82 */ /* 0x000e620000000800 */
[----:B----4-:R-:W-:Y:S01]  /*7680*/  MOV R166, R194 ;  /* 0x000000c200a67202 */ /* 0x010fe20000000f00 */
[----:B------:R-:W-:Y:S01]  /*7690*/  IMAD.MOV.U32 R167, RZ, RZ, R195 ;  /* 0x000000ffffa77224 */ /* 0x000fe200078e00c3 */
[----:B------:R-:W-:Y:S01]  /*76a0*/  STL.64 [R1+0xd78], R172 ;  /* 0x000d78ac01007387 */ /* 0x000fe20000100a00 */
[----:B---3--:R-:W-:Y:S01]  /*76b0*/  MOV R168, R186 ;  /* 0x000000ba00a87202 */ /* 0x008fe20000000f00 */
[----:B------:R-:W-:Y:S02]  /*76c0*/  IMAD R186, R6, 0x31, RZ ;  /* 0x0000003106ba7824 */ /* 0x000fe400078e02ff */
[----:B------:R-:W-:Y:S01]  /*76d0*/  STL.64 [R1+0xd80], R174 ;  /* 0x000d80ae01007387 */ /* 0x000fe20000100a00 */
[----:B------:R-:W-:-:S02]  /*76e0*/  IMAD.MOV.U32 R169, RZ, RZ, R187 ;  /* 0x000000ffffa97224 */ /* 0x000fc400078e00bb */
[C---:B------:R-:W-:Y:S01]  /*76f0*/  IMAD.WIDE R194, R196.reuse, 0x4, R26 ;  /* 0x00000004c4c27825 */ /* 0x040fe200078e021a */
[----:B------:R-:W-:Y:S03]  /*7700*/  STL.64 [R1+0xd88], R176 ;  /* 0x000d88b001007387 */ /* 0x000fe60000100a00 */
[--C-:B------:R-:W-:Y:S01]  /*7710*/  IMAD.WIDE R196, R196, 0x4, R90.reuse ;  /* 0x00000004c4c47825 */ /* 0x100fe200078e025a */
[----:B------:R3:W-:Y:S03]  /*7720*/  STL.64 [R1+0x90], R16 ;  /* 0x0000901001007387 */ /* 0x0007e60000100a00 */
[----:B------:R-:W-:Y:S01]  /*7730*/  IMAD.WIDE R212, R212, 0x4, R90 ;  /* 0x00000004d4d47825 */ /* 0x000fe200078e025a */
[----:B------:R3:W-:Y:S03]  /*7740*/  LDGSTS.E [R18], desc[UR8][R16.64], !P0 ;  /* 0x0000000010127fae */ /* 0x0007e6000c121848 */
[----:B------:R-:W-:Y:S01]  /*7750*/  IMAD.MOV.U32 R158, RZ, RZ, R214 ;  /* 0x000000ffff9e7224 */ /* 0x000fe200078e00d6 */
[----:B------:R4:W-:Y:S01]  /*7760*/  STL.64 [R1+0x88], R14 ;  /* 0x0000880e01007387 */ /* 0x0009e20000100a00 */
[----:B------:R-:W-:-:S02]  /*7770*/  IMAD.MOV.U32 R159, RZ, RZ, R215 ;  /* 0x000000ffff9f7224 */ /* 0x000fc400078e00d7 */
[--C-:B------:R-:W-:Y:S01]  /*7780*/  IMAD.WIDE R214, R216, 0x4, R26.reuse ;  /* 0x00000004d8d67825 */ /* 0x100fe200078e021a */
[----:B------:R4:W-:Y:S01]  /*7790*/  LDGSTS.E [R18+0x4000], desc[UR8][R14.64], !P0 ;  /* 0x040000000e127fae */ /* 0x0009e2000c121848 */
[----:B------:R-:W-:Y:S02]  /*77a0*/  ISETP.GE.U32.AND P0, PT, R8, 0x7fffff4d, PT ;  /* 0x7fffff4d0800780c */ /* 0x000fe40003f06070 */
[----:B------:R-:W-:Y:S02]  /*77b0*/  VIADD R8, R9, 0xffffffaf ;  /* 0xffffffaf09087836 */ /* 0x000fe40000000000 */
[C---:B---3--:R-:W-:Y:S01]  /*77c0*/  IMAD.WIDE R16, R7.reuse, 0x4, R26 ;  /* 0x0000000407107825 */ /* 0x048fe200078e021a */
[----:B------:R-:W3:Y:S03]  /*77d0*/  LDC R9, c[0x0][0x230] ;  /* 0x00008c00ff097b82 */ /* 0x000ee60000000800 */
[--C-:B------:R-:W-:Y:S01]  /*77e0*/  IMAD.WIDE R216, R216, 0x4, R90.reuse ;  /* 0x00000004d8d87825 */ /* 0x100fe200078e025a */
[----:B------:R1:W-:Y:S03]  /*77f0*/  STL.64 [R1+0x80], R16 ;  /* 0x0000801001007387 */ /* 0x0003e60000100a00 */
[----:B----4-:R-:W-:Y:S01]  /*7800*/  IMAD.WIDE R14, R7, 0x4, R90 ;  /* 0x00000004070e7825 */ /* 0x010fe200078e025a */
[----:B------:R1:W-:Y:S03]  /*7810*/  LDGSTS.E [R18+0x4], desc[UR8][R16.64], !P6 ;  /* 0x0000400010127fae */ /* 0x0003e6000f121848 */
[----:B------:R-:W-:Y:S01]  /*7820*/  IMAD R7, R6, 0x12, RZ ;  /* 0x0000001206077824 */ /* 0x000fe200078e02ff */
[----:B------:R4:W-:Y:S01]  /*7830*/  STL.64 [R1+0x78], R14 ;  /* 0x0000780e01007387 */ /* 0x0009e20000100a00 */
[----:B------:R-:W-:-:S02]  /*7840*/  IMAD.MOV.U32 R162, RZ, RZ, R220 ;  /* 0x000000ffffa27224 */ /* 0x000fc400078e00dc */
[----:B------:R-:W-:Y:S01]  /*7850*/  IMAD R220, R6, 0x71, RZ ;  /* 0x0000007106dc7824 */ /* 0x000fe200078e02ff */
[----:B------:R4:W-:Y:S01]  /*7860*/  LDGSTS.E [R18+0x4004], desc[UR8][R14.64], !P6 ;  /* 0x040040000e127fae */ /* 0x0009e2000f121848 */
[----:B------:R-:W-:Y:S01]  /*7870*/  ISETP.GE.U32.AND P6, PT, R8, 0x7fffff30, PT ;  /* 0x7fffff300800780c */ /* 0x000fe20003fc6070 */
[----:B------:R-:W-:Y:S01]  /*7880*/  IMAD.MOV.U32 R161, RZ, RZ, R219 ;  /* 0x000000ffffa17224 */ /* 0x000fe200078e00db */
[----:B--2---:R-:W-:Y:S01]  /*7890*/  IADD3 R8, R12, -0x52, RZ ;  /* 0xffffffae0c087810 */ /* 0x004fe20007ffe0ff */
[----:B-1----:R-:W-:-:S04]  /*78a0*/  IMAD.WIDE R16, R7, 0x4, R26 ;  /* 0x0000000407107825 */ /* 0x002fc800078e021a */
[----:B------:R-:W-:Y:S01]  /*78b0*/  IMAD.MOV.U32 R163, RZ, RZ, R221 ;  /* 0x000000ffffa37224 */ /* 0x000fe200078e00dd */
[----:B------:R1:W-:Y:S01]  /*78c0*/  LDGSTS.E [R18+0x8], desc[UR8][R16.64], !P3 ;  /* 0x0000800010127fae */ /* 0x0003e2000d921848 */
[----:B------:R-:W-:-:S03]  /*78d0*/  IMAD.WIDE R218, R220, 0x4, R26 ;  /* 0x00000004dcda7825 */ /* 0x000fc600078e021a */
[----:B------:R1:W-:Y:S01]  /*78e0*/  STL.64 [R1+0x70], R16 ;  /* 0x0000701001007387 */ /* 0x0003e20000100a00 */
[----:B----4-:R-:W-:-:S04]  /*78f0*/  IMAD.WIDE R14, R7, 0x4, R90 ;  /* 0x00000004070e7825 */ /* 0x010fc800078e025a */
[----:B------:R-:W-:Y:S01]  /*7900*/  IMAD R7, R6, 0x13, RZ ;  /* 0x0000001306077824 */ /* 0x000fe200078e02ff */
[----:B------:R2:W-:Y:S01]  /*7910*/  LDGSTS.E [R18+0x4008], desc[UR8][R14.64], !P3 ;  /* 0x040080000e127fae */ /* 0x0005e2000d921848 */
[----:B------:R-:W-:Y:S01]  /*7920*/  ISETP.GE.U32.AND P3, PT, R8, 0x7fffff2f, PT ;  /* 0x7fffff2f0800780c */ /* 0x000fe20003f66070 */
[--C-:B------:R-:W-:Y:S01]  /*7930*/  IMAD.WIDE R220, R220, 0x4, R90.reuse ;  /* 0x00000004dcdc7825 */ /* 0x100fe200078e025a */
[----:B------:R-:W4:Y:S01]  /*7940*/  LDC R8, c[0x0][0x230] ;  /* 0x00008c00ff087b82 */ /* 0x000f220000000800 */
[----:B------:R2:W-:Y:S02]  /*7950*/  STL.64 [R1+0x68], R14 ;  /* 0x0000680e01007387 */ /* 0x0005e40000100a00 */
[----:B------:R-:W-:Y:S01]  /*7960*/  IMAD.WIDE R12, R7, 0x4, R90 ;  /* 0x00000004070c7825 */ /* 0x000fe200078e025a */
[C---:B-1----:R-:W-:Y:S02]  /*7970*/  LOP3.LUT R17, R4.reuse, 0x50, RZ, 0x3c, !PT ;  /* 0x0000005004117812 */ /* 0x042fe400078e3cff */
[----:B------:R-:W-:Y:S01]  /*7980*/  LOP3.LUT R16, R4, 0x60, RZ, 0x3c, !PT ;  /* 0x0000006004107812 */ /* 0x000fe200078e3cff */
[----:B------:R-:W-:Y:S01]  /*7990*/  IMAD.MOV.U32 R164, RZ, RZ, R222 ;  /* 0x000000ffffa47224 */ /* 0x000fe200078e00de */
[----:B------:R-:W-:Y:S01]  /*79a0*/  IADD3 R17, R17, UR10, RZ ;  /* 0x0000000a11117c10 */ /* 0x000fe2000fffe0ff */
[----:B------:R-:W-:-:S02]  /*79b0*/  IMAD.MOV.U32 R21, RZ, RZ, R225 ;  /* 0x000000ffff157224 */ /* 0x000fc400078e00e1 */
[----:B------:R-:W-:-:S04]  /*79c0*/  IMAD.WIDE R222, R224, 0x4, R26 ;  /* 0x00000004e0de7825 */ /* 0x000fc800078e021a */
[----:B--2---:R-:W-:-:S04]  /*79d0*/  IMAD.WIDE R14, R7, 0x4, R26 ;  /* 0x00000004070e7825 */ /* 0x004fc800078e021a */
[----:B------:R-:W-:Y:S01]  /*79e0*/  VIADD R7, R10, 0xffffffad ;  /* 0xffffffad0a077836 */ /* 0x000fe20000000000 */
[----:B------:R1:W-:Y:S01]  /*79f0*/  LDGSTS.E [R18+0xc], desc[UR8][R14.64], !P5 ;  /* 0x0000c0000e127fae */ /* 0x0003e2000e921848 */
[----:B------:R-:W2:Y:S01]  /*7a00*/  LDC R10, c[0x0][0x230] ;  /* 0x00008c00ff0a7b82 */ /* 0x000ea20000000800 */
[----:B------:R-:W-:Y:S02]  /*7a10*/  IMAD.WIDE R224, R224, 0x4, R90 ;  /* 0x00000004e0e07825 */ /* 0x000fe400078e025a */
[----:B------:R2:W-:Y:S01]  /*7a20*/  LDGSTS.E [R18+0x400c], desc[UR8][R12.64], !P5 ;  /* 0x0400c0000c127fae */ /* 0x0005e2000e921848 */
[----:B------:R-:W-:Y:S01]  /*7a30*/  ISETP.GE.U32.AND P5, PT, R7, 0x7fffff2e, PT ;  /* 0x7fffff2e0700780c */ /* 0x000fe20003fa6070 */
[----:B------:R-:W-:Y:S01]  /*7a40*/  IMAD R228, R6, 0x73, RZ ;  /* 0x0000007306e47824 */ /* 0x000fe200078e02ff */
[----:B------:R-:W-:Y:S01]  /*7a50*/  IADD3 R7, R11, -0x54, RZ ;  /* 0xffffffac0b077810 */ /* 0x000fe20007ffe0ff */
[----:B------:R1:W-:Y:S01]  /*7a60*/  STL.64 [R1+0x60], R14 ;  /* 0x0000600e01007387 */ /* 0x0003e20000100a00 */
[----:B------:R-:W2:Y:S01]  /*7a70*/  LDC R11, c[0x0][0x230] ;  /* 0x00008c00ff0b7b82 */ /* 0x000ea20000000800 */
[----:B------:R-:W-:-:S02]  /*7a80*/  IMAD.MOV.U32 R230, RZ, RZ, R226 ;  /* 0x000000ffffe67224 */ /* 0x000fc400078e00e2 */
[----:B------:R-:W-:Y:S01]  /*7a90*/  LDGSTS.E [R18+0x8000], desc[UR8][R180.64], !P4 ;  /* 0x08000000b4127fae */ /* 0x000fe2000e121848 */
[----:B------:R-:W-:Y:S02]  /*7aa0*/  IMAD.MOV.U32 R231, RZ, RZ, R227 ;  /* 0x000000ffffe77224 */ /* 0x000fe400078e00e3 */
[----:B------:R-:W-:Y:S01]  /*7ab0*/  IMAD.WIDE R226, R228, 0x4, R26 ;  /* 0x00000004e4e27825 */ /* 0x000fe200078e021a */
[----:B------:R-:W-:Y:S01]  /*7ac0*/  LDGSTS.E [R18+0xc000], desc[UR8][R182.64], !P4 ;  /* 0x0c000000b6127fae */ /* 0x000fe2000e121848 */
[----:B------:R-:W-:Y:S02]  /*7ad0*/  ISETP.GE.U32.AND P4, PT, R7, 0x7fffff2d, PT ;  /* 0x7fffff2d0700780c */ /* 0x000fe40003f86070 */
[----:B---3--:R-:W-:Y:S01]  /*7ae0*/  VIADD R7, R9, 0xffffff8f ;  /* 0xffffff8f09077836 */ /* 0x008fe20000000000 */
[----:B-1----:R-:W-:Y:S01]  /*7af0*/  MOV R15, R185 ;  /* 0x000000b9000f7202 */ /* 0x002fe20000000f00 */
[----:B------:R-:W-:Y:S01]  /*7b00*/  IMAD.MOV.U32 R14, RZ, RZ, R184 ;  /* 0x000000ffff0e7224 */ /* 0x000fe200078e00b8 */
[----:B------:R-:W1:Y:S01]  /*7b10*/  LDC R9, c[0x0][0x230] ;  /* 0x00008c00ff097b82 */ /* 0x000e620000000800 */
[C---:B------:R-:W-:Y:S01]  /*7b20*/  IMAD.WIDE R184, R186.reuse, 0x4, R26 ;  /* 0x00000004bab87825 */ /* 0x040fe200078e021a */
[----:B------:R3:W-:Y:S03]  /*7b30*/  STL.64 [R1+0x58], R12 ;  /* 0x0000580c01007387 */ /* 0x0007e60000100a00 */
[--C-:B------:R-:W-:Y:S01]  /*7b40*/  IMAD.WIDE R186, R186, 0x4, R90.reuse ;  /* 0x00000004baba7825 */ /* 0x100fe200078e025a */
[----:B------:R-:W-:Y:S03]  /*7b50*/  LDGSTS.E [R18+0x8004], desc[UR8][R184.64], !P2 ;  /* 0x08004000b8127fae */ /* 0x000fe6000d121848 */
[----:B------:R-:W-:Y:S01]  /*7b60*/  IMAD.WIDE R228, R228, 0x4, R90 ;  /* 0x00000004e4e47825 */ /* 0x000fe200078e025a */
[----:B------:R-:W-:Y:S01]  /*7b70*/  LDGSTS.E [R18+0xc004], desc[UR8][R186.64], !P2 ;  /* 0x0c004000ba127fae */ /* 0x000fe2000d121848 */
[----:B------:R-:W-:-:S02]  /*7b80*/  ISETP.GE.U32.AND P2, PT, R7, 0x7fffff10, PT ;  /* 0x7fffff100700780c */ /* 0x000fc40003f46070 */
[----:B----4-:R-:W-:Y:S01]  /*7b90*/  VIADD R7, R8, 0xffffff8e ;  /* 0xffffff8e08077836 */ /* 0x010fe20000000000 */
[----:B------:R-:W-:Y:S01]  /*7ba0*/  LDGSTS.E [R18+0x8008], desc[UR8][R190.64], !P1 ;  /* 0x08008000be127fae */ /* 0x000fe2000c921848 */
[----:B------:R-:W4:Y:S01]  /*7bb0*/  LDC R8, c[0x0][0x230] ;  /* 0x00008c00ff087b82 */ /* 0x000f220000000800 */
[----:B------:R-:W-:Y:S02]  /*7bc0*/  VIADD R16, R16, UR10 ;  /* 0x0000000a10107c36 */ /* 0x000fe40008000000 */
[----:B------:R-:W-:Y:S01]  /*7bd0*/  LDGSTS.E [R18+0xc008], desc[UR8][R192.64], !P1 ;  /* 0x0c008000c0127fae */ /* 0x000fe2000c921848 */
[----:B------:R-:W-:Y:S02]  /*7be0*/  ISETP.GE.U32.AND P1, PT, R7, 0x7fffff0f, PT ;  /* 0x7fffff0f0700780c */ /* 0x000fe40003f26070 */
[----:B--2---:R-:W-:Y:S01]  /*7bf0*/  IADD3 R7, R10, -0x73, RZ ;  /* 0xffffff8d0a077810 */ /* 0x004fe20007ffe0ff */
[----:B------:R-:W-:Y:S01]  /*7c00*/  LDGSTS.E [R18+0x800c], desc[UR8][R194.64], !P0 ;  /* 0x0800c000c2127fae */ /* 0x000fe2000c121848 */
[----:B------:R-:W2:Y:S03]  /*7c10*/  LDC R10, c[0x0][0x230] ;  /* 0x00008c00ff0a7b82 */ /* 0x000ea60000000800 */
[----:B------:R-:W-:Y:S01]  /*7c20*/  LDGSTS.E [R18+0xc00c], desc[UR8][R196.64], !P0 ;  /* 0x0c00c000c4127fae */ /* 0x000fe2000c121848 */
[----:B------:R-:W-:Y:S01]  /*7c30*/  ISETP.GE.U32.AND P0, PT, R7, 0x7fffff0e, PT ;  /* 0x7fffff0e0700780c */ /* 0x000fe20003f06070 */
[----:B------:R-:W-:-:S02]  /*7c40*/  VIADD R7, R11, 0xffffff8c ;  /* 0xffffff8c0b077836 */ /* 0x000fc40000000000 */
[----:B------:R-:W-:Y:S01]  /*7c50*/  LDGSTS.E [R18+0x10000], desc[UR8][R198.64], !P6 ;  /* 0x10000000c6127fae */ /* 0x000fe2000f121848 */
[----:B------:R-:W3:Y:S03]  /*7c60*/  LDC R11, c[0x0][0x230] ;  /* 0x00008c00ff0b7b82 */ /* 0x000ee60000000800 */
[----:B------:R-:W-:Y:S01]  /*7c70*/  LDGSTS.E [R18+0x14000], desc[UR8][R200.64], !P6 ;  /* 0x14000000c8127fae */ /* 0x000fe2000f121848 */
[----:B------:R-:W-:Y:S01]  /*7c80*/  ISETP.GE.U32.AND P6, PT, R7, 0x7fffff0d, PT ;  /* 0x7fffff0d0700780c */ /* 0x000fe20003fc6070 */
[----:B-1----:R-:W-:Y:S02]  /*7c90*/  VIADD R7, R9, 0xffffffeb ;  /* 0xffffffeb09077836 */ /* 0x002fe40000000000 */
[----:B------:R-:W-:Y:S01]  /*7ca0*/  LDGSTS.E [R18+0x10004], desc[UR8][R202.64], !P3 ;  /* 0x10004000ca127fae */ /* 0x000fe2000d921848 */
[----:B------:R-:W1:Y:S03]  /*7cb0*/  LDC R9, c[0x0][0x230] ;  /* 0x00008c00ff097b82 */ /* 0x000e660000000800 */
[----:B------:R-:W-:Y:S01]  /*7cc0*/  LDGSTS.E [R18+0x14004], desc[UR8][R204.64], !P3 ;  /* 0x14004000cc127fae */ /* 0x000fe2000d921848 */
[----:B------:R-:W-:-:S02]  /*7cd0*/  ISETP.GE.U32.AND P3, PT, R7, 0x7fffff6c, PT ;  /* 0x7fffff6c0700780c */ /* 0x000fc40003f66070 */
[----:B----4-:R-:W-:Y:S01]  /*7ce0*/  IADD3 R7, R8, -0x16, RZ ;  /* 0xffffffea08077810 */ /* 0x010fe20007ffe0ff */
[----:B------:R-:W-:Y:S01]  /*7cf0*/  LDGSTS.E [R18+0x10008], desc[UR8][R206.64], !P5 ;  /* 0x10008000ce127fae */ /* 0x000fe2000e921848 */
[----:B------:R-:W4:Y:S03]  /*7d00*/  LDC R8, c[0x0][0x230] ;  /* 0x00008c00ff087b82 */ /* 0x000f260000000800 */
[----:B------:R-:W-:Y:S01]  /*7d10*/  LDGSTS.E [R18+0x14008], desc[UR8][R208.64], !P5 ;  /* 0x14008000d0127fae */ /* 0x000fe2000e921848 */
[----:B------:R-:W-:Y:S01]  /*7d20*/  ISETP.GE.U32.AND P5, PT, R7, 0x7fffff6b, PT ;  /* 0x7fffff6b0700780c */ /* 0x000fe20003fa6070 */
[----:B--2---:R-:W-:Y:S02]  /*7d30*/  VIADD R7, R10, 0xffffffe9 ;  /* 0xffffffe90a077836 */ /* 0x004fe40000000000 */
[----:B------:R-:W-:Y:S01]  /*7d40*/  LDGSTS.E [R18+0x1000c], desc[UR8][R210.64], !P4 ;  /* 0x1000c000d2127fae */ /* 0x000fe2000e121848 */
[----:B------:R-:W2:Y:S03]  /*7d50*/  LDC R10, c[0x0][0x230] ;  /* 0x00008c00ff0a7b82 */ /* 0x000ea60000000800 */
[----:B------:R-:W-:Y:S01]  /*7d60*/  LDGSTS.E [R18+0x1400c], desc[UR8][R212.64], !P4 ;  /* 0x1400c000d4127fae */ /* 0x000fe2000e121848 */
[----:B------:R-:W-:Y:S01]  /*7d70*/  ISETP.GE.U32.AND P4, PT, R7, 0x7fffff6a, PT ;  /* 0x7fffff6a0700780c */ /* 0x000fe20003f86070 */
[----:B---3--:R-:W-:-:S02]  /*7d80*/  VIADD R7, R11, 0xffffffe8 ;  /* 0xffffffe80b077836 */ /* 0x008fc40000000000 */
[----:B------:R-:W-:Y:S01]  /*7d90*/  LDGSTS.E [R18+0x18000], desc[UR8][R214.64], !P2 ;  /* 0x18000000d6127fae */ /* 0x000fe2000d121848 */
[----:B------:R-:W3:Y:S03]  /*7da0*/  LDC R11, c[0x0][0x230] ;  /* 0x00008c00ff0b7b82 */ /* 0x000ee60000000800 */
[----:B------:R-:W-:Y:S01]  /*7db0*/  LDGSTS.E [R18+0x1c000], desc[UR8][R216.64], !P2 ;  /* 0x1c000000d8127fae */ /* 0x000fe2000d121848 */
[----:B------:R-:W-:Y:S02]  /*7dc0*/  ISETP.GE.U32.AND P2, PT, R7, 0x7fffff69, PT ;  /* 0x7fffff690700780c */ /* 0x000fe40003f46070 */
[----:B-1----:R-:W-:Y:S01]  /*7dd0*/  IADD3 R7, R9, -0x35, RZ ;  /* 0xffffffcb09077810 */ /* 0x002fe20007ffe0ff */
[----:B------:R-:W-:Y:S01]  /*7de0*/  LDGSTS.E [R18+0x18004], desc[UR8][R218.64], !P1 ;  /* 0x18004000da127fae */ /* 0x000fe2000c921848 */
[----:B------:R-:W1:Y:S03]  /*7df0*/  LDC R9, c[0x0][0x230] ;  /* 0x00008c00ff097b82 */ /* 0x000e660000000800 */
[----:B------:R-:W-:Y:S01]  /*7e00*/  LDGSTS.E [R18+0x1c004], desc[UR8][R220.64], !P1 ;  /* 0x1c004000dc127fae */ /* 0x000fe2000c921848 */
[----:B------:R-:W-:Y:S01]  /*7e10*/  ISETP.GE.U32.AND P1, PT, R7, 0x7fffff4c, PT ;  /* 0x7fffff4c0700780c */ /* 0x000fe20003f26070 */
[----:B----4-:R-:W-:-:S02]  /*7e20*/  VIADD R7, R8, 0xffffffca ;  /* 0xffffffca08077836 */ /* 0x010fc40000000000 */
[----:B------:R-:W-:Y:S01]  /*7e30*/  LDGSTS.E [R18+0x18008], desc[UR8][R222.64], !P0 ;  /* 0x18008000de127fae */ /* 0x000fe2000c121848 */
[----:B------:R-:W4:Y:S01]  /*7e40*/  LDC R12, c[0x0][0x230] ;  /* 0x00008c00ff0c7b82 */ /* 0x000f220000000800 */
[----:B--2---:R-:W-:Y:S02]  /*7e50*/  VIADD R8, R10, 0xffffffc9 ;  /* 0xffffffc90a087836 */ /* 0x004fe40000000000 */
[----:B------:R-:W-:Y:S01]  /*7e60*/  LDGSTS.E [R18+0x1c008], desc[UR8][R224.64], !P0 ;  /* 0x1c008000e0127fae */ /* 0x000fe2000c121848 */
[----:B------:R-:W-:Y:S01]  /*7e70*/  ISETP.GE.U32.AND P0, PT, R7, 0x7fffff4b, PT ;  /* 0x7fffff4b0700780c */ /* 0x000fe20003f06070 */
[----:B------:R-:W-:Y:S02]  /*7e80*/  IMAD R7, R6, 0x14, RZ ;  /* 0x0000001406077824 */ /* 0x000fe400078e02ff */
[----:B------:R-:W-:Y:S01]  /*7e90*/  LDGSTS.E [R18+0x1800c], desc[UR8][R226.64], !P6 ;  /* 0x1800c000e2127fae */ /* 0x000fe2000f121848 */
[----:B------:R-:W2:Y:S01]  /*7ea0*/  LDC R10, c[0x0][0x230] ;  /* 0x00008c00ff0a7b82 */ /* 0x000ea20000000800 */
[----:B------:R-:W-:-:S02]  /*7eb0*/  IMAD.WIDE R172, R7, 0x4, R26 ;  /* 0x0000000407ac7825 */ /* 0x000fc400078e021a */
[----:B------:R-:W-:Y:S01]  /*7ec0*/  LDGSTS.E [R18+0x1c00c], desc[UR8][R228.64], !P6 ;  /* 0x1c00c000e4127fae */ /* 0x000fe2000f121848 */
[----:B------:R-:W-:Y:S01]  /*7ed0*/  ISETP.GE.U32.AND P6, PT, R8, 0x7fffff4a, PT ;  /* 0x7fffff4a0800780c */ /* 0x000fe20003fc6070 */
[----:B------:R-:W-:Y:S02]  /*7ee0*/  IMAD.WIDE R170, R7, 0x4, R90 ;  /* 0x0000000407aa7825 */ /* 0x000fe400078e025a */
[----:B------:R1:W-:Y:S01]  /*7ef0*/  STL.64 [R1+0x50], R172 ;  /* 0x000050ac01007387 */ /* 0x0003e20000100a00 */
[----:B------:R-:W2:Y:S01]  /*7f00*/  LDC R13, c[0x0][0x230] ;  /* 0x00008c00ff0d7b82 */ /* 0x000ea20000000800 */
[----:B---3--:R-:W-:Y:S02]  /*7f10*/  VIADD R8, R11, 0xffffffc8 ;  /* 0xffffffc80b087836 */ /* 0x008fe40000000000 */
[----:B------:R-:W-:Y:S01]  /*7f20*/  IMAD R7, R6, 0x15, RZ ;  /* 0x0000001506077824 */ /* 0x000fe200078e02ff */
[----:B------:R3:W-:Y:S04]  /*7f30*/  LDGSTS.E [R17], desc[UR8][R172.64], !P3 ;  /* 0x00000000ac117fae */ /* 0x0007e8000d921848 */
[----:B------:R-:W2:Y:S01]  /*7f40*/  LDC R11, c[0x0][0x230] ;  /* 0x00008c00ff0b7b82 */ /* 0x000ea20000000800 */
[----:B------:R4:W-:Y:S04]  /*7f50*/  STL.64 [R1+0x48], R170 ;  /* 0x000048aa01007387 */ /* 0x0009e80000100a00 */
[----:B------:R4:W-:Y:S01]  /*7f60*/  LDGSTS.E [R17+0x4000], desc[UR8][R170.64], !P3 ;  /* 0x04000000aa117fae */ /* 0x0009e2000d921848 */
[----:B------:R-:W-:Y:S01]  /*7f70*/  ISETP.GE.U32.AND P3, PT, R8, 0x7fffff49, PT ;  /* 0x7fffff490800780c */ /* 0x000fe20003f66070 */
[----:B-1----:R-:W-:-:S02]  /*7f80*/  VIADD R8, R9, 0xffffffab ;  /* 0xffffffab09087836 */ /* 0x002fc40000000000 */
[C---:B---3--:R-:W-:Y:S01]  /*7f90*/  IMAD.WIDE R172, R7.reuse, 0x4, R26 ;  /* 0x0000000407ac7825 */ /* 0x048fe200078e021a */
[----:B------:R-:W1:Y:S04]  /*7fa0*/  LDC R9, c[0x0][0x230] ;  /* 0x00008c00ff097b82 */ /* 0x000e680000000800 */
[----:B------:R3:W-:Y:S01]  /*7fb0*/  STL.64 [R1+0x188], R172 ;  /* 0x000188ac01007387 */ /* 0x0007e20000100a00 */
[----:B----4-:R-:W-:-:S03]  /*7fc0*/  IMAD.WIDE R170, R7, 0x4, R90 ;  /* 0x0000000407aa7825 */ /* 0x010fc600078e025a */
[----:B------:R3:W-:Y:S01]  /*7fd0*/  LDGSTS.E [R17+0x4], desc[UR8][R172.64], !P5 ;  /* 0x00004000ac117fae */ /* 0x0007e2000e921848 */
[----:B------:R-:W-:-:S03]  /*7fe0*/  IMAD R7, R6, 0x16, RZ ;  /* 0x0000001606077824 */ /* 0x000fc600078e02ff */
[----:B------:R4:W-:Y:S04]  /*7ff0*/  STL.64 [R1+0x190], R170 ;  /* 0x000190aa01007387 */ /* 0x0009e80000100a00 */
[----:B------:R4:W-:Y:S01]  /*8000*/  LDGSTS.E [R17+0x4004], desc[UR8][R170.64], !P5 ;  /* 0x04004000aa117fae */ /* 0x0009e2000e921848 */
[----:B------:R-:W-:Y:S02]  /*8010*/  ISETP.GE.U32.AND P5, PT, R8, 0x7fffff2c, PT ;  /* 0x7fffff2c0800780c */ /* 0x000fe40003fa6070 */
[----:B------:R-:W-:Y:S01]  /*8020*/  IADD3 R8, R12, -0x56, RZ ;  /* 0xffffffaa0c087810 */ /* 0x000fe20007ffe0ff */
[C---:B---3--:R-:W-:Y:S01]  /*8030*/  IMAD.WIDE R172, R7.reuse, 0x4, R26 ;  /* 0x0000000407ac7825 */ /* 0x048fe200078e021a */
[----:B------:R-:W3:Y:S04]  /*8040*/  LDC R12, c[0x0][0x230] ;  /* 0x00008c00ff0c7b82 */ /* 0x000ee80000000800 */
[----:B------:R2:W-:Y:S01]  /*8050*/  STL.64 [R1+0x198], R172 ;  /* 0x000198ac01007387 */ /* 0x0005e20000100a00 */
[----:B----4-:R-:W-:-:S03]  /*8060*/  IMAD.WIDE R170, R7, 0x4, R90 ;  /* 0x0000000407aa7825 */ /* 0x010fc600078e025a */
[----:B------:R4:W-:Y:S01]  /*8070*/  LDGSTS.E [R17+0x8], desc[UR8][R172.64], !P4 ;  /* 0x00008000ac117fae */ /* 0x0009e2000e121848 */
[----:B------:R-:W-:-:S03]  /*8080*/  IMAD R7, R6, 0x17, RZ ;  /* 0x0000001706077824 */ /* 0x000fc600078e02ff */
[----:B------:R1:W-:Y:S04]  /*8090*/  STL.64 [R1+0x1a0], R170 ;  /* 0x0001a0aa01007387 */ /* 0x0003e80000100a00 */
[----:B------:R1:W-:Y:S01]  /*80a0*/  LDGSTS.E [R17+0x4008], desc[UR8][R170.64], !P4 ;  /* 0x04008000aa117fae */ /* 0x0003e2000e121848 */
[----:B------:R-:W-:Y:S01]  /*80b0*/  ISETP.GE.U32.AND P4, PT, R8, 0x7fffff2b, PT ;  /* 0x7fffff2b0800780c */ /* 0x000fe20003f86070 */
[----:B--2---:R-:W-:Y:S02]  /*80c0*/  VIADD R8, R10, 0xffffffa9 ;  /* 0xffffffa90a087836 */ /* 0x004fe40000000000 */
[C---:B----4-:R-:W-:Y:S01]  /*80d0*/  IMAD.WIDE R172, R7.reuse, 0x4, R26 ;  /* 0x0000000407ac7825 */ /* 0x050fe200078e021a */
[----:B------:R-:W2:Y:S04]  /*80e0*/  LDC R10, c[0x0][0x230] ;  /* 0x00008c00ff0a7b82 */ /* 0x000ea80000000800 */
[----:B------:R4:W-:Y:S01]  /*80f0*/  LDGSTS.E [R17+0xc], desc[UR8][R172.64], !P2 ;  /* 0x0000c000ac117fae */ /* 0x0009e2000d121848 */
[----:B-1----:R-:W-:-:S03]  /*8100*/  IMAD.WIDE R170, R7, 0x4, R90 ;  /* 0x0000000407aa7825 */ /* 0x002fc600078e025a */
[----:B------:R4:W-:Y:S01]  /*8110*/  STL.64 [R1+0x1a8], R172 ;  /* 0x0001a8ac01007387 */ /* 0x0009e20000100a00 */
[----:B------:R-:W-:-:S03]  /*8120*/  IMAD R7, R6, 0x34, RZ ;  /* 0x0000003406077824 */ /* 0x000fc600078e02ff */
[----:B------:R1:W-:Y:S01]  /*8130*/  LDGSTS.E [R17+0x400c], desc[UR8][R170.64], !P2 ;  /* 0x0400c000aa117fae */ /* 0x0003e2000d121848 */
[----:B------:R-:W-:Y:S01]  /*8140*/  ISETP.GE.U32.AND P2, PT, R8, 0x7fffff2a, PT ;  /* 0x7fffff2a0800780c */ /* 0x000fe20003f46070 */
[----:B------:R-:W-:Y:S02]  /*8150*/  VIADD R8, R11, 0xffffffa8 ;  /* 0xffffffa80b087836 */ /* 0x000fe40000000000 */
[----:B------:R1:W-:Y:S01]  /*8160*/  STL.64 [R1+0x1b0], R170 ;  /* 0x0001b0aa01007387 */ /* 0x0003e20000100a00 */
[----:B------:R-:W2:Y:S01]  /*8170*/  LDC R11, c[0x0][0x230] ;  /* 0x00008c00ff0b7b82 */ /* 0x000ea20000000800 */
[----:B----4-:R-:W-:-:S05]  /*8180*/  IMAD.WIDE R172, R7, 0x4, R26 ;  /* 0x0000000407ac7825 */ /* 0x010fca00078e021a */
[----:B------:R4:W-:Y:S01]  /*8190*/  STL.64 [R1+0x1b8], R172 ;  /* 0x0001b8ac01007387 */ /* 0x0009e20000100a00 */
[----:B-1----:R-:W-:-:S03]  /*81a0*/  IMAD.WIDE R170, R7, 0x4, R90 ;  /* 0x0000000407aa7825 */ /* 0x002fc600078e025a */
[----:B------:R4:W-:Y:S01]  /*81b0*/  LDGSTS.E [R17+0x8000], desc[UR8][R172.64], !P1 ;  /* 0x08000000ac117fae */ /* 0x0009e2000c921848 */
[----:B------:R-:W-:-:S03]  /*81c0*/  IMAD R7, R6, 0x35, RZ ;  /* 0x0000003506077824 */ /* 0x000fc600078e02ff */
[----:B------:R1:W-:Y:S04]  /*81d0*/  STL.64 [R1+0x1c0], R170 ;  /* 0x0001c0aa01007387 */ /* 0x0003e80000100a00 */
[----:B------:R1:W-:Y:S01]  /*81e0*/  LDGSTS.E [R17+0xc000], desc[UR8][R170.64], !P1 ;  /* 0x0c000000aa117fae */ /* 0x0003e2000c921848 */
[----:B------:R-:W-:Y:S02]  /*81f0*/  ISETP.GE.U32.AND P1, PT, R8, 0x7fffff29, PT ;  /* 0x7fffff290800780c */ /* 0x000fe40003f26070 */
[----:B------:R-:W-:Y:S01]  /*8200*/  IADD3 R8, R9, -0x75, RZ ;  /* 0xffffff8b09087810 */ /* 0x000fe20007ffe0ff */
[C---:B----4-:R-:W-:Y:S01]  /*8210*/  IMAD.WIDE R172, R7.reuse, 0x4, R26 ;  /* 0x0000000407ac7825 */ /* 0x050fe200078e021a */
[----:B------:R-:W4:Y:S04]  /*8220*/  LDC R9, c[0x0][0x230] ;  /* 0x00008c00ff097b82 */ /* 0x000f280000000800 */
[----:B------:R3:W-:Y:S01]  /*8230*/  STL.64 [R1+0x1c8], R172 ;  /* 0x0001c8ac01007387 */ /* 0x0007e20000100a00 */
[----:B-1----:R-:W-:-:S03]  /*8240*/  IMAD.WIDE R170, R7, 0x4, R90 ;  /* 0x0000000407aa7825 */ /* 0x002fc600078e025a */
[----:B------:R1:W-:Y:S01]  /*8250*/  LDGSTS.E [R17+0x8004], desc[UR8][R172.64], !P0 ;  /* 0x08004000ac117fae */ /* 0x0003e2000c121848 */
[----:B------:R-:W-:-:S03]  /*8260*/  IMAD R7, R6, 0x36, RZ ;  /* 0x0000003606077824 */ /* 0x000fc600078e02ff */
[----:B------:R2:W-:Y:S04]  /*8270*/  STL.64 [R1+0x1d0], R170 ;  /* 0x0001d0aa01007387 */ /* 0x0005e80000100a00 */
[----:B------:R2:W-:Y:S01]  /*8280*/  LDGSTS.E [R17+0xc004], desc[UR8][R170.64], !P0 ;  /* 0x0c004000aa117fae */ /* 0x0005e2000c121848 */
[----:B------:R-:W-:Y:S01]  /*8290*/  ISETP.GE.U32.AND P0, PT, R8, 0x7fffff0c, PT ;  /* 0x7fffff0c0800780c */ /* 0x000fe20003f06070 */
[----:B---3--:R-:W-:Y:S02]  /*82a0*/  VIADD R8, R12, 0xffffff8a ;  /* 0xffffff8a0c087836 */ /* 0x008fe40000000000 */
[C---:B-1----:R-:W-:Y:S01]  /*82b0*/  IMAD.WIDE R172, R7.reuse, 0x4, R26 ;  /* 0x0000000407ac7825 */ /* 0x042fe200078e021a */
[----:B------:R-:W1:Y:S04]  /*82c0*/  LDC R12, c[0x0][0x230] ;  /* 0x00008c00ff0c7b82 */ /* 0x000e680000000800 */
[----:B------:R3:W-:Y:S01]  /*82d0*/  STL.64 [R1+0x1d8], R172 ;  /* 0x0001d8ac01007387 */ /* 0x0007e20000100a00 */
[----:B--2---:R-:W-:-:S03]  /*82e0*/  IMAD.WIDE R170, R7, 0x4, R90 ;  /* 0x0000000407aa7825 */ /* 0x004fc600078e025a */
[----:B------:R3:W-:Y:S01]  /*82f0*/  LDGSTS.E [R17+0x8008], desc[UR8][R172.64], !P6 ;  /* 0x08008000ac117fae */ /* 0x0007e2000f121848 */
[----:B------:R-:W-:-:S03]  /*8300*/  IMAD R7, R6, 0x37, RZ ;  /* 0x0000003706077824 */ /* 0x000fc600078e02ff */
[----:B------:R2:W-:Y:S04]  /*8310*/  STL.64 [R1+0x1e0], R170 ;  /* 0x0001e0aa01007387 */ /* 0x0005e80000100a00 */
[----:B------:R2:W-:Y:S01]  /*8320*/  LDGSTS.E [R17+0xc008], desc[UR8][R170.64], !P6 ;  /* 0x0c008000aa117fae */ /* 0x0005e2000f121848 */
[----:B------:R-:W-:Y:S01]  /*8330*/  ISETP.GE.U32.AND P6, PT, R8, 0x7fffff0b, PT ;  /* 0x7fffff0b0800780c */ /* 0x000fe20003fc6070 */
[----:B------:R-:W-:Y:S02]  /*8340*/  VIADD R8, R10, 0xffffff89 ;  /* 0xffffff890a087836 */ /* 0x000fe40000000000 */
[C---:B---3--:R-:W-:Y:S01]  /*8350*/  IMAD.WIDE R172, R7.reuse, 0x4, R26 ;  /* 0x0000000407ac7825 */ /* 0x048fe200078e021a */
[----:B------:R-:W3:Y:S04]  /*8360*/  LDC R10, c[0x0][0x230] ;  /* 0x00008c00ff0a7b82 */ /* 0x000ee80000000800 */
[----:B------:R4:W-:Y:S01]  /*8370*/  STL.64 [R1+0x1e8], R172 ;  /* 0x0001e8ac01007387 */ /* 0x0009e20000100a00 */
[----:B--2---:R-:W-:-:S03]  /*8380*/  IMAD.WIDE R170, R7, 0x4, R90 ;  /* 0x0000000407aa7825 */ /* 0x004fc600078e025a */
        /* <DEDUP_REMOVED lines=89> */
[----:B--2---:R-:W-:-:S03]  /*8920*/  IMAD.WIDE R170, R7, 0x4, R90 ;  /* 0x0000000407aa7825 */ /* 0x004fc600078e025a */
[----:B------:R4:W-:Y:S01]  /*8930*/  LDGSTS.E [R16], desc[UR8][R172.64], !P4 ;  /* 0x00000000ac107fae */ /* 0x0009e2000e121848 */
[----:B------:R-:W-:-:S03]  /*8940*/  IMAD R7, R6, 0x19, RZ ;  /* 0x0000001906077824 */ /* 0x000fc600078e02ff */
[----:B------:R2:W-:Y:S04]  /*8950*/  STL.64 [R1+0x378], R170 ;  /* 0x000378aa01007387 */ /* 0x0005e80000100a00 */
[----:B------:R2:W-:Y:S01]  /*8960*/  LDGSTS.E [R16+0x4000], desc[UR8][R170.64], !P4 ;  /* 0x04000000aa107fae */ /* 0x0005e2000e121848 */
[----:B------:R-:W-:Y:S01]  /*8970*/  ISETP.GE.U32.AND P4, PT, R8, 0x7fffff45, PT ;  /* 0x7fffff450800780c */ /* 0x000fe20003f86070 */
[----:B------:R-:W-:Y:S02]  /*8980*/  VIADD R8, R9, 0xffffffa7 ;  /* 0xffffffa709087836 */ /* 0x000fe40000000000 */
        /* <DEDUP_REMOVED lines=136> */
[----:B------:R2:W-:Y:S01]  /*9210*/  STL.64 [R1+0x5b8], R170 ;  /* 0x0005b8aa01007387 */ /* 0x0005e20000100a00 */
[----:B------:R-:W-:-:S03]  /*9220*/  IMAD.WIDE R174, R7, 0x4, R26 ;  /* 0x0000000407ae7825 */ /* 0x000fc600078e021a */
[----:B------:R2:W-:Y:S01]  /*9230*/  LDGSTS.E [R16+0x1c008], desc[UR8][R170.64], !P4 ;  /* 0x1c008000aa107fae */ /* 0x0005e2000e121848 */
[----:B------:R-:W-:Y:S01]  /*9240*/  ISETP.GE.U32.AND P4, PT, R8, 0x7fffff43, PT ;  /* 0x7fffff430800780c */ /* 0x000fe20003f86070 */
[----:B------:R-:W-:Y:S02]  /*9250*/  VIADD R8, R10, 0xffffffc1 ;  /* 0xffffffc10a087836 */ /* 0x000fe40000000000 */
[----:B------:R-:W-:Y:S01]  /*9260*/  STL.64 [R1+0x5c8], R174 ;  /* 0x0005c8ae01007387 */ /* 0x000fe20000100a00 */
[----:B---3--:R-:W-:Y:S01]  /*9270*/  IMAD.WIDE R172, R7, 0x4, R90 ;  /* 0x0000000407ac7825 */ /* 0x008fe200078e025a */
[----:B------:R-:W3:Y:S02]  /*9280*/  LDC R10, c[0x0][0x230] ;  /* 0x00008c00ff0a7b82 */ /* 0x000ee40000000800 */
[----:B------:R-:W-:Y:S01]  /*9290*/  LDGSTS.E [R16+0x1800c], desc[UR8][R174.64], !P2 ;  /* 0x1800c000ae107fae */ /* 0x000fe2000d121848 */
[----:B------:R-:W-:Y:S02]  /*92a0*/  IMAD R7, R6, 0x1c, RZ ;  /* 0x0000001c06077824 */ /* 0x000fe400078e02ff */
[----:B--2---:R-:W-:Y:S01]  /*92b0*/  IMAD.MOV.U32 R171, RZ, RZ, R169 ;  /* 0x000000ffffab7224 */ /* 0x004fe200078e00a9 */
[----:B------:R-:W-:Y:S01]  /*92c0*/  MOV R169, R167 ;  /* 0x000000a700a97202 */ /* 0x000fe20000000f00 */
[----:B------:R-:W-:Y:S01]  /*92d0*/  IMAD.MOV.U32 R167, RZ, RZ, R21 ;  /* 0x000000ffffa77224 */ /* 0x000fe200078e0015 */
[----:B------:R2:W-:Y:S01]  /*92e0*/  STL.64 [R1+0x5d8], R172 ;  /* 0x0005d8ac01007387 */ /* 0x0005e20000100a00 */
[----:B------:R-:W-:Y:S01]  /*92f0*/  IMAD.MOV.U32 R21, RZ, RZ, R231 ;  /* 0x000000ffff157224 */ /* 0x000fe200078e00e7 */
[----:B------:R-:W-:Y:S01]  /*9300*/  MOV R231, R239 ;  /* 0x000000ef00e77202 */ /* 0x000fe20000000f00 */
[----:B------:R-:W-:Y:S01]  /*9310*/  IMAD.MOV.U32 R239, RZ, RZ, R245 ;  /* 0x000000ffffef7224 */ /* 0x000fe200078e00f5 */
[----:B------:R2:W-:Y:S01]  /*9320*/  LDGSTS.E [R16+0x1c00c], desc[UR8][R172.64], !P2 ;  /* 0x1c00c000ac107fae */ /* 0x0005e2000d121848 */
[----:B------:R-:W-:Y:S01]  /*9330*/  IMAD.MOV.U32 R245, RZ, RZ, R15 ;  /* 0x000000fffff57224 */ /* 0x000fe200078e000f */
[----:B------:R-:W-:-:S02]  /*9340*/  LOP3.LUT R15, R4, 0x70, RZ, 0x3c, !PT ;  /* 0x00000070040f7812 */ /* 0x000fc400078e3cff */
[----:B------:R4:W-:Y:S01]  /*9350*/  STL.64 [R1+0xc10], R4 ;  /* 0x000c100401007387 */ /* 0x0009e20000100a00 */
[----:B------:R-:W-:Y:S01]  /*9360*/  ISETP.GE.U32.AND P2, PT, R8, 0x7fffff42, PT ;  /* 0x7fffff420800780c */ /* 0x000fe20003f46070 */
[----:B------:R-:W-:Y:S01]  /*9370*/  VIADD R8, R11, 0xffffffc0 ;  /* 0xffffffc00b087836 */ /* 0x000fe20000000000 */
[----:B------:R-:W-:Y:S01]  /*9380*/  IADD3 R15, R15, UR10, RZ ;  /* 0x0000000a0f0f7c10 */ /* 0x000fe2000fffe0ff */
[----:B------:R-:W3:Y:S01]  /*9390*/  LDC R11, c[0x0][0x230] ;  /* 0x00008c00ff0b7b82 */ /* 0x000ee20000000800 */
[----:B------:R-:W-:Y:S01]  /*93a0*/  MOV R170, R168 ;  /* 0x000000a800aa7202 */ /* 0x000fe20000000f00 */
[----:B------:R-:W-:Y:S02]  /*93b0*/  IMAD.MOV.U32 R168, RZ, RZ, R166 ;  /* 0x000000ffffa87224 */ /* 0x000fe400078e00a6 */
[----:B--2---:R-:W-:-:S04]  /*93c0*/  IMAD.WIDE R172, R7, 0x4, R26 ;  /* 0x0000000407ac7825 */ /* 0x004fc800078e021a */
[----:B----4-:R-:W-:Y:S01]  /*93d0*/  IMAD.WIDE R4, R7, 0x4, R90 ;  /* 0x0000000407047825 */ /* 0x010fe200078e025a */
[----:B------:R2:W-:Y:S03]  /*93e0*/  LDGSTS.E [R15], desc[UR8][R172.64], !P1 ;  /* 0x00000000ac0f7fae */ /* 0x0005e6000c921848 */
[----:B------:R-:W-:Y:S01]  /*93f0*/  IMAD R7, R6, 0x1d, RZ ;  /* 0x0000001d06077824 */ /* 0x000fe200078e02ff */
[----:B------:R4:W-:Y:S01]  /*9400*/  LDGSTS.E [R15+0x4000], desc[UR8][R4.64], !P1 ;  /* 0x04000000040f7fae */ /* 0x0009e2000c921848 */
[----:B------:R-:W-:Y:S01]  /*9410*/  ISETP.GE.U32.AND P1, PT, R8, 0x7fffff41, PT ;  /* 0x7fffff410800780c */ /* 0x000fe20003f26070 */
[----:B------:R-:W-:Y:S02]  /*9420*/  IMAD R8, R6, 0x1e, RZ ;  /* 0x0000001e06087824 */ /* 0x000fe400078e02ff */
[C---:B------:R-:W-:Y:S01]  /*9430*/  IMAD.WIDE R176, R7.reuse, 0x4, R26 ;  /* 0x0000000407b07825 */ /* 0x040fe200078e021a */
[----:B------:R2:W-:Y:S03]  /*9440*/  STL.64 [R1+0x5e8], R172 ;  /* 0x0005e8ac01007387 */ /* 0x0005e60000100a00 */
[----:B------:R-:W-:Y:S01]  /*9450*/  IMAD.WIDE R174, R7, 0x4, R90 ;  /* 0x0000000407ae7825 */ /* 0x000fe200078e025a */
[----:B------:R4:W-:Y:S03]  /*9460*/  STL.64 [R1+0x5f8], R4 ;  /* 0x0005f80401007387 */ /* 0x0009e60000100a00 */
[----:B------:R-:W-:Y:S01]  /*9470*/  VIADD R7, R9, 0xffffffa3 ;  /* 0xffffffa309077836 */ /* 0x000fe20000000000 */
[----:B------:R3:W-:Y:S01]  /*9480*/  LDGSTS.E [R15+0x4], desc[UR8][R176.64], !P0 ;  /* 0x00004000b00f7fae */ /* 0x0007e2000c121848 */
[----:B------:R-:W3:Y:S01]  /*9490*/  LDC R9, c[0x0][0x230] ;  /* 0x00008c00ff097b82 */ /* 0x000ee20000000800 */
[----:B------:R-:W-:Y:S01]  /*94a0*/  IMAD.MOV.U32 R166, RZ, RZ, R20 ;  /* 0x000000ffffa67224 */ /* 0x000fe200078e0014 */
[----:B------:R-:W-:Y:S01]  /*94b0*/  MOV R20, R230 ;  /* 0x000000e600147202 */ /* 0x000fe20000000f00 */
[----:B--2---:R-:W-:Y:S01]  /*94c0*/  IMAD.WIDE R172, R8, 0x4, R26 ;  /* 0x0000000408ac7825 */ /* 0x004fe200078e021a */
[----:B------:R2:W-:Y:S01]  /*94d0*/  LDGSTS.E [R15+0x4004], desc[UR8][R174.64], !P0 ;  /* 0x04004000ae0f7fae */ /* 0x0005e2000c121848 */
[----:B------:R-:W-:-:S02]  /*94e0*/  ISETP.GE.U32.AND P0, PT, R7, 0x7fffff24, PT ;  /* 0x7fffff240700780c */ /* 0x000fc40003f06070 */
[----:B----4-:R-:W-:Y:S01]  /*94f0*/  IMAD.WIDE R4, R8, 0x4, R90 ;  /* 0x0000000408047825 */ /* 0x010fe200078e025a */
[----:B-1----:R-:W-:Y:S01]  /*9500*/  IADD3 R7, R12, -0x5e, RZ ;  /* 0xffffffa20c077810 */ /* 0x002fe20007ffe0ff */
[----:B------:R1:W-:Y:S01]  /*9510*/  LDGSTS.E [R15+0x8], desc[UR8][R172.64], !P6 ;  /* 0x00008000ac0f7fae */ /* 0x0003e2000f121848 */
[----:B------:R-:W4:Y:S01]  /*9520*/  LDC R12, c[0x0][0x230] ;  /* 0x00008c00ff0c7b82 */ /* 0x000f220000000800 */
[C---:B------:R-:W-:Y:S02]  /*9530*/  IMAD R8, R6.reuse, 0x3c, RZ ;  /* 0x0000003c06087824 */ /* 0x040fe400078e02ff */
[----:B------:R1:W-:Y:S01]  /*9540*/  LDGSTS.E [R15+0x4008], desc[UR8][R4.64], !P6 ;  /* 0x04008000040f7fae */ /* 0x0003e2000f121848 */
[----:B------:R-:W-:Y:S01]  /*9550*/  ISETP.GE.U32.AND P6, PT, R7, 0x7fffff23, PT ;  /* 0x7fffff230700780c */ /* 0x000fe20003fc6070 */
[----:B------:R-:W-:Y:S02]  /*9560*/  IMAD R7, R6, 0x1f, RZ ;  /* 0x0000001f06077824 */ /* 0x000fe400078e02ff */
[----:B------:R3:W-:Y:S01]  /*9570*/  STL.64 [R1+0x608], R176 ;  /* 0x000608b001007387 */ /* 0x0007e20000100a00 */
[----:B------:R-:W-:-:S02]  /*9580*/  IMAD.MOV.U32 R230, RZ, RZ, R238 ;  /* 0x000000ffffe67224 */ /* 0x000fc400078e00ee */
[----:B------:R-:W-:Y:S01]  /*9590*/  IMAD.MOV.U32 R238, RZ, RZ, R244 ;  /* 0x000000ffffee7224 */ /* 0x000fe200078e00f4 */
[----:B------:R2:W-:Y:S01]  /*95a0*/  STL.64 [R1+0x618], R174 ;  /* 0x000618ae01007387 */ /* 0x0005e20000100a00 */
[----:B------:R-:W-:Y:S02]  /*95b0*/  MOV R244, R14 ;  /* 0x0000000e00f47202 */ /* 0x000fe40000000f00 */
[----:B------:R-:W4:Y:S01]  /*95c0*/  LDC R14, c[0x0][0x230] ;  /* 0x00008c00ff0e7b82 */ /* 0x000f220000000800 */
[----:B------:R1:W-:Y:S01]  /*95d0*/  STL.64 [R1+0x628], R172 ;  /* 0x000628ac01007387 */ /* 0x0003e20000100a00 */
[----:B---3--:R-:W-:-:S03]  /*95e0*/  IMAD.WIDE R176, R7, 0x4, R26 ;  /* 0x0000000407b07825 */ /* 0x008fc600078e021a */
[----:B------:R3:W-:Y:S01]  /*95f0*/  STL.64 [R1+0x638], R4 ;  /* 0x0006380401007387 */ /* 0x0007e20000100a00 */
[----:B--2---:R-:W-:-:S03]  /*9600*/  IMAD.WIDE R174, R7, 0x4, R90 ;  /* 0x0000000407ae7825 */ /* 0x004fc600078e025a */
[----:B------:R-:W-:Y:S01]  /*9610*/  LDGSTS.E [R15+0xc], desc[UR8][R176.64], !P3 ;  /* 0x0000c000b00f7fae */ /* 0x000fe2000d921848 */
[----:B------:R-:W-:-:S03]  /*9620*/  VIADD R7, R10, 0xffffffa1 ;  /* 0xffffffa10a077836 */ /* 0x000fc60000000000 */
[----:B------:R-:W-:Y:S01]  /*9630*/  LDGSTS.E [R15+0x400c], desc[UR8][R174.64], !P3 ;  /* 0x0400c000ae0f7fae */ /* 0x000fe2000d921848 */
[C---:B-1----:R-:W-:Y:S01]  /*9640*/  IMAD.WIDE R172, R8.reuse, 0x4, R26 ;  /* 0x0000000408ac7825 */ /* 0x042fe200078e021a */
[----:B------:R-:W1:Y:S01]  /*9650*/  LDC R10, c[0x0][0x230] ;  /* 0x00008c00ff0a7b82 */ /* 0x000e620000000800 */
[----:B------:R-:W-:Y:S02]  /*9660*/  ISETP.GE.U32.AND P3, PT, R7, 0x7fffff22, PT ;  /* 0x7fffff220700780c */ /* 0x000fe40003f66070 */
[----:B---3--:R-:W-:Y:S01]  /*9670*/  IMAD.WIDE R4, R8, 0x4, R90 ;  /* 0x0000000408047825 */ /* 0x008fe200078e025a */
[----:B------:R-:W-:Y:S03]  /*9680*/  STL.64 [R1+0x648], R176 ;  /* 0x000648b001007387 */ /* 0x000fe60000100a00 */
[----:B------:R-:W-:Y:S01]  /*9690*/  IMAD R7, R6, 0x3d, RZ ;  /* 0x0000003d06077824 */ /* 0x000fe200078e02ff */
[----:B------:R-:W-:Y:S01]  /*96a0*/  STL.64 [R1+0x658], R174 ;  /* 0x000658ae01007387 */ /* 0x000fe20000100a00 */
[----:B------:R-:W-:-:S02]  /*96b0*/  VIADD R8, R11, 0xffffffa0 ;  /* 0xffffffa00b087836 */ /* 0x000fc40000000000 */
[----:B------:R-:W2:Y:S01]  /*96c0*/  LDC R11, c[0x0][0x230] ;  /* 0x00008c00ff0b7b82 */ /* 0x000ea20000000800 */
[----:B------:R3:W-:Y:S04]  /*96d0*/  STL.64 [R1+0x668], R172 ;  /* 0x000668ac01007387 */ /* 0x0007e80000100a00 */
[----:B------:R3:W-:Y:S04]  /*96e0*/  LDGSTS.E [R15+0x8000], desc[UR8][R172.64], !P5 ;  /* 0x08000000ac0f7fae */ /* 0x0007e8000e921848 */
[----:B------:R2:W-:Y:S04]  /*96f0*/  STL.64 [R1+0x678], R4 ;  /* 0x0006780401007387 */ /* 0x0005e80000100a00 */
[----:B------:R2:W-:Y:S01]  /*9700*/  LDGSTS.E [R15+0xc000], desc[UR8][R4.64], !P5 ;  /* 0x0c000000040f7fae */ /* 0x0005e2000e921848 */
[----:B------:R-:W-:-:S02]  /*9710*/  ISETP.GE.U32.AND P5, PT, R8, 0x7fffff21, PT ;  /* 0x7fffff210800780c */ /* 0x000fc40003fa6070 */
[----:B------:R-:W-:Y:S01]  /*9720*/  IADD3 R8, R9, -0x7d, RZ ;  /* 0xffffff8309087810 */ /* 0x000fe20007ffe0ff */
[----:B---3--:R-:W-:-:S04]  /*9730*/  IMAD.WIDE R172, R7, 0x4, R26 ;  /* 0x0000000407ac7825 */ /* 0x008fc800078e021a */
[----:B----4-:R-:W-:Y:S01]  /*9740*/  VIADD R9, R12, 0xffffff82 ;  /* 0xffffff820c097836 */ /* 0x010fe20000000000 */
[----:B------:R3:W-:Y:S01]  /*9750*/  LDGSTS.E [R15+0x8004], desc[UR8][R172.64], !P4 ;  /* 0x08004000ac0f7fae */ /* 0x0007e2000e121848 */
[----:B------:R-:W4:Y:S01]  /*9760*/  LDC R12, c[0x0][0x230] ;  /* 0x00008c00ff0c7b82 */ /* 0x000f220000000800 */
[----:B--2---:R-:W-:Y:S01]  /*9770*/  IADD3 R11, R11, -0x80, RZ ;  /* 0xffffff800b0b7810 */ /* 0x004fe20007ffe0ff */
[----:B------:R-:W-:Y:S01]  /*9780*/  IMAD.WIDE R4, R7, 0x4, R90 ;  /* 0x0000000407047825 */ /* 0x000fe200078e025a */
[----:B------:R3:W-:Y:S03]  /*9790*/  STL.64 [R1+0x688], R172 ;  /* 0x000688ac01007387 */ /* 0x0007e60000100a00 */
[----:B------:R-:W-:Y:S01]  /*97a0*/  IMAD R7, R6, 0x3e, RZ ;  /* 0x0000003e06077824 */ /* 0x000fe200078e02ff */
[----:B------:R2:W-:Y:S01]  /*97b0*/  LDGSTS.E [R15+0xc004], desc[UR8][R4.64], !P4 ;  /* 0x0c004000040f7fae */ /* 0x0005e2000e121848 */
[----:B------:R-:W-:Y:S01]  /*97c0*/  ISETP.GE.U32.AND P4, PT, R8, 0x7fffff04, PT ;  /* 0x7fffff040800780c */ /* 0x000fe20003f86070 */
[----:B------:R-:W-:-:S02]  /*97d0*/  IMAD R8, R6, 0x3f, RZ ;  /* 0x0000003f06087824 */ /* 0x000fc400078e02ff */
[C---:B------:R-:W-:Y:S01]  /*97e0*/  IMAD.WIDE R176, R7.reuse, 0x4, R26 ;  /* 0x0000000407b07825 */ /* 0x040fe200078e021a */
[----:B------:R2:W-:Y:S03]  /*97f0*/  STL.64 [R1+0x698], R4 ;  /* 0x0006980401007387 */ /* 0x0005e60000100a00 */
[----:B------:R-:W-:Y:S01]  /*9800*/  IMAD.WIDE R174, R7, 0x4, R90 ;  /* 0x0000000407ae7825 */ /* 0x000fe200078e025a */
[----:B------:R1:W-:Y:S03]  /*9810*/  LDGSTS.E [R15+0x8008], desc[UR8][R176.64], !P2 ;  /* 0x08008000b00f7fae */ /* 0x0003e6000d121848 */
[----:B---3--:R-:W-:Y:S01]  /*9820*/  IMAD.WIDE R172, R8, 0x4, R26 ;  /* 0x0000000408ac7825 */ /* 0x008fe200078e021a */
[----:B------:R3:W-:Y:S01]  /*9830*/  LDGSTS.E [R15+0xc008], desc[UR8][R174.64], !P2 ;  /* 0x0c008000ae0f7fae */ /* 0x0007e2000d121848 */
[----:B------:R-:W-:-:S02]  /*9840*/  ISETP.GE.U32.AND P2, PT, R9, 0x7fffff03, PT ;  /* 0x7fffff030900780c */ /* 0x000fc40003f46070 */
[----:B------:R-:W-:Y:S01]  /*9850*/  VIADD R7, R13, 0xffffff81 ;  /* 0xffffff810d077836 */ /* 0x000fe20000000000 */
[----:B------:R4:W-:Y:S01]  /*9860*/  LDGSTS.E [R15+0x800c], desc[UR8][R172.64], !P1 ;  /* 0x0800c000ac0f7fae */ /* 0x0009e2000c921848 */
[----:B--2---:R-:W-:Y:S01]  /*9870*/  IMAD.WIDE R4, R8, 0x4, R90 ;  /* 0x0000000408047825 */ /* 0x004fe200078e025a */
[----:B------:R-:W2:Y:S02]  /*9880*/  LDC R13, c[0x0][0x230] ;  /* 0x00008c00ff0d7b82 */ /* 0x000ea40000000800 */
[----:B------:R1:W-:Y:S01]  /*9890*/  STL.64 [R1+0x6a8], R176 ;  /* 0x0006a8b001007387 */ /* 0x0003e20000100a00 */
[----:B------:R-:W-:-:S03]  /*98a0*/  IMAD R8, R6, 0x5d, RZ ;  /* 0x0000005d06087824 */ /* 0x000fc600078e02ff */
[----:B------:R4:W-:Y:S01]  /*98b0*/  LDGSTS.E [R15+0xc00c], desc[UR8][R4.64], !P1 ;  /* 0x0c00c000040f7fae */ /* 0x0009e2000c921848 */
[----:B------:R-:W-:Y:S01]  /*98c0*/  ISETP.GE.U32.AND P1, PT, R7, 0x7fffff02, PT ;  /* 0x7fffff020700780c */ /* 0x000fe20003f26070 */
[----:B------:R-:W-:Y:S02]  /*98d0*/  IMAD R7, R6, 0x5c, RZ ;  /* 0x0000005c06077824 */ /* 0x000fe400078e02ff */
[----:B------:R3:W-:Y:S04]  /*98e0*/  STL.64 [R1+0x6b8], R174 ;  /* 0x0006b8ae01007387 */ /* 0x0007e80000100a00 */
[----:B------:R4:W-:Y:S01]  /*98f0*/  STL.64 [R1+0x6c8], R172 ;  /* 0x0006c8ac01007387 */ /* 0x0009e20000100a00 */
[----:B-1----:R-:W-:-:S03]  /*9900*/  IMAD.WIDE R176, R7, 0x4, R90 ;  /* 0x0000000407b07825 */ /* 0x002fc600078e025a */
[----:B------:R1:W-:Y:S01]  /*9910*/  STL.64 [R1+0x6d0], R4 ;  /* 0x0006d00401007387 */ /* 0x0003e20000100a00 */
[----:B---3--:R-:W-:-:S04]  /*9920*/  IMAD.WIDE R174, R8, 0x4, R26 ;  /* 0x0000000408ae7825 */ /* 0x008fc800078e021a */
[----:B----4-:R-:W-:-:S04]  /*9930*/  IMAD.WIDE R172, R7, 0x4, R26 ;  /* 0x0000000407ac7825 */ /* 0x010fc800078e021a */
[----:B-1----:R-:W-:Y:S01]  /*9940*/  VIADD R4, R10, 0x7f ;  /* 0x0000007f0a047836 */ /* 0x002fe20000000000 */
[----:B------:R1:W-:Y:S01]  /*9950*/  STL.64 [R1+0x6d8], R172 ;  /* 0x0006d8ac01007387 */ /* 0x0003e20000100a00 */
[----:B------:R-:W-:-:S03]  /*9960*/  IMAD R10, R6, 0x5e, RZ ;  /* 0x0000005e060a7824 */ /* 0x000fc600078e02ff */
[----:B------:R-:W-:Y:S04]  /*9970*/  STL.64 [R1+0x6e0], R176 ;  /* 0x0006e0b001007387 */ /* 0x000fe80000100a00 */
[----:B------:R-:W-:Y:S01]  /*9980*/  STL.64 [R1+0x6e8], R174 ;  /* 0x0006e8ae01007387 */ /* 0x000fe20000100a00 */
[----:B-1----:R-:W-:-:S04]  /*9990*/  IMAD.WIDE R172, R8, 0x4, R90 ;  /* 0x0000000408ac7825 */ /* 0x002fc800078e025a */
[----:B------:R-:W-:Y:S01]  /*99a0*/  IMAD R8, R6, 0x5c, RZ ;  /* 0x0000005c06087824 */ /* 0x000fe200078e02ff */
[----:B------:R1:W-:Y:S03]  /*99b0*/  STL.64 [R1+0x6f0], R172 ;  /* 0x0006f0ac01007387 */ /* 0x0003e60000100a00 */
[----:B------:R-:W-:-:S05]  /*99c0*/  IMAD.WIDE R8, R8, 0x4, R26 ;  /* 0x0000000408087825 */ /* 0x000fca00078e021a */
[----:B------:R3:W-:Y:S04]  /*99d0*/  LDGSTS.E [R15+0x10000], desc[UR8][R8.64], !P0 ;  /* 0x10000000080f7fae */ /* 0x0007e8000c121848 */
[----:B------:R-:W-:Y:S01]  /*99e0*/  LDGSTS.E [R15+0x14000], desc[UR8][R176.64], !P0 ;  /* 0x14000000b00f7fae */ /* 0x000fe2000c121848 */
[----:B------:R-:W-:-:S03]  /*99f0*/  ISETP.GE.AND P0, PT, R252, R11, PT ;  /* 0x0000000bfc00720c */ /* 0x000fc60003f06270 */
[----:B------:R-:W-:Y:S04]  /*9a00*/  LDGSTS.E [R15+0x10004], desc[UR8][R174.64], !P6 ;  /* 0x10004000ae0f7fae */ /* 0x000fe8000f121848 */
[----:B------:R1:W-:Y:S01]  /*9a10*/  LDGSTS.E [R15+0x14004], desc[UR8][R172.64], !P6 ;  /* 0x14004000ac0f7fae */ /* 0x0003e2000f121848 */
[----:B------:R-:W-:Y:S02]  /*9a20*/  ISETP.GT.AND P6, PT, R4, 0x7f, PT ;  /* 0x0000007f0400780c */ /* 0x000fe40003fc4270 */
[----:B---3--:R-:W-:Y:S02]  /*9a30*/  SEL R8, RZ, 0x4, P0 ;  /* 0x00000004ff087807 */ /* 0x008fe40000000000 */
[----:B------:R-:W-:Y:S02]  /*9a40*/  ISETP.GE.AND P0, PT, R252, UR4, PT ;  /* 0x00000004fc007c0c */ /* 0x000fe4000bf06270 */
[----:B------:R-:W-:Y:S01]  /*9a50*/  SEL R7, RZ, 0x4, !P6 ;  /* 0x00000004ff077807 */ /* 0x000fe20007000000 */
[----:B------:R-:W-:Y:S01]  /*9a60*/  USHF.L.U32 UR6, UR6, 0x7, URZ ;  /* 0x0000000706067899 */ /* 0x000fe2000800063f */
[----:B------:R-:W-:Y:S01]  /*9a70*/  ISETP.GT.AND P6, PT, R4, 0xff, PT ;  /* 0x000000ff0400780c */ /* 0x000fe20003fc4270 */
[----:B------:R-:W-:Y:S01]  /*9a80*/  IMAD.WIDE R4, R10, 0x4, R90 ;  /* 0x000000040a047825 */ /* 0x000fe200078e025a */
[----:B------:R-:W-:Y:S01]  /*9a90*/  SEL R9, R7, RZ, !P0 ;  /* 0x000000ff07097207 */ /* 0x000fe20004000000 */
[----:B------:R-:W3:Y:S01]  /*9aa0*/  LDC R252, c[0x0][0x230] ;  /* 0x00008c00fffc7b82 */ /* 0x000ee20000000800 */
[----:B------:R-:W-:Y:S01]  /*9ab0*/  SEL R7, R8, RZ, P6 ;  /* 0x000000ff08077207 */ /* 0x000fe20003000000 */
[----:B-1----:R-:W-:Y:S01]  /*9ac0*/  IMAD.WIDE R172, R10, 0x4, R26 ;  /* 0x000000040aac7825 */ /* 0x002fe200078e021a */
[----:B------:R-:W-:-:S02]  /*9ad0*/  ISETP.GE.U32.AND P0, PT, R11, 0x7fffff01, PT ;  /* 0x7fffff010b00780c */ /* 0x000fc40003f06070 */
[----:B------:R-:W-:Y:S01]  /*9ae0*/  ISETP.NE.U32.AND P6, PT, R9, RZ, PT ;  /* 0x000000ff0900720c */ /* 0x000fe20003fc5070 */
[----:B------:R-:W-:Y:S01]  /*9af0*/  IMAD R8, R6, 0x7c, RZ ;  /* 0x0000007c06087824 */ /* 0x000fe200078e02ff */
[----:B------:R1:W-:Y:S01]  /*9b00*/  LDGSTS.E [R15+0x10008], desc[UR8][R172.64], !P3 ;  /* 0x10008000ac0f7fae */ /* 0x0003e2000d921848 */
[----:B------:R-:W4:Y:S02]  /*9b10*/  LDC R10, c[0x0][0x230] ;  /* 0x00008c00ff0a7b82 */ /* 0x000f240000000800 */
[----:B------:R-:W-:Y:S01]  /*9b20*/  IMAD.WIDE R174, R8, 0x4, R26 ;  /* 0x0000000408ae7825 */ /* 0x000fe200078e021a */
[----:B------:R2:W-:Y:S01]  /*9b30*/  LDGSTS.E [R15+0x14008], desc[UR8][R4.64], !P3 ;  /* 0x14008000040f7fae */ /* 0x0005e2000d921848 */
[----:B------:R-:W-:Y:S02]  /*9b40*/  ISETP.NE.U32.AND P3, PT, R7, RZ, PT ;  /* 0x000000ff0700720c */ /* 0x000fe40003f65070 */
[----:B------:R-:W-:Y:S01]  /*9b50*/  IMAD R7, R6, 0x5f, RZ ;  /* 0x0000005f06077824 */ /* 0x000fe200078e02ff */
[----:B------:R1:W-:Y:S01]  /*9b60*/  STL.64 [R1+0x6f8], R172 ;  /* 0x0006f8ac01007387 */ /* 0x0003e20000100a00 */
[----:B------:R-:W3:Y:S02]  /*9b70*/  LDC R9, c[0x0][0x230] ;  /* 0x00008c00ff097b82 */ /* 0x000ee40000000800 */
[----:B------:R-:W-:Y:S01]  /*9b80*/  IMAD.WIDE R176, R7, 0x4, R90 ;  /* 0x0000000407b07825 */ /* 0x000fe200078e025a */
[----:B------:R2:W-:Y:S05]  /*9b90*/  STL.64 [R1+0x700], R4 ;  /* 0x0007000401007387 */ /* 0x0005ea0000100a00 */
[----:B------:R-:W3:Y:S01]  /*9ba0*/  LDC R11, c[0x0][0x230] ;  /* 0x00008c00ff0b7b82 */ /* 0x000ee20000000800 */
[----:B-1----:R-:W-:Y:S01]  /*9bb0*/  IMAD.MOV.U32 R172, RZ, RZ, R230 ;  /* 0x000000ffffac7224 */ /* 0x002fe200078e00e6 */
[----:B------:R-:W-:Y:S01]  /*9bc0*/  MOV R173, R231 ;  /* 0x000000e700ad7202 */ /* 0x000fe20000000f00 */
[----:B------:R-:W-:-:S02]  /*9bd0*/  IMAD.MOV.U32 R230, RZ, RZ, R2 ;  /* 0x000000ffffe67224 */ /* 0x000fc400078e0002 */
[----:B------:R-:W-:Y:S02]  /*9be0*/  IMAD.MOV.U32 R231, RZ, RZ, R3 ;  /* 0x000000ffffe77224 */ /* 0x000fe400078e0003 */
[----:B------:R-:W-:Y:S01]  /*9bf0*/  IMAD.WIDE R2, R7, 0x4, R26 ;  /* 0x0000000407027825 */ /* 0x000fe200078e021a */
[----:B------:R-:W-:-:S03]  /*9c00*/  IADD3 R7, R12, -0x81, RZ ;  /* 0xffffff7f0c077810 */ /* 0x000fc60007ffe0ff */
[----:B--2---:R-:W-:Y:S01]  /*9c10*/  IMAD.WIDE R4, R8, 0x4, R90 ;  /* 0x0000000408047825 */ /* 0x004fe200078e025a */
[----:B------:R1:W-:Y:S04]  /*9c20*/  STL.64 [R1+0x708], R2 ;  /* 0x0007080201007387 */ /* 0x0003e80000100a00 */
[----:B------:R-:W-:Y:S04]  /*9c30*/  STL.64 [R1+0x718], R176 ;  /* 0x000718b001007387 */ /* 0x000fe80000100a00 */
[----:B------:R-:W-:Y:S04]  /*9c40*/  LDGSTS.E [R15+0x1000c], desc[UR8][R2.64], !P5 ;  /* 0x1000c000020f7fae */ /* 0x000fe8000e921848 */
[----:B------:R-:W-:Y:S04]  /*9c50*/  LDGSTS.E [R15+0x1400c], desc[UR8][R176.64], !P5 ;  /* 0x1400c000b00f7fae */ /* 0x000fe8000e921848 */
[----:B-1----:R-:W2:Y:S01]  /*9c60*/  LDL.LU.64 R2, [R1+0xd90] ;  /* 0x000d900001027983 */ /* 0x002ea20000300a00 */
[----:B------:R-:W-:Y:S01]  /*9c70*/  ISETP.GE.U32.AND P5, PT, R7, 0x7fffff00, PT ;  /* 0x7fffff000700780c */ /* 0x000fe20003fa6070 */
[----:B------:R-:W-:-:S02]  /*9c80*/  IMAD R7, R6, 0x7d, RZ ;  /* 0x0000007d06077824 */ /* 0x000fc400078e02ff */
[----:B------:R-:W-:Y:S01]  /*9c90*/  STL.64 [R1+0x728], R174 ;  /* 0x000728ae01007387 */ /* 0x000fe20000100a00 */
[----:B------:R-:W-:Y:S02]  /*9ca0*/  VIADD R8, R13, 0xffffff7e ;  /* 0xffffff7e0d087836 */ /* 0x000fe40000000000 */
[----:B------:R-:W-:Y:S01]  /*9cb0*/  IMAD.WIDE R12, R7, 0x4, R26 ;  /* 0x00000004070c7825 */ /* 0x000fe200078e021a */
[----:B------:R-:W-:Y:S04]  /*9cc0*/  LDGSTS.E [R15+0x18000], desc[UR8][R174.64], !P4 ;  /* 0x18000000ae0f7fae */ /* 0x000fe8000e121848 */
[----:B------:R1:W-:Y:S04]  /*9cd0*/  STL.64 [R1+0x738], R4 ;  /* 0x0007380401007387 */ /* 0x0003e80000100a00 */
[----:B------:R1:W-:Y:S01]  /*9ce0*/  LDGSTS.E [R15+0x1c000], desc[UR8][R4.64], !P4 ;  /* 0x1c000000040f7fae */ /* 0x0003e2000e121848 */
[----:B------:R-:W-:Y:S01]  /*9cf0*/  ISETP.GE.U32.AND P4, PT, R8, 0x7ffffeff, PT ;  /* 0x7ffffeff0800780c */ /* 0x000fe20003f86070 */
[----:B----4-:R-:W-:-:S02]  /*9d00*/  VIADD R8, R10, 0xffffff7d ;  /* 0xffffff7d0a087836 */ /* 0x010fc40000000000 */
[----:B------:R4:W-:Y:S04]  /*9d10*/  STL.64 [R1+0x748], R12 ;  /* 0x0007480c01007387 */ /* 0x0009e80000100a00 */
[----:B------:R4:W-:Y:S01]  /*9d20*/  LDGSTS.E [R15+0x18004], desc[UR8][R12.64], !P2 ;  /* 0x180040000c0f7fae */ /* 0x0009e2000d121848 */
[----:B-1----:R-:W-:-:S04]  /*9d30*/  IMAD.WIDE R4, R7, 0x4, R90 ;  /* 0x0000000407047825 */ /* 0x002fc800078e025a */
[C---:B------:R-:W-:Y:S01]  /*9d40*/  IMAD R7, R6.reuse, 0x7e, RZ ;  /* 0x0000007e06077824 */ /* 0x040fe200078e02ff */
[----:B------:R1:W-:Y:S01]  /*9d50*/  STL.64 [R1+0x760], R4 ;  /* 0x0007600401007387 */ /* 0x0003e20000100a00 */
[----:B------:R-:W-:Y:S02]  /*9d60*/  IMAD R6, R6, 0x7f, RZ ;  /* 0x0000007f06067824 */ /* 0x000fe400078e02ff */
[--C-:B------:R-:W-:Y:S01]  /*9d70*/  IMAD.WIDE R176, R7, 0x4, R26.reuse ;  /* 0x0000000407b07825 */ /* 0x100fe200078e021a */
[----:B------:R1:W-:Y:S01]  /*9d80*/  LDGSTS.E [R15+0x1c004], desc[UR8][R4.64], !P2 ;  /* 0x1c004000040f7fae */ /* 0x0003e2000d121848 */
[----:B------:R-:W-:Y:S02]  /*9d90*/  ISETP.GE.U32.AND P2, PT, R8, 0x7ffffefe, PT ;  /* 0x7ffffefe0800780c */ /* 0x000fe40003f46070 */
[----:B----4-:R-:W-:Y:S01]  /*9da0*/  IMAD.WIDE R12, R6, 0x4, R26 ;  /* 0x00000004060c7825 */ /* 0x010fe200078e021a */
[----:B------:R4:W-:Y:S01]  /*9db0*/  STL.64 [R1+0x758], R176 ;  /* 0x000758b001007387 */ /* 0x0009e20000100a00 */
[----:B---3--:R-:W-:-:S02]  /*9dc0*/  IADD3 R8, R9, -0x84, RZ ;  /* 0xffffff7c09087810 */ /* 0x008fc40007ffe0ff */
[--C-:B------:R-:W-:Y:S01]  /*9dd0*/  IMAD.WIDE R174, R7, 0x4, R90.reuse ;  /* 0x0000000407ae7825 */ /* 0x100fe200078e025a */
[----:B------:R4:W-:Y:S03]  /*9de0*/  LDGSTS.E [R15+0x18008], desc[UR8][R176.64], !P1 ;  /* 0x18008000b00f7fae */ /* 0x0009e6000c921848 */
[----:B------:R-:W-:Y:S01]  /*9df0*/  VIADD R7, R14, 0xffffff5f ;  /* 0xffffff5f0e077836 */ /* 0x000fe20000000000 */
[----:B------:R3:W-:Y:S01]  /*9e00*/  LDGSTS.E [R15+0x1c008], desc[UR8][R174.64], !P1 ;  /* 0x1c008000ae0f7fae */ /* 0x0007e2000c921848 */
[----:B-1----:R-:W-:Y:S01]  /*9e10*/  IMAD.WIDE R4, R6, 0x4, R90 ;  /* 0x0000000406047825 */ /* 0x002fe200078e025a */
[----:B------:R-:W-:Y:S02]  /*9e20*/  ISETP.GE.U32.AND P1, PT, R8, 0x7ffffefd, PT ;  /* 0x7ffffefd0800780c */ /* 0x000fe40003f26070 */
[----:B------:R1:W-:Y:S01]  /*9e30*/  LDGSTS.E [R15+0x1800c], desc[UR8][R12.64], !P0 ;  /* 0x1800c0000c0f7fae */ /* 0x0003e2000c121848 */
[----:B------:R-:W-:-:S02]  /*9e40*/  IMAD.U32 R6, RZ, RZ, UR10 ;  /* 0x0000000aff067e24 */ /* 0x000fc4000f8e00ff */
[----:B----4-:R-:W-:Y:S01]  /*9e50*/  IMAD.MOV.U32 R176, RZ, RZ, R172 ;  /* 0x000000ffffb07224 */ /* 0x010fe200078e00ac */
[----:B------:R-:W-:Y:S01]  /*9e60*/  MOV R177, R173 ;  /* 0x000000ad00b17202 */ /* 0x000fe20000000f00 */
[----:B------:R4:W-:Y:S01]  /*9e70*/  LDGSTS.E [R15+0x1c00c], desc[UR8][R4.64], !P0 ;  /* 0x1c00c000040f7fae */ /* 0x0009e2000c121848 */
[----:B------:R-:W-:Y:S01]  /*9e80*/  ISETP.GE.U32.AND P0, PT, R7, 0x7ffffee0, PT ;  /* 0x7ffffee00700780c */ /* 0x000fe20003f06070 */
[----:B------:R-:W-:Y:S01]  /*9e90*/  VIADD R7, R11, 0xffffff5e ;  /* 0xffffff5e0b077836 */ /* 0x000fe20000000000 */
[----:B------:R-:W-:Y:S01]  /*9ea0*/  MOV R172, R244 ;  /* 0x000000f400ac7202 */ /* 0x000fe20000000f00 */
[----:B------:R-:W0:Y:S01]  /*9eb0*/  LDGDEPBAR ;  /* 0x00000000000079af */ /* 0x000e220000000000 */
[----:B------:R-:W-:Y:S01]  /*9ec0*/  IMAD.MOV.U32 R173, RZ, RZ, R245 ;  /* 0x000000ffffad7224 */ /* 0x000fe200078e00f5 */
[----:B------:R-:W-:Y:S01]  /*9ed0*/  MOV R245, R251 ;  /* 0x000000fb00f57202 */ /* 0x000fe20000000f00 */
[----:B------:R-:W-:Y:S01]  /*9ee0*/  IMAD.MOV.U32 R244, RZ, RZ, R250 ;  /* 0x000000fffff47224 */ /* 0x000fe200078e00fa */
[----:B------:R3:W-:Y:S01]  /*9ef0*/  STL.64 [R1+0x770], R174 ;  /* 0x000770ae01007387 */ /* 0x0007e20000100a00 */
[----:B------:R-:W4:Y:S03]  /*9f00*/  LDC R250, c[0x0][0x230] ;  /* 0x00008c00fffa7b82 */ /* 0x000f260000000800 */
[----:B------:R1:W-:Y:S04]  /*9f10*/  STL.64 [R1+0x780], R12 ;  /* 0x0007800c01007387 */ /* 0x0003e80000100a00 */
[----:B------:R4:W-:Y:S01]  /*9f20*/  STL.64 [R1+0x790], R4 ;  /* 0x0007900401007387 */ /* 0x0009e20000100a00 */
[----:B---3--:R-:W-:-:S02]  /*9f30*/  IMAD.MOV.U32 R174, RZ, RZ, R238 ;  /* 0x000000ffffae7224 */ /* 0x008fc400078e00ee */
[----:B------:R-:W-:Y:S01]  /*9f40*/  IMAD.MOV.U32 R175, RZ, RZ, R239 ;  /* 0x000000ffffaf7224 */ /* 0x000fe200078e00ef */
[----:B------:R-:W3:Y:S01]  /*9f50*/  LDC R238, c[0x0][0x230] ;  /* 0x00008c00ffee7b82 */ /* 0x000ee20000000800 */
[----:B--2---:R-:W-:Y:S01]  /*9f60*/  IADD3 R14, R6, 0x100000, R2 ;  /* 0x00100000060e7810 */ /* 0x004fe20007ffe002 */
[----:B------:R2:W-:Y:S01]  /*9f70*/  STL.64 [R1+0xc18], R2 ;  /* 0x000c180201007387 */ /* 0x0005e20000100a00 */
[C---:B------:R-:W-:Y:S02]  /*9f80*/  LOP3.LUT R10, R2.reuse, 0x30, RZ, 0x3c, !PT ;  /* 0x00000030020a7812 */ /* 0x040fe400078e3cff */
[C---:B------:R-:W-:Y:S01]  /*9f90*/  LOP3.LUT R9, R2.reuse, 0x40, RZ, 0x3c, !PT ;  /* 0x0000004002097812 */ /* 0x040fe200078e3cff */
[----:B------:R3:W-:Y:S01]  /*9fa0*/  LDGSTS.E [R14+-0x20000], desc[UR8][R176.64], P6 ;  /* 0xe0000000b00e7fae */ /* 0x0007e2000b121848 */
[C---:B------:R-:W-:Y:S02]  /*9fb0*/  LOP3.LUT R8, R2.reuse, 0x50, RZ, 0x3c, !PT ;  /* 0x0000005002087812 */ /* 0x040fe400078e3cff */
[C---:B-1----:R-:W-:Y:S01]  /*9fc0*/  LOP3.LUT R13, R2.reuse, 0x10, RZ, 0x3c, !PT ;  /* 0x00000010020d7812 */ /* 0x042fe200078e3cff */
[----:B------:R1:W-:Y:S01]  /*9fd0*/  LDGSTS.E [R14+-0x1fc00], desc[UR8][R170.64], P6 ;  /* 0xe0400000aa0e7fae */ /* 0x0003e2000b121848 */
[----:B------:R-:W-:-:S02]  /*9fe0*/  LOP3.LUT R12, R2, 0x20, RZ, 0x3c, !PT ;  /* 0x00000020020c7812 */ /* 0x000fc400078e3cff */
[C---:B----4-:R-:W-:Y:S01]  /*9ff0*/  LOP3.LUT R5, R2.reuse, 0x60, RZ, 0x3c, !PT ;  /* 0x0000006002057812 */ /* 0x050fe200078e3cff */
[----:B------:R4:W-:Y:S01]  /*a000*/  LDGSTS.E [R14+-0x1f800], desc[UR8][R168.64], P6 ;  /* 0xe0800000a80e7fae */ /* 0x0009e2000b121848 */
[----:B------:R-:W-:Y:S01]  /*a010*/  LOP3.LUT R4, R2, 0x70, RZ, 0x3c, !PT ;  /* 0x0000007002047812 */ /* 0x000fe200078e3cff */
[----:B--2---:R-:W-:Y:S01]  /*a020*/  IMAD.MOV.U32 R3, RZ, RZ, R175 ;  /* 0x000000ffff037224 */ /* 0x004fe200078e00af */
[C---:B------:R-:W-:Y:S01]  /*a030*/  IADD3 R11, R6.reuse, 0x100000, R10 ;  /* 0x00100000060b7810 */ /* 0x040fe20007ffe00a */
[----:B------:R2:W-:Y:S01]  /*a040*/  LDGSTS.E [R14+-0x1f400], desc[UR8][R158.64], P6 ;  /* 0xe0c000009e0e7fae */ /* 0x0005e2000b121848 */
[C---:B------:R-:W-:Y:S01]  /*a050*/  IADD3 R10, R6.reuse, 0x100000, R9 ;  /* 0x00100000060a7810 */ /* 0x040fe20007ffe009 */
[----:B---3--:R-:W-:Y:S01]  /*a060*/  IMAD.MOV.U32 R176, RZ, RZ, R166 ;  /* 0x000000ffffb07224 */ /* 0x008fe200078e00a6 */
[C---:B------:R-:W-:Y:S01]  /*a070*/  IADD3 R9, R6.reuse, 0x100000, R8 ;  /* 0x0010000006097810 */ /* 0x040fe20007ffe008 */
[----:B------:R-:W-:Y:S01]  /*a080*/  LDGSTS.E [R14+-0x1f000], desc[UR8][R248.64], P6 ;  /* 0xe1000000f80e7fae */ /* 0x000fe2000b121848 */
[C---:B------:R-:W-:Y:S01]  /*a090*/  IADD3 R13, R6.reuse, 0x100000, R13 ;  /* 0x00100000060d7810 */ /* 0x040fe20007ffe00d */
[----:B-1----:R-:W-:Y:S01]  /*a0a0*/  IMAD.MOV.U32 R170, RZ, RZ, R160 ;  /* 0x000000ffffaa7224 */ /* 0x002fe200078e00a0 */
[C---:B------:R-:W-:Y:S01]  /*a0b0*/  IADD3 R12, R6.reuse, 0x100000, R12 ;  /* 0x00100000060c7810 */ /* 0x040fe20007ffe00c */
[----:B------:R-:W-:Y:S01]  /*a0c0*/  IMAD.MOV.U32 R171, RZ, RZ, R161 ;  /* 0x000000ffffab7224 */ /* 0x000fe200078e00a1 */
[C---:B------:R-:W-:Y:S01]  /*a0d0*/  IADD3 R8, R6.reuse, 0x100000, R5 ;  /* 0x0010000006087810 */ /* 0x040fe20007ffe005 */
[----:B------:R-:W-:Y:S01]  /*a0e0*/  IMAD.MOV.U32 R160, RZ, RZ, R230 ;  /* 0x000000ffffa07224 */ /* 0x000fe200078e00e6 */
[----:B------:R-:W-:Y:S01]  /*a0f0*/  IADD3 R6, R6, 0x100000, R4 ;  /* 0x0010000006067810 */ /* 0x000fe20007ffe004 */
[----:B------:R-:W-:Y:S01]  /*a100*/  IMAD.MOV.U32 R4, RZ, RZ, R172 ;  /* 0x000000ffff047224 */ /* 0x000fe200078e00ac */
[----:B------:R-:W-:Y:S01]  /*a110*/  MOV R5, R173 ;  /* 0x000000ad00057202 */ /* 0x000fe20000000f00 */
[----:B------:R-:W-:Y:S01]  /*a120*/  IMAD.MOV.U32 R172, RZ, RZ, R162 ;  /* 0x000000ffffac7224 */ /* 0x000fe200078e00a2 */
[----:B------:R-:W-:Y:S01]  /*a130*/  MOV R173, R163 ;  /* 0x000000a300ad7202 */ /* 0x000fe20000000f00 */
[----:B------:R-:W3:Y:S01]  /*a140*/  LDL.64 R248, [R1+0x248] ;  /* 0x0002480001f87983 */ /* 0x000ee20000100a00 */
[----:B------:R-:W-:Y:S01]  /*a150*/  MOV R2, R174 ;  /* 0x000000ae00027202 */ /* 0x000fe20000000f00 */
[----:B------:R-:W-:Y:S01]  /*a160*/  IMAD.MOV.U32 R163, RZ, RZ, R21 ;  /* 0x000000ffffa37224 */ /* 0x000fe200078e0015 */
[----:B------:R-:W-:Y:S01]  /*a170*/  MOV R162, R20 ;  /* 0x0000001400a27202 */ /* 0x000fe20000000f00 */
[----:B------:R-:W-:Y:S01]  /*a180*/  IMAD.MOV.U32 R177, RZ, RZ, R167 ;  /* 0x000000ffffb17224 */ /* 0x000fe200078e00a7 */
[----:B------:R-:W-:Y:S01]  /*a190*/  MOV R161, R231 ;  /* 0x000000e700a17202 */ /* 0x000fe20000000f00 */
[----:B------:R-:W3:Y:S01]  /*a1a0*/  LDL.64 R20, [R1+0x2a0] ;  /* 0x0002a00001147983 */ /* 0x000ee20000100a00 */
[----:B----4-:R-:W-:Y:S01]  /*a1b0*/  MOV R168, R156 ;  /* 0x0000009c00a87202 */ /* 0x010fe20000000f00 */
[----:B------:R-:W-:Y:S01]  /*a1c0*/  IMAD.MOV.U32 R169, RZ, RZ, R157 ;  /* 0x000000ffffa97224 */ /* 0x000fe200078e009d */
[----:B------:R-:W-:Y:S01]  /*a1d0*/  MOV R174, R164 ;  /* 0x000000a400ae7202 */ /* 0x000fe20000000f00 */
[----:B--2---:R-:W-:Y:S01]  /*a1e0*/  IMAD.MOV.U32 R158, RZ, RZ, R232 ;  /* 0x000000ffff9e7224 */ /* 0x004fe200078e00e8 */
[----:B------:R-:W2:Y:S01]  /*a1f0*/  LDL.64 R230, [R1+0x2f8] ;  /* 0x0002f80001e67983 */ /* 0x000ea20000100a00 */
[----:B------:R-:W-:Y:S01]  /*a200*/  IMAD.MOV.U32 R159, RZ, RZ, R233 ;  /* 0x000000ffff9f7224 */ /* 0x000fe200078e00e9 */
[----:B------:R-:W-:Y:S01]  /*a210*/  MOV R167, R155 ;  /* 0x0000009b00a77202 */ /* 0x000fe20000000f00 */
[----:B------:R-:W-:Y:S01]  /*a220*/  IMAD.MOV.U32 R175, RZ, RZ, R165 ;  /* 0x000000ffffaf7224 */ /* 0x000fe200078e00a5 */
[----:B------:R-:W-:Y:S01]  /*a230*/  MOV R156, R234 ;  /* 0x000000ea009c7202 */ /* 0x000fe20000000f00 */
[----:B------:R-:W-:Y:S01]  /*a240*/  IMAD.MOV.U32 R166, RZ, RZ, R154 ;  /* 0x000000ffffa67224 */ /* 0x000fe200078e009a */
[----:B------:R-:W4:Y:S01]  /*a250*/  LDL.64 R232, [R1+0x350] ;  /* 0x0003500001e87983 */ /* 0x000f220000100a00 */
[----:B------:R-:W-:Y:S01]  /*a260*/  IMAD.MOV.U32 R157, RZ, RZ, R235 ;  /* 0x000000ffff9d7224 */ /* 0x000fe200078e00eb */
[----:B------:R-:W-:Y:S01]  /*a270*/  MOV R155, R237 ;  /* 0x000000ed009b7202 */ /* 0x000fe20000000f00 */
[----:B------:R-:W-:Y:S01]  /*a280*/  IMAD.MOV.U32 R164, RZ, RZ, R152 ;  /* 0x000000ffffa47224 */ /* 0x000fe200078e0098 */
[----:B------:R-:W-:Y:S01]  /*a290*/  LDGSTS.E [R14+-0x1ec00], desc[UR8][R242.64], P6 ;  /* 0xe1400000f20e7fae */ /* 0x000fe2000b121848 */
[----:B------:R-:W-:-:S02]  /*a2a0*/  IMAD.MOV.U32 R165, RZ, RZ, R153 ;  /* 0x000000ffffa57224 */ /* 0x000fc400078e0099 */
[----:B------:R-:W-:Y:S01]  /*a2b0*/  IMAD.MOV.U32 R154, RZ, RZ, R236 ;  /* 0x000000ffff9a7224 */ /* 0x000fe200078e00ec */
[----:B------:R-:W4:Y:S01]  /*a2c0*/  LDL.64 R234, [R1+0x3b0] ;  /* 0x0003b00001ea7983 */ /* 0x000f220000100a00 */
[----:B------:R-:W-:Y:S02]  /*a2d0*/  IMAD.MOV.U32 R152, RZ, RZ, R240 ;  /* 0x000000ffff987224 */ /* 0x000fe400078e00f0 */
[----:B------:R-:W-:Y:S01]  /*a2e0*/  IMAD.MOV.U32 R153, RZ, RZ, R241 ;  /* 0x000000ffff997224 */ /* 0x000fe200078e00f1 */
[----:B------:R-:W4:Y:S04]  /*a2f0*/  LDL.64 R236, [R1+0x408] ;  /* 0x0004080001ec7983 */ /* 0x000f280000100a00 */
[----:B------:R-:W-:Y:S04]  /*a300*/  LDGSTS.E [R14+-0x1e800], desc[UR8][R2.64], P6 ;  /* 0xe1800000020e7fae */ /* 0x000fe8000b121848 */
[----:B------:R-:W4:Y:S04]  /*a310*/  LDL.64 R240, [R1+0x460] ;  /* 0x0004600001f07983 */ /* 0x000f280000100a00 */
[----:B------:R-:W-:Y:S04]  /*a320*/  LDGSTS.E [R14+-0x1e400], desc[UR8][R4.64], P6 ;  /* 0xe1c00000040e7fae */ /* 0x000fe8000b121848 */
[----:B------:R-:W4:Y:S04]  /*a330*/  LDL.64 R242, [R1+0x4b8] ;  /* 0x0004b80001f27983 */ /* 0x000f280000100a00 */
[----:B------:R-:W-:Y:S04]  /*a340*/  LDGSTS.E [R13+-0x1ff80], desc[UR8][R244.64], P6 ;  /* 0xe0080000f40d7fae */ /* 0x000fe8000b121848 */
[----:B------:R-:W-:Y:S04]  /*a350*/  LDGSTS.E [R13+-0x1fb80], desc[UR8][R246.64], P6 ;  /* 0xe0480000f60d7fae */ /* 0x000fe8000b121848 */
[----:B------:R-:W-:Y:S04]  /*a360*/  LDGSTS.E [R13+-0x1f780], desc[UR8][R176.64], P6 ;  /* 0xe0880000b00d7fae */ /* 0x000fe8000b121848 */
[----:B------:R-:W4:Y:S04]  /*a370*/  LDL.64 R244, [R1+0x250] ;  /* 0x0002500001f47983 */ /* 0x000f280000100a00 */
[----:B------:R-:W-:Y:S04]  /*a380*/  LDGSTS.E [R13+-0x1f380], desc[UR8][R174.64], P6 ;  /* 0xe0c80000ae0d7fae */ /* 0x000fe8000b121848 */
        /* <DEDUP_REMOVED lines=11> */
[----:B------:R-:W4:Y:S04]  /*a440*/  LDL.64 R246, [R1+0x2a8] ;  /* 0x0002a80001f67983 */ /* 0x000f280000100a00 */
[----:B------:R-:W4:Y:S04]  /*a450*/  LDL.64 R188, [R1+0x300] ;  /* 0x0003000001bc7983 */ /* 0x000f280000100a00 */
[----:B------:R-:W-:Y:S04]  /*a460*/  LDGSTS.E [R12+-0x1e300], desc[UR8][R152.64], P6 ;  /* 0xe1d00000980c7fae */ /* 0x000fe8000b121848 */
[----:B------:R1:W-:Y:S04]  /*a470*/  STL.64 [R1+0xcb0], R12 ;  /* 0x000cb00c01007387 */ /* 0x0003e80000100a00 */
[----:B------:R-:W4:Y:S04]  /*a480*/  LDL.64 R176, [R1+0x3b8] ;  /* 0x0003b80001b07983 */ /* 0x000f280000100a00 */
        /* <DEDUP_REMOVED lines=12> */
[----:B-1----:R-:W4:Y:S04]  /*a550*/  LDL.64 R12, [R1+0x2d0] ;  /* 0x0002d000010c7983 */ /* 0x002f280000100a00 */
[----:B------:R-:W4:Y:S04]  /*a560*/  LDL.64 R2, [R1+0x328] ;  /* 0x0003280001027983 */ /* 0x000f280000100a00 */
[----:B------:R-:W4:Y:S04]  /*a570*/  LDL.64 R4, [R1+0x380] ;  /* 0x0003800001047983 */ /* 0x000f280000100a00 */
[----:B---3--:R-:W-:Y:S04]  /*a580*/  LDGSTS.E [R11+-0x1fe80], desc[UR8][R248.64], P6 ;  /* 0xe0180000f80b7fae */ /* 0x008fe8000b121848 */
[----:B------:R-:W-:Y:S04]  /*a590*/  LDGSTS.E [R11+-0x1fa80], desc[UR8][R20.64], P6 ;  /* 0xe0580000140b7fae */ /* 0x000fe8000b121848 */
[----:B--2---:R-:W-:Y:S04]  /*a5a0*/  LDGSTS.E [R11+-0x1f680], desc[UR8][R230.64], P6 ;  /* 0xe0980000e60b7fae */ /* 0x004fe8000b121848 */
[----:B------:R-:W2:Y:S04]  /*a5b0*/  LDL.64 R248, [R1+0x358] ;  /* 0x0003580001f87983 */ /* 0x000ea80000100a00 */
[----:B----4-:R-:W-:Y:S04]  /*a5c0*/  LDGSTS.E [R11+-0x1f280], desc[UR8][R232.64], P6 ;  /* 0xe0d80000e80b7fae */ /* 0x010fe8000b121848 */
[----:B------:R-:W3:Y:S04]  /*a5d0*/  LDL.64 R20, [R1+0x318] ;  /* 0x0003180001147983 */ /* 0x000ee80000100a00 */
[----:B------:R-:W-:Y:S04]  /*a5e0*/  LDGSTS.E [R11+-0x1ee80], desc[UR8][R234.64], P6 ;  /* 0xe1180000ea0b7fae */ /* 0x000fe8000b121848 */
[----:B------:R-:W-:Y:S04]  /*a5f0*/  LDGSTS.E [R11+-0x1ea80], desc[UR8][R236.64], P6 ;  /* 0xe1580000ec0b7fae */ /* 0x000fe8000b121848 */
[----:B------:R-:W4:Y:S04]  /*a600*/  LDL.64 R230, [R1+0x370] ;  /* 0x0003700001e67983 */ /* 0x000f280000100a00 */
[----:B------:R-:W-:Y:S04]  /*a610*/  LDGSTS.E [R11+-0x1e680], desc[UR8][R240.64], P6 ;  /* 0xe1980000f00b7fae */ /* 0x000fe8000b121848 */
[----:B------:R-:W4:Y:S04]  /*a620*/  LDL.64 R232, [R1+0x3c8] ;  /* 0x0003c80001e87983 */ /* 0x000f280000100a00 */
[----:B------:R-:W-:Y:S04]  /*a630*/  LDGSTS.E [R11+-0x1e280], desc[UR8][R242.64], P6 ;  /* 0xe1d80000f20b7fae */ /* 0x000fe8000b121848 */
[----:B------:R-:W4:Y:S04]  /*a640*/  LDL.64 R234, [R1+0x428] ;  /* 0x0004280001ea7983 */ /* 0x000f280000100a00 */
[----:B------:R-:W4:Y:S04]  /*a650*/  LDL.64 R236, [R1+0x480] ;  /* 0x0004800001ec7983 */ /* 0x000f280000100a00 */
[----:B------:R-:W4:Y:S04]  /*a660*/  LDL.64 R240, [R1+0x3d8] ;  /* 0x0003d80001f07983 */ /* 0x000f280000100a00 */
[----:B------:R-:W-:Y:S04]  /*a670*/  LDGSTS.E [R10+-0x1fe00], desc[UR8][R244.64], P6 ;  /* 0xe0200000f40a7fae */ /* 0x000fe8000b121848 */
[----:B------:R-:W4:Y:S04]  /*a680*/  LDL.64 R242, [R1+0x430] ;  /* 0x0004300001f27983 */ /* 0x000f280000100a00 */
[----:B------:R-:W3:Y:S04]  /*a690*/  LDL.64 R244, [R1+0x3c0] ;  /* 0x0003c00001f47983 */ /* 0x000ee80000100a00 */
[----:B------:R-:W-:Y:S04]  /*a6a0*/  LDGSTS.E [R10+-0x1fa00], desc[UR8][R246.64], P6 ;  /* 0xe0600000f60a7fae */ /* 0x000fe8000b121848 */
[----:B------:R-:W-:Y:S04]  /*a6b0*/  LDGSTS.E [R10+-0x1f600], desc[UR8][R188.64], P6 ;  /* 0xe0a00000bc0a7fae */ /* 0x000fe8000b121848 */
[----:B------:R-:W4:Y:S04]  /*a6c0*/  LDL.64 R246, [R1+0x490] ;  /* 0x0004900001f67983 */ /* 0x000f280000100a00 */
[----:B------:R-:W4:Y:S04]  /*a6d0*/  LDL.64 R188, [R1+0x4d8] ;  /* 0x0004d80001bc7983 */ /* 0x000f280000100a00 */
[----:B--2---:R-:W-:Y:S04]  /*a6e0*/  LDGSTS.E [R10+-0x1f200], desc[UR8][R248.64], P6 ;  /* 0xe0e00000f80a7fae */ /* 0x004fe8000b121848 */
[----:B------:R-:W-:Y:S04]  /*a6f0*/  LDGSTS.E [R10+-0x1ee00], desc[UR8][R176.64], P6 ;  /* 0xe1200000b00a7fae */ /* 0x000fe8000b121848 */
[----:B------:R-:W-:Y:S04]  /*a700*/  LDGSTS.E [R10+-0x1ea00], desc[UR8][R174.64], P6 ;  /* 0xe1600000ae0a7fae */ /* 0x000fe8000b121848 */
[----:B------:R-:W2:Y:S04]  /*a710*/  LDL.64 R248, [R1+0x4e8] ;  /* 0x0004e80001f87983 */ /* 0x000ea80000100a00 */
[----:B------:R-:W2:Y:S04]  /*a720*/  LDL.LU.64 R176, [R1+0xd88] ;  /* 0x000d880001b07983 */ /* 0x000ea80000300a00 */
[----:B------:R-:W2:Y:S04]  /*a730*/  LDL.LU.64 R174, [R1+0xd80] ;  /* 0x000d800001ae7983 */ /* 0x000ea80000300a00 */
[----:B------:R-:W-:Y:S04]  /*a740*/  LDGSTS.E [R10+-0x1e600], desc[UR8][R172.64], P6 ;  /* 0xe1a00000ac0a7fae */ /* 0x000fe8000b121848 */
[----:B------:R-:W-:Y:S04]  /*a750*/  LDGSTS.E [R10+-0x1e200], desc[UR8][R170.64], P6 ;  /* 0xe1e00000aa0a7fae */ /* 0x000fe8000b121848 */
[----:B------:R-:W-:Y:S04]  /*a760*/  LDGSTS.E [R9+-0x1fd80], desc[UR8][R168.64], P6 ;  /* 0xe0280000a8097fae */ /* 0x000fe8000b121848 */
[----:B------:R-:W2:Y:S04]  /*a770*/  LDL.LU.64 R172, [R1+0xd78] ;  /* 0x000d780001ac7983 */ /* 0x000ea80000300a00 */
[----:B------:R-:W2:Y:S04]  /*a780*/  LDL.LU.64 R170, [R1+0xd70] ;  /* 0x000d700001aa7983 */ /* 0x000ea80000300a00 */
[----:B------:R1:W-:Y:S04]  /*a790*/  STL.64 [R1+0xc90], R10 ;  /* 0x000c900a01007387 */ /* 0x0003e80000100a00 */
[----:B------:R-:W-:Y:S04]  /*a7a0*/  LDGSTS.E [R9+-0x1f980], desc[UR8][R166.64], P6 ;  /* 0xe0680000a6097fae */ /* 0x000fe8000b121848 */
[----:B------:R-:W-:Y:S04]  /*a7b0*/  LDGSTS.E [R9+-0x1f580], desc[UR8][R164.64], P6 ;  /* 0xe0a80000a4097fae */ /* 0x000fe8000b121848 */
[----:B-1----:R-:W2:Y:S04]  /*a7c0*/  LDL.64 R10, [R1+0x270] ;  /* 0x00027000010a7983 */ /* 0x002ea80000100a00 */
[----:B------:R-:W2:Y:S04]  /*a7d0*/  LDL.LU.64 R168, [R1+0xd68] ;  /* 0x000d680001a87983 */ /* 0x000ea80000300a00 */
[----:B------:R-:W2:Y:S04]  /*a7e0*/  LDL.LU.64 R166, [R1+0xd60] ;  /* 0x000d600001a67983 */ /* 0x000ea80000300a00 */
[----:B------:R-:W2:Y:S04]  /*a7f0*/  LDL.LU.64 R164, [R1+0xd58] ;  /* 0x000d580001a47983 */ /* 0x000ea80000300a00 */
[----:B------:R-:W-:Y:S04]  /*a800*/  LDGSTS.E [R9+-0x1f180], desc[UR8][R162.64], P6 ;  /* 0xe0e80000a2097fae */ /* 0x000fe8000b121848 */
[----:B---3--:R-:W-:Y:S04]  /*a810*/  LDGSTS.E [R9+-0x1ed80], desc[UR8][R244.64], P6 ;  /* 0xe1280000f4097fae */ /* 0x008fe8000b121848 */
[----:B------:R-:W-:Y:S04]  /*a820*/  LDGSTS.E [R9+-0x1e980], desc[UR8][R160.64], P6 ;  /* 0xe1680000a0097fae */ /* 0x000fe8000b121848 */
[----:B------:R-:W3:Y:S04]  /*a830*/  LDL.LU.64 R162, [R1+0xd50] ;  /* 0x000d500001a27983 */ /* 0x000ee80000300a00 */
[----:B------:R-:W3:Y:S04]  /*a840*/  LDL.LU.64 R244, [R1+0x180] ;  /* 0x0001800001f47983 */ /* 0x000ee80000300a00 */
[----:B------:R-:W-:Y:S04]  /*a850*/  LDGSTS.E [R9+-0x1e580], desc[UR8][R158.64], P6 ;  /* 0xe1a800009e097fae */ /* 0x000fe8000b121848 */
[----:B------:R1:W-:Y:S04]  /*a860*/  LDGSTS.E [R9+-0x1e180], desc[UR8][R156.64], P6 ;  /* 0xe1e800009c097fae */ /* 0x0003e8000b121848 */
[----:B------:R-:W-:Y:S04]  /*a870*/  LDGSTS.E [R8+-0x1fd00], desc[UR8][R154.64], P6 ;  /* 0xe03000009a087fae */ /* 0x000fe8000b121848 */
[----:B------:R-:W-:Y:S04]  /*a880*/  LDGSTS.E [R8+-0x1f900], desc[UR8][R152.64], P6 ;  /* 0xe070000098087fae */ /* 0x000fe8000b121848 */
[----:B------:R-:W3:Y:S04]  /*a890*/  LDL.LU.64 R160, [R1+0xd48] ;  /* 0x000d480001a07983 */ /* 0x000ee80000300a00 */
[----:B------:R-:W-:Y:S04]  /*a8a0*/  LDGSTS.E [R8+-0x1f500], desc[UR8][R20.64], P6 ;  /* 0xe0b0000014087fae */ /* 0x000fe8000b121848 */
[----:B------:R-:W3:Y:S04]  /*a8b0*/  LDL.LU.64 R158, [R1+0xd40] ;  /* 0x000d4000019e7983 */ /* 0x000ee80000300a00 */
[----:B----4-:R-:W-:Y:S04]  /*a8c0*/  LDGSTS.E [R8+-0x1f100], desc[UR8][R230.64], P6 ;  /* 0xe0f00000e6087fae */ /* 0x010fe8000b121848 */
[----:B------:R-:W4:Y:S04]  /*a8d0*/  LDL.LU.64 R156, [R1+0xd38] ;  /* 0x000d3800019c7983 */ /* 0x000f280000300a00 */
[----:B------:R-:W-:Y:S04]  /*a8e0*/  LDGSTS.E [R8+-0x1ed00], desc[UR8][R232.64], P6 ;  /* 0xe1300000e8087fae */ /* 0x000fe8000b121848 */
[----:B------:R-:W4:Y:S04]  /*a8f0*/  LDL.LU.64 R154, [R1+0xd30] ;  /* 0x000d3000019a7983 */ /* 0x000f280000300a00 */
[----:B------:R-:W-:Y:S04]  /*a900*/  LDGSTS.E [R8+-0x1e900], desc[UR8][R234.64], P6 ;  /* 0xe1700000ea087fae */ /* 0x000fe8000b121848 */
[----:B------:R-:W4:Y:S04]  /*a910*/  LDL.LU.64 R152, [R1+0xd28] ;  /* 0x000d280001987983 */ /* 0x000f280000300a00 */
[----:B------:R-:W-:Y:S04]  /*a920*/  LDGSTS.E [R8+-0x1e500], desc[UR8][R236.64], P6 ;  /* 0xe1b00000ec087fae */ /* 0x000fe8000b121848 */
[----:B------:R-:W4:Y:S04]  /*a930*/  LDL.LU.64 R20, [R1+0xd20] ;  /* 0x000d200001147983 */ /* 0x000f280000300a00 */
[----:B------:R1:W-:Y:S04]  /*a940*/  LDGSTS.E [R8+-0x1e100], desc[UR8][R188.64], P6 ;  /* 0xe1f00000bc087fae */ /* 0x0003e8000b121848 */
[----:B------:R-:W4:Y:S04]  /*a950*/  LDL.LU.64 R230, [R1+0xd18] ;  /* 0x000d180001e67983 */ /* 0x000f280000300a00 */
[----:B------:R-:W4:Y:S04]  /*a960*/  LDL.LU.64 R232, [R1+0xd10] ;  /* 0x000d100001e87983 */ /* 0x000f280000300a00 */
[----:B------:R-:W4:Y:S04]  /*a970*/  LDL.LU.64 R234, [R1+0xd08] ;  /* 0x000d080001ea7983 */ /* 0x000f280000300a00 */
[----:B------:R-:W4:Y:S04]  /*a980*/  LDL.LU.64 R236, [R1+0xd00] ;  /* 0x000d000001ec7983 */ /* 0x000f280000300a00 */
[----:B------:R-:W4:Y:S04]  /*a990*/  LDL.LU.64 R188, [R1+0xcf8] ;  /* 0x000cf80001bc7983 */ /* 0x000f280000300a00 */
[----:B------:R1:W-:Y:S01]  /*a9a0*/  STL.64 [R1+0xc70], R8 ;  /* 0x000c700801007387 */ /* 0x0003e20000100a00 */
[----:B------:R-:W-:Y:S01]  /*a9b0*/  VIADD R23, R23, 0xffffff5c ;  /* 0xffffff5c17177836 */ /* 0x000fe20000000000 */
[----:B-1----:R-:W1:Y:S01]  /*a9c0*/  LDC R9, c[0x0][0x230] ;  /* 0x00008c00ff097b82 */ /* 0x002e620000000800 */
[----:B------:R-:W-:-:S07]  /*a9d0*/  VIADD R252, R252, 0xffffff5d ;  /* 0xffffff5dfcfc7836 */ /* 0x000fce0000000000 */
[----:B------:R-:W1:Y:S01]  /*a9e0*/  LDC R8, c[0x0][0x230] ;  /* 0x00008c00ff087b82 */ /* 0x000e620000000800 */
[----:B--2---:R2:W-:Y:S04]  /*a9f0*/  LDGSTS.E [R6+-0x1fc80], desc[UR8][R10.64], P6 ;  /* 0xe03800000a067fae */ /* 0x0045e8000b121848 */
[----:B------:R-:W-:Y:S04]  /*aa00*/  LDGSTS.E [R6+-0x1f880], desc[UR8][R12.64], P6 ;  /* 0xe07800000c067fae */ /* 0x000fe8000b121848 */
[----:B------:R1:W-:Y:S04]  /*aa10*/  LDGSTS.E [R6+-0x1f480], desc[UR8][R2.64], P6 ;  /* 0xe0b8000002067fae */ /* 0x0003e8000b121848 */
[----:B------:R3:W-:Y:S04]  /*aa20*/  LDGSTS.E [R6+-0x1f080], desc[UR8][R4.64], P6 ;  /* 0xe0f8000004067fae */ /* 0x0007e8000b121848 */
[----:B------:R-:W-:Y:S04]  /*aa30*/  LDGSTS.E [R6+-0x1ec80], desc[UR8][R240.64], P6 ;  /* 0xe1380000f0067fae */ /* 0x000fe8000b121848 */
[----:B------:R-:W-:Y:S04]  /*aa40*/  LDGSTS.E [R6+-0x1e880], desc[UR8][R242.64], P6 ;  /* 0xe1780000f2067fae */ /* 0x000fe8000b121848 */
[----:B------:R-:W-:Y:S04]  /*aa50*/  LDGSTS.E [R6+-0x1e480], desc[UR8][R246.64], P6 ;  /* 0xe1b80000f6067fae */ /* 0x000fe8000b121848 */
[----:B------:R-:W-:Y:S04]  /*aa60*/  LDGSTS.E [R6+-0x1e080], desc[UR8][R248.64], P6 ;  /* 0xe1f80000f8067fae */ /* 0x000fe8000b121848 */
[----:B------:R-:W0:Y:S04]  /*aa70*/  LDGDEPBAR ;  /* 0x00000000000079af */ /* 0x000e280000000000 */
[----:B------:R-:W4:Y:S04]  /*aa80*/  LDL.LU.64 R246, [R1+0x170] ;  /* 0x0001700001f67983 */ /* 0x000f280000300a00 */
[----:B------:R-:W4:Y:S01]  /*aa90*/  LDL.LU.64 R248, [R1+0x168] ;  /* 0x0001680001f87983 */ /* 0x000f220000300a00 */
[----:B------:R-:W-:Y:S01]  /*aaa0*/  BAR.SYNC.DEFER_BLOCKING 0x0 ;  /* 0x0000000000007b1d */ /* 0x000fe20000010000 */
[----:B------:R-:W-:-:S02]  /*aab0*/  ISETP.GE.U32.AND P6, PT, R7, 0x7ffffedf, PT ;  /* 0x7ffffedf0700780c */ /* 0x000fc40003fc6070 */
[----:B------:R-:W-:-:S05]  /*aac0*/  MOV R7, UR6 ;  /* 0x0000000600077c02 */ /* 0x000fca0008000f00 */
[C---:B--2---:R-:W-:Y:S02]  /*aad0*/  IMAD.WIDE R10, R7.reuse, 0x4, R26 ;  /* 0x00000004070a7825 */ /* 0x044fe400078e021a */
[----:B------:R-:W2:Y:S02]  /*aae0*/  LDC R27, c[0x0][0x230] ;  /* 0x00008c00ff1b7b82 */ /* 0x000ea40000000800 */
[C---:B-1----:R-:W-:Y:S01]  /*aaf0*/  IMAD.WIDE R2, R7.reuse, 0x4, R90 ;  /* 0x0000000407027825 */ /* 0x042fe200078e025a */
[----:B------:R1:W-:Y:S03]  /*ab00*/  STL.64 [R1+0xb70], R10 ;  /* 0x000b700a01007387 */ /* 0x0003e60000100a00 */
[C---:B---3--:R-:W-:Y:S01]  /*ab10*/  IMAD.WIDE R4, R7.reuse, 0x4, R244 ;  /* 0x0000000407047825 */ /* 0x048fe200078e02f4 */
[----:B------:R-:W3:Y:S01]  /*ab20*/  LDL.LU.64 R12, [R1+0x40] ;  /* 0x00004000010c7983 */ /* 0x000ee20000300a00 */
[----:B------:R-:W-:Y:S01]  /*ab30*/  IADD3 R26, R238, -0xc1, RZ ;  /* 0xffffff3fee1a7810 */ /* 0x000fe20007ffe0ff */
[----:B------:R-:W2:Y:S02]  /*ab40*/  LDC R90, c[0x0][0x230] ;  /* 0x00008c00ff5a7b82 */ /* 0x000ea40000000800 */
[----:B------:R-:W-:Y:S01]  /*ab50*/  @!PT LDS RZ, [RZ] ;  /* 0x00000000fffff984 */ /* 0x000fe20000000800 */
[----:B------:R-:W-:Y:S01]  /*ab60*/  @!PT LDS RZ, [RZ] ;  /* 0x00000000fffff984 */ /* 0x000fe20000000800 */
[----:B------:R-:W-:Y:S01]  /*ab70*/  @!PT LDS RZ, [RZ] ;  /* 0x00000000fffff984 */ /* 0x000fe20000000800 */
[----:B------:R-:W-:Y:S06]  /*ab80*/  LDGSTS.E [R22+0x20000], desc[UR8][R10.64], !P5 ;  /* 0x200000000a167fae */ /* 0x000fec000e921848 */
[----:B------:R-:W2:Y:S01]  /*ab90*/  LDC R91, c[0x0][0x230] ;  /* 0x00008c00ff5b7b82 */ /* 0x000ea20000000800 */
[----:B------:R-:W-:Y:S04]  /*aba0*/  LDGSTS.E [R22+0x24000], desc[UR8][R2.64], !P5 ;  /* 0x2400000002167fae */ /* 0x000fe8000e921848 */
[----:B------:R-:W-:Y:S04]  /*abb0*/  LDGSTS.E [R22+0x20004], desc[UR8][R4.64], !P4 ;  /* 0x2000400004167fae */ /* 0x000fe8000e121848 */
[----:B-1----:R-:W2:Y:S04]  /*abc0*/  LDL.LU.64 R10, [R1+0x38] ;  /* 0x00003800010a7983 */ /* 0x002ea80000300a00 */
[----:B------:R-:W2:Y:S04]  /*abd0*/  LDL.LU.64 R240, [R1+0x30] ;  /* 0x0000300001f07983 */ /* 0x000ea80000300a00 */
[----:B------:R-:W2:Y:S04]  /*abe0*/  LDL.LU.64 R242, [R1+0x28] ;  /* 0x0000280001f27983 */ /* 0x000ea80000300a00 */
[----:B------:R1:W-:Y:S04]  /*abf0*/  STL.64 [R1+0xc20], R2 ;  /* 0x000c200201007387 */ /* 0x0003e80000100a00 */
[----:B-1----:R-:W2:Y:S04]  /*ac00*/  LDL.LU.64 R2, [R1+0x158] ;  /* 0x0001580001027983 */ /* 0x002ea80000300a00 */
[----:B------:R1:W-:Y:S04]  /*ac10*/  STL.64 [R1+0xc28], R4 ;  /* 0x000c280401007387 */ /* 0x0003e80000100a00 */
[----:B-1----:R-:W2:Y:S01]  /*ac20*/  LDL.LU.64 R4, [R1+0x160] ;  /* 0x0001600001047983 */ /* 0x002ea20000300a00 */
[----:B----4-:R-:W-:-:S05]  /*ac30*/  IMAD.WIDE R188, R7, 0x4, R188 ;  /* 0x0000000407bc7825 */ /* 0x010fca00078e02bc */
[----:B------:R1:W-:Y:S04]  /*ac40*/  STL.64 [R1+0xc30], R188 ;  /* 0x000c30bc01007387 */ /* 0x0003e80000100a00 */
[----:B------:R-:W4:Y:S04]  /*ac50*/  LDL.LU.64 R244, [R1+0x20] ;  /* 0x0000200001f47983 */ /* 0x000f280000300a00 */
[----:B------:R1:W-:Y:S01]  /*ac60*/  LDGSTS.E [R22+0x24004], desc[UR8][R188.64], !P4 ;  /* 0x24004000bc167fae */ /* 0x0003e2000e121848 */
[----:B------:R-:W-:Y:S01]  /*ac70*/  ISETP.GE.U32.AND P4, PT, R23, 0x7ffffedd, PT ;  /* 0x7ffffedd1700780c */ /* 0x000fe20003f86070 */
[----:B------:R-:W-:-:S02]  /*ac80*/  VIADD R23, R250, 0xffffff3e ;  /* 0xffffff3efa177836 */ /* 0x000fc40000000000 */
[C---:B------:R-:W-:Y:S02]  /*ac90*/  IMAD.WIDE R238, R7.reuse, 0x4, R246 ;  /* 0x0000000407ee7825 */ /* 0x040fe400078e02f6 */
[----:B------:R-:W4:Y:S02]  /*aca0*/  LDL.LU.64 R246, [R1+0x18] ;  /* 0x0000180001f67983 */ /* 0x000f240000300a00 */
[C---:B-1----:R-:W-:Y:S02]  /*acb0*/  IMAD.WIDE R188, R7.reuse, 0x4, R248 ;  /* 0x0000000407bc7825 */ /* 0x042fe400078e02f8 */
[----:B------:R1:W-:Y:S04]  /*acc0*/  STL.64 [R1+0xb50], R238 ;  /* 0x000b50ee01007387 */ /* 0x0003e80000100a00 */
[----:B------:R-:W4:Y:S04]  /*acd0*/  LDL.LU.64 R248, [R1+0x10] ;  /* 0x0000100001f87983 */ /* 0x000f280000300a00 */
[----:B------:R-:W4:Y:S04]  /*ace0*/  LDL.LU.64 R250, [R1+0x8] ;  /* 0x0000080001fa7983 */ /* 0x000f280000300a00 */
[----:B------:R-:W-:Y:S04]  /*acf0*/  STL.64 [R1+0xb48], R188 ;  /* 0x000b48bc01007387 */ /* 0x000fe80000100a00 */
[----:B------:R-:W-:Y:S04]  /*ad00*/  LDGSTS.E [R22+0x20008], desc[UR8][R238.64], !P2 ;  /* 0x20008000ee167fae */ /* 0x000fe8000d121848 */
[----:B------:R-:W-:Y:S04]  /*ad10*/  LDGSTS.E [R22+0x24008], desc[UR8][R188.64], !P2 ;  /* 0x24008000bc167fae */ /* 0x000fe8000d121848 */
[----:B-1----:R-:W4:Y:S01]  /*ad20*/  LDL.LU.64 R238, [R1+0xcf0] ;  /* 0x000cf00001ee7983 */ /* 0x002f220000300a00 */
[----:B---3--:R-:W-:Y:S01]  /*ad30*/  IMAD.WIDE R12, R7, 0x4, R12 ;  /* 0x00000004070c7825 */ /* 0x008fe200078e020c */
[----:B------:R-:W-:-:S02]  /*ad40*/  ISETP.GE.U32.AND P2, PT, R26, 0x7ffffec0, PT ;  /* 0x7ffffec01a00780c */ /* 0x000fc40003f46070 */
[----:B------:R-:W-:Y:S02]  /*ad50*/  ISETP.GE.U32.AND P5, PT, R252, 0x7ffffede, PT ;  /* 0x7ffffedefc00780c */ /* 0x000fe40003fa6070 */
[----:B------:R-:W1:Y:S01]  /*ad60*/  LDC R252, c[0x0][0x230] ;  /* 0x00008c00fffc7b82 */ /* 0x000e620000000800 */
[----:B--2---:R-:W-:-:S04]  /*ad70*/  IMAD.WIDE R2, R7, 0x4, R2 ;  /* 0x0000000407027825 */ /* 0x004fc800078e0202 */
[----:B------:R-:W-:-:S05]  /*ad80*/  IMAD.WIDE R4, R7, 0x4, R4 ;  /* 0x0000000407047825 */ /* 0x000fca00078e0204 */
[----:B------:R2:W-:Y:S04]  /*ad90*/  STL.64 [R1+0xb40], R4 ;  /* 0x000b400401007387 */ /* 0x0005e80000100a00 */
[----:B------:R2:W-:Y:S04]  /*ada0*/  LDGSTS.E [R22+0x2000c], desc[UR8][R4.64], !P1 ;  /* 0x2000c00004167fae */ /* 0x0005e8000c921848 */
[----:B------:R3:W-:Y:S04]  /*adb0*/  STL.64 [R1+0xb38], R2 ;  /* 0x000b380201007387 */ /* 0x0007e80000100a00 */
[----:B------:R3:W-:Y:S01]  /*adc0*/  LDGSTS.E [R22+0x2400c], desc[UR8][R2.64], !P1 ;  /* 0x2400c00002167fae */ /* 0x0007e2000c921848 */
[----:B------:R-:W-:-:S04]  /*add0*/  IMAD.WIDE R10, R7, 0x4, R10 ;  /* 0x00000004070a7825 */ /* 0x000fc800078e020a */
[----:B--2---:R-:W-:Y:S01]  /*ade0*/  IMAD.WIDE R4, R7, 0x4, R240 ;  /* 0x0000000407047825 */ /* 0x004fe200078e02f0 */
[----:B------:R4:W-:Y:S04]  /*adf0*/  STL.64 [R1+0xb28], R12 ;  /* 0x000b280c01007387 */ /* 0x0009e80000100a00 */
[----:B------:R4:W-:Y:S01]  /*ae00*/  LDGSTS.E [R22+0x28000], desc[UR8][R12.64], !P0 ;  /* 0x280000000c167fae */ /* 0x0009e2000c121848 */
[----:B---3--:R-:W2:Y:S03]  /*ae10*/  LDC R3, c[0x0][0x230] ;  /* 0x00008c00ff037b82 */ /* 0x008ea60000000800 */
[----:B------:R-:W-:Y:S01]  /*ae20*/  STL.64 [R1+0xb20], R10 ;  /* 0x000b200a01007387 */ /* 0x000fe20000100a00 */
[----:B------:R-:W-:-:S03]  /*ae30*/  ISETP.GE.U32.AND P1, PT, R23, 0x7ffffebf, PT ;  /* 0x7ffffebf1700780c */ /* 0x000fc60003f26070 */
[----:B------:R-:W-:Y:S01]  /*ae40*/  LDGSTS.E [R22+0x2c000], desc[UR8][R10.64], !P0 ;  /* 0x2c0000000a167fae */ /* 0x000fe2000c121848 */
[----:B------:R-:W-:-:S03]  /*ae50*/  IADD3 R23, R9, -0xc4, RZ ;  /* 0xffffff3c09177810 */ /* 0x000fc60007ffe0ff */
[----:B------:R-:W-:Y:S04]  /*ae60*/  STL.64 [R1+0xb18], R4 ;  /* 0x000b180401007387 */ /* 0x000fe80000100a00 */
[----:B------:R-:W-:Y:S01]  /*ae70*/  LDGSTS.E [R22+0x28004], desc[UR8][R4.64], !P6 ;  /* 0x2800400004167fae */ /* 0x000fe2000f121848 */
[----:B--2---:R-:W-:Y:S02]  /*ae80*/  VIADD R26, R3, 0xffffff3d ;  /* 0xffffff3d031a7836 */ /* 0x004fe40000000000 */
[----:B------:R-:W-:-:S05]  /*ae90*/  IMAD.WIDE R2, R7, 0x4, R242 ;  /* 0x0000000407027825 */ /* 0x000fca00078e02f2 */
[----:B------:R2:W-:Y:S04]  /*aea0*/  STL.64 [R1+0xb10], R2 ;  /* 0x000b100201007387 */ /* 0x0005e80000100a00 */
[----:B------:R2:W-:Y:S01]  /*aeb0*/  LDGSTS.E [R22+0x2c004], desc[UR8][R2.64], !P6 ;  /* 0x2c00400002167fae */ /* 0x0005e2000f121848 */
[----:B------:R-:W-:Y:S01]  /*aec0*/  ISETP.GE.U32.AND P6, PT, R23, 0x7ffffebd, PT ;  /* 0x7ffffebd1700780c */ /* 0x000fe20003fc6070 */
[----:B----4-:R-:W-:Y:S01]  /*aed0*/  IMAD.WIDE R12, R7, 0x4, R244 ;  /* 0x00000004070c7825 */ /* 0x010fe200078e02f4 */
[----:B------:R-:W-:-:S03]  /*aee0*/  ISETP.GE.U32.AND P0, PT, R26, 0x7ffffebe, PT ;  /* 0x7ffffebe1a00780c */ /* 0x000fc60003f06070 */
[----:B------:R-:W-:Y:S01]  /*aef0*/  VIADD R23, R8, 0xffffff1e ;  /* 0xffffff1e08177836 */ /* 0x000fe20000000000 */
[----:B--2---:R-:W2:Y:S01]  /*af00*/  LDC R3, c[0x0][0x230] ;  /* 0x00008c00ff037b82 */ /* 0x004ea20000000800 */
[----:B------:R3:W-:Y:S04]  /*af10*/  STL.64 [R1+0xb08], R12 ;  /* 0x000b080c01007387 */ /* 0x0007e80000100a00 */
[----:B------:R3:W-:Y:S03]  /*af20*/  LDGSTS.E [R22+0x28008], desc[UR8][R12.64], !P5 ;  /* 0x280080000c167fae */ /* 0x0007e6000e921848 */
[----:B------:R-:W4:Y:S01]  /*af30*/  LDC R2, c[0x0][0x230] ;  /* 0x00008c00ff027b82 */ /* 0x000f220000000800 */
[----:B---3--:R-:W-:-:S07]  /*af40*/  IMAD.WIDE R12, R7, 0x4, R30 ;  /* 0x00000004070c7825 */ /* 0x008fce00078e021e */
[----:B------:R-:W3:Y:S01]  /*af50*/  LDC R31, c[0x0][0x230] ;  /* 0x00008c00ff1f7b82 */ /* 0x000ee20000000800 */
[----:B------:R-:W-:-:S07]  /*af60*/  IMAD.WIDE R10, R7, 0x4, R246 ;  /* 0x00000004070a7825 */ /* 0x000fce00078e02f6 */
[----:B------:R-:W3:Y:S01]  /*af70*/  LDC R30, c[0x0][0x230] ;  /* 0x00008c00ff1e7b82 */ /* 0x000ee20000000800 */
[C---:B------:R-:W-:Y:S01]  /*af80*/  IMAD.WIDE R8, R7.reuse, 0x4, R248 ;  /* 0x0000000407087825 */ /* 0x040fe200078e02f8 */
[----:B------:R1:W-:Y:S03]  /*af90*/  STL.64 [R1+0xb00], R10 ;  /* 0x000b000a01007387 */ /* 0x0003e60000100a00 */
[C---:B------:R-:W-:Y:S01]  /*afa0*/  IMAD.WIDE R4, R7.reuse, 0x4, R250 ;  /* 0x0000000407047825 */ /* 0x040fe200078e02fa */
[----:B------:R1:W-:Y:S04]  /*afb0*/  LDGSTS.E [R22+0x2c008], desc[UR8][R10.64], !P5 ;  /* 0x2c0080000a167fae */ /* 0x0003e8000e921848 */
[----:B------:R2:W-:Y:S04]  /*afc0*/  STL.64 [R1+0xaf8], R8 ;  /* 0x000af80801007387 */ /* 0x0005e80000100a00 */
[----:B------:R2:W-:Y:S01]  /*afd0*/  LDGSTS.E [R22+0x2800c], desc[UR8][R8.64], !P4 ;  /* 0x2800c00008167fae */ /* 0x0005e2000e121848 */
[----:B-1----:R-:W-:-:S03]  /*afe0*/  IMAD.WIDE R10, R7, 0x4, R24 ;  /* 0x00000004070a7825 */ /* 0x002fc600078e0218 */
[----:B------:R1:W-:Y:S01]  /*aff0*/  STL.64 [R1+0xaf0], R4 ;  /* 0x000af00401007387 */ /* 0x0003e20000100a00 */
[----:B------:R-:W3:Y:S03]  /*b000*/  LDC R25, c[0x0][0x230] ;  /* 0x00008c00ff197b82 */ /* 0x000ee60000000800 */
[----:B------:R1:W-:Y:S01]  /*b010*/  LDGSTS.E [R22+0x2c00c], desc[UR8][R4.64], !P4 ;  /* 0x2c00c00004167fae */ /* 0x0003e2000e121848 */
[----:B--2---:R-:W-:-:S03]  /*b020*/  IMAD.WIDE R8, R7, 0x4, R50 ;  /* 0x0000000407087825 */ /* 0x004fc600078e0232 */
[----:B------:R2:W-:Y:S01]  /*b030*/  STL.64 [R1+0xae8], R12 ;  /* 0x000ae80c01007387 */ /* 0x0005e20000100a00 */
[----:B------:R-:W-:-:S03]  /*b040*/  ISETP.GE.U32.AND P4, PT, R23, 0x7ffffe9f, PT ;  /* 0x7ffffe9f1700780c */ /* 0x000fc60003f86070 */
[----:B------:R2:W-:Y:S01]  /*b050*/  LDGSTS.E [R22+0x30000], desc[UR8][R12.64], !P2 ;  /* 0x300000000c167fae */ /* 0x0005e2000d121848 */
[----:B------:R-:W-:Y:S02]  /*b060*/  VIADD R23, R252, 0xffffff1c ;  /* 0xffffff1cfc177836 */ /* 0x000fe40000000000 */
[----:B------:R-:W-:Y:S02]  /*b070*/  VIADD R26, R90, 0xffffff1f ;  /* 0xffffff1f5a1a7836 */ /* 0x000fe40000000000 */
[C---:B-1----:R-:W-:Y:S01]  /*b080*/  IMAD.WIDE R4, R7.reuse, 0x4, R28 ;  /* 0x0000000407047825 */ /* 0x042fe200078e021c */
[----:B------:R1:W-:Y:S01]  /*b090*/  STL.64 [R1+0xae0], R10 ;  /* 0x000ae00a01007387 */ /* 0x0003e20000100a00 */
[----:B------:R-:W3:Y:S03]  /*b0a0*/  LDC R90, c[0x0][0x230] ;  /* 0x00008c00ff5a7b82 */ /* 0x000ee60000000800 */
[----:B------:R1:W-:Y:S01]  /*b0b0*/  LDGSTS.E [R22+0x34000], desc[UR8][R10.64], !P2 ;  /* 0x340000000a167fae */ /* 0x0003e2000d121848 */
[----:B--2---:R-:W-:-:S03]  /*b0c0*/  IMAD.WIDE R12, R7, 0x4, R36 ;  /* 0x00000004070c7825 */ /* 0x004fc600078e0224 */
[----:B------:R2:W-:Y:S01]  /*b0d0*/  STL.64 [R1+0xad8], R8 ;  /* 0x000ad80801007387 */ /* 0x0005e20000100a00 */
[----:B------:R-:W-:Y:S01]  /*b0e0*/  ISETP.GE.U32.AND P5, PT, R26, 0x7ffffea0, PT ;  /* 0x7ffffea01a00780c */ /* 0x000fe20003fa6070 */
[----:B------:R-:W-:Y:S01]  /*b0f0*/  VIADD R24, R91, 0xffffff7b ;  /* 0xffffff7b5b187836 */ /* 0x000fe20000000000 */
[----:B------:R-:W3:Y:S01]  /*b100*/  LDC R28, c[0x0][0x230] ;  /* 0x00008c00ff1c7b82 */ /* 0x000ee20000000800 */
[----:B------:R2:W-:Y:S01]  /*b110*/  LDGSTS.E [R22+0x30004], desc[UR8][R8.64], !P1 ;  /* 0x3000400008167fae */ /* 0x0005e2000c921848 */
[----:B-1----:R-:W-:-:S03]  /*b120*/  IMAD.WIDE R10, R7, 0x4, R32 ;  /* 0x00000004070a7825 */ /* 0x002fc600078e0220 */
[----:B------:R1:W-:Y:S01]  /*b130*/  STL.64 [R1+0xad0], R4 ;  /* 0x000ad00401007387 */ /* 0x0003e20000100a00 */
[----:B------:R-:W-:Y:S02]  /*b140*/  IADD3 R26, R27, -0xe3, RZ ;  /* 0xffffff1d1b1a7810 */ /* 0x000fe40007ffe0ff */
[----:B------:R-:W3:Y:S01]  /*b150*/  LDC R29, c[0x0][0x230] ;  /* 0x00008c00ff1d7b82 */ /* 0x000ee20000000800 */
[----:B------:R1:W-:Y:S01]  /*b160*/  LDGSTS.E [R22+0x34004], desc[UR8][R4.64], !P1 ;  /* 0x3400400004167fae */ /* 0x0003e2000c921848 */
[----:B--2---:R-:W-:-:S03]  /*b170*/  IMAD.WIDE R8, R7, 0x4, R52 ;  /* 0x0000000407087825 */ /* 0x004fc600078e0234 */
[----:B------:R-:W-:Y:S01]  /*b180*/  STL.64 [R1+0xac8], R12 ;  /* 0x000ac80c01007387 */ /* 0x000fe20000100a00 */
[----:B------:R-:W-:Y:S02]  /*b190*/  ISETP.GE.U32.AND P1, PT, R23, 0x7ffffe9d, PT ;  /* 0x7ffffe9d1700780c */ /* 0x000fe40003f26070 */
[----:B------:R-:W2:Y:S01]  /*b1a0*/  LDC R27, c[0x0][0x230] ;  /* 0x00008c00ff1b7b82 */ /* 0x000ea20000000800 */
[----:B------:R-:W-:Y:S01]  /*b1b0*/  LDGSTS.E [R22+0x30008], desc[UR8][R12.64], !P0 ;  /* 0x300080000c167fae */ /* 0x000fe2000c121848 */
[----:B------:R-:W-:Y:S01]  /*b1c0*/  IADD3 R23, R3, -0x86, RZ ;  /* 0xffffff7a03177810 */ /* 0x000fe20007ffe0ff */
[C---:B-1----:R-:W-:Y:S02]  /*b1d0*/  IMAD.WIDE R4, R7.reuse, 0x4, R34 ;  /* 0x0000000407047825 */ /* 0x042fe400078e0222 */
[----:B------:R1:W-:Y:S03]  /*b1e0*/  STL.64 [R1+0xac0], R10 ;  /* 0x000ac00a01007387 */ /* 0x0003e60000100a00 */
[----:B------:R-:W2:Y:S01]  /*b1f0*/  LDC R32, c[0x0][0x230] ;  /* 0x00008c00ff207b82 */ /* 0x000ea20000000800 */
[----:B------:R1:W-:Y:S04]  /*b200*/  LDGSTS.E [R22+0x34008], desc[UR8][R10.64], !P0 ;  /* 0x340080000a167fae */ /* 0x0003e8000c121848 */
[----:B------:R4:W-:Y:S01]  /*b210*/  STL.64 [R1+0xab8], R8 ;  /* 0x000ab80801007387 */ /* 0x0009e20000100a00 */
[----:B------:R-:W-:-:S02]  /*b220*/  IMAD.WIDE R240, R7, 0x4, R48 ;  /* 0x0000000407f07825 */ /* 0x000fc400078e0230 */
[----:B------:R-:W2:Y:S01]  /*b230*/  LDC R91, c[0x0][0x230] ;  /* 0x00008c00ff5b7b82 */ /* 0x000ea20000000800 */
[----:B------:R4:W-:Y:S01]  /*b240*/  LDGSTS.E [R22+0x3000c], desc[UR8][R8.64], !P6 ;  /* 0x3000c00008167fae */ /* 0x0009e2000f121848 */
[----:B-1----:R-:W-:-:S03]  /*b250*/  IMAD.WIDE R10, R7, 0x4, R42 ;  /* 0x00000004070a7825 */ /* 0x002fc600078e022a */
[----:B------:R1:W-:Y:S01]  /*b260*/  STL.64 [R1+0xab0], R4 ;  /* 0x000ab00401007387 */ /* 0x0003e20000100a00 */
[----:B------:R-:W-:Y:S02]  /*b270*/  USHF.L.U32 UR7, UR7, 0x7, URZ ;  /* 0x0000000707077899 */ /* 0x000fe4000800063f */
[----:B------:R-:W2:Y:S01]  /*b280*/  LDC R252, c[0x0][0x230] ;  /* 0x00008c00fffc7b82 */ /* 0x000ea20000000800 */
[----:B------:R1:W-:Y:S01]  /*b290*/  LDGSTS.E [R22+0x3400c], desc[UR8][R4.64], !P6 ;  /* 0x3400c00004167fae */ /* 0x0003e2000f121848 */
[----:B----4-:R-:W-:Y:S01]  /*b2a0*/  IMAD.WIDE R8, R7, 0x4, R38 ;  /* 0x0000000407087825 */ /* 0x010fe200078e0226 */
[----:B------:R-:W-:Y:S02]  /*b2b0*/  ISETP.GE.U32.AND P6, PT, R23, 0x7ffffefb, PT ;  /* 0x7ffffefb1700780c */ /* 0x000fe40003fc6070 */
[----:B------:R4:W-:Y:S01]  /*b2c0*/  STL.64 [R1+0xaa8], R10 ;  /* 0x000aa80a01007387 */ /* 0x0009e20000100a00 */
[----:B------:R-:W-:Y:S02]  /*b2d0*/  VIADD R23, R2, 0xffffff78 ;  /* 0xffffff7802177836 */ /* 0x000fe40000000000 */
[C---:B------:R-:W-:Y:S01]  /*b2e0*/  IMAD.WIDE R2, R7.reuse, 0x4, R40 ;  /* 0x0000000407027825 */ /* 0x040fe200078e0228 */
[----:B------:R3:W-:Y:S03]  /*b2f0*/  STL.64 [R1+0xaa0], R8 ;  /* 0x000aa00801007387 */ /* 0x0007e60000100a00 */
[C---:B-1----:R-:W-:Y:S01]  /*b300*/  IMAD.WIDE R4, R7.reuse, 0x4, R54 ;  /* 0x0000000407047825 */ /* 0x042fe200078e0236 */
[----:B------:R-:W2:Y:S04]  /*b310*/  LDL.LU.64 R246, [R1+0x150] ;  /* 0x0001500001f67983 */ /* 0x000ea80000300a00 */
[----:B------:R1:W-:Y:S04]  /*b320*/  STL.64 [R1+0xa98], R4 ;  /* 0x000a980401007387 */ /* 0x0003e80000100a00 */
[----:B------:R-:W2:Y:S04]  /*b330*/  LDL.LU.64 R248, [R1+0x148] ;  /* 0x0001480001f87983 */ /* 0x000ea80000300a00 */
[----:B------:R1:W-:Y:S04]  /*b340*/  STL.64 [R1+0xa90], R2 ;  /* 0x000a900201007387 */ /* 0x0003e80000100a00 */
[----:B------:R-:W2:Y:S04]  /*b350*/  LDL.LU.64 R250, [R1+0x140] ;  /* 0x0001400001fa7983 */ /* 0x000ea80000300a00 */
[----:B------:R-:W2:Y:S01]  /*b360*/  LDL.LU.64 R188, [R1+0x138] ;  /* 0x0001380001bc7983 */ /* 0x000ea20000300a00 */
[----:B------:R-:W-:Y:S01]  /*b370*/  ISETP.GE.U32.AND P2, PT, R26, 0x7ffffe9e, PT ;  /* 0x7ffffe9e1a00780c */ /* 0x000fe20003f46070 */
[C---:B------:R-:W-:Y:S01]  /*b380*/  IMAD.WIDE R242, R7.reuse, 0x4, R44 ;  /* 0x0000000407f27825 */ /* 0x040fe200078e022c */
[----:B------:R-:W-:Y:S01]  /*b390*/  ISETP.GE.U32.AND P0, PT, R24, 0x7ffffefc, PT ;  /* 0x7ffffefc1800780c */ /* 0x000fe20003f06070 */
[----:B------:R1:W-:Y:S01]  /*b3a0*/  LDGSTS.E [R22+0x38000], desc[UR8][R10.64], !P5 ;  /* 0x380000000a167fae */ /* 0x0003e2000e921848 */
[----:B------:R-:W1:Y:S03]  /*b3b0*/  LDC R26, c[0x0][0x230] ;  /* 0x00008c00ff1a7b82 */ /* 0x000e660000000800 */
[----:B------:R1:W-:Y:S01]  /*b3c0*/  LDGSTS.E [R22+0x3c000], desc[UR8][R8.64], !P5 ;  /* 0x3c00000008167fae */ /* 0x0003e2000e921848 */
[----:B------:R-:W-:-:S03]  /*b3d0*/  IMAD.WIDE R244, R7, 0x4, R56 ;  /* 0x0000000407f47825 */ /* 0x000fc600078e0238 */
[----:B------:R1:W-:Y:S01]  /*b3e0*/  LDGSTS.E [R22+0x38004], desc[UR8][R4.64], !P4 ;  /* 0x3800400004167fae */ /* 0x0003e2000e121848 */
[C---:B------:R-:W-:Y:S01]  /*b3f0*/  IMAD.WIDE R12, R7.reuse, 0x4, R46 ;  /* 0x00000004070c7825 */ /* 0x040fe200078e022e */
[----:B------:R-:W1:Y:S02]  /*b400*/  LDC R56, c[0x0][0x230] ;  /* 0x00008c00ff387b82 */ /* 0x000e640000000800 */
[----:B----4-:R-:W4:Y:S04]  /*b410*/  LDL.LU.64 R10, [R1+0x130] ;  /* 0x00013000010a7983 */ /* 0x010f280000300a00 */
[----:B---3--:R-:W3:Y:S01]  /*b420*/  LDL.LU.64 R8, [R1+0x128] ;  /* 0x0001280001087983 */ /* 0x008ee20000300a00 */
[----:B--2---:R-:W-:-:S03]  /*b430*/  IMAD.WIDE R246, R7, 0x4, R246 ;  /* 0x0000000407f67825 */ /* 0x004fc600078e02f6 */
[----:B------:R2:W-:Y:S01]  /*b440*/  LDGSTS.E [R22+0x3c004], desc[UR8][R2.64], !P4 ;  /* 0x3c00400002167fae */ /* 0x0005e2000e121848 */
[----:B------:R-:W2:Y:S03]  /*b450*/  LDC R57, c[0x0][0x230] ;  /* 0x00008c00ff397b82 */ /* 0x000ea60000000800 */
[----:B-1----:R-:W2:Y:S04]  /*b460*/  LDL.LU.64 R4, [R1+0x120] ;  /* 0x0001200001047983 */ /* 0x002ea80000300a00 */
[----:B------:R-:W-:Y:S04]  /*b470*/  LDGSTS.E [R22+0x38008], desc[UR8][R240.64], !P2 ;  /* 0x38008000f0167fae */ /* 0x000fe8000d121848 */
[----:B------:R-:W2:Y:S04]  /*b480*/  LDL.LU.64 R2, [R1+0x118] ;  /* 0x0001180001027983 */ /* 0x000ea80000300a00 */
[----:B------:R1:W-:Y:S01]  /*b490*/  STL.64 [R1+0xa88], R240 ;  /* 0x000a88f001007387 */ /* 0x0003e20000100a00 */
[----:B------:R-:W-:-:S03]  /*b4a0*/  IMAD.WIDE R248, R7, 0x4, R248 ;  /* 0x0000000407f87825 */ /* 0x000fc600078e02f8 */
[----:B------:R4:W-:Y:S04]  /*b4b0*/  STL.64 [R1+0xa80], R242 ;  /* 0x000a80f201007387 */ /* 0x0009e80000100a00 */
[----:B------:R-:W-:Y:S04]  /*b4c0*/  LDGSTS.E [R22+0x3c008], desc[UR8][R242.64], !P2 ;  /* 0x3c008000f2167fae */ /* 0x000fe8000d121848 */
[----:B-1----:R-:W2:Y:S01]  /*b4d0*/  LDL.LU.64 R240, [R1+0xce8] ;  /* 0x000ce80001f07983 */ /* 0x002ea20000300a00 */
[----:B------:R-:W-:-:S03]  /*b4e0*/  IMAD.WIDE R250, R7, 0x4, R250 ;  /* 0x0000000407fa7825 */ /* 0x000fc600078e02fa */
[----:B------:R-:W-:Y:S04]  /*b4f0*/  LDGSTS.E [R22+0x3800c], desc[UR8][R244.64], !P1 ;  /* 0x3800c000f4167fae */ /* 0x000fe8000c921848 */
[----:B----4-:R-:W4:Y:S04]  /*b500*/  LDL.LU.64 R242, [R1+0xce0] ;  /* 0x000ce00001f27983 */ /* 0x010f280000300a00 */
[----:B------:R1:W-:Y:S01]  /*b510*/  STL.64 [R1+0xa78], R244 ;  /* 0x000a78f401007387 */ /* 0x0003e20000100a00 */
[----:B------:R-:W-:-:S03]  /*b520*/  IMAD.WIDE R188, R7, 0x4, R188 ;  /* 0x0000000407bc7825 */ /* 0x000fc600078e02bc */
[----:B------:R3:W-:Y:S04]  /*b530*/  STL.64 [R1+0xa70], R12 ;  /* 0x000a700c01007387 */ /* 0x0007e80000100a00 */
[----:B------:R-:W-:Y:S04]  /*b540*/  LDGSTS.E [R22+0x3c00c], desc[UR8][R12.64], !P1 ;  /* 0x3c00c0000c167fae */ /* 0x000fe8000c921848 */
[----:B-1----:R-:W4:Y:S04]  /*b550*/  LDL.LU.64 R244, [R1+0xcd8] ;  /* 0x000cd80001f47983 */ /* 0x002f280000300a00 */
[----:B------:R-:W-:Y:S04]  /*b560*/  LDGSTS.E [R21+0x20000], desc[UR8][R246.64], !P0 ;  /* 0x20000000f6157fae */ /* 0x000fe8000c121848 */
[----:B---3--:R-:W3:Y:S04]  /*b570*/  LDL.LU.64 R12, [R1] ;  /* 0x00000000010c7983 */ /* 0x008ee80000300a00 */
[----:B------:R1:W-:Y:S04]  /*b580*/  STL.64 [R1+0xb30], R246 ;  /* 0x000b30f601007387 */ /* 0x0003e80000100a00 */
[----:B------:R1:W-:Y:S04]  /*b590*/  STL.64 [R1+0xa68], R248 ;  /* 0x000a68f801007387 */ /* 0x0003e80000100a00 */
[----:B------:R-:W-:Y:S04]  /*b5a0*/  LDGSTS.E [R21+0x24000], desc[UR8][R248.64], !P0 ;  /* 0x24000000f8157fae */ /* 0x000fe8000c121848 */
[----:B-1----:R-:W4:Y:S04]  /*b5b0*/  LDL.LU.64 R246, [R1+0xcd0] ;  /* 0x000cd00001f67983 */ /* 0x002f280000300a00 */
[----:B------:R-:W-:Y:S04]  /*b5c0*/  LDGSTS.E [R21+0x20004], desc[UR8][R250.64], !P6 ;  /* 0x20004000fa157fae */ /* 0x000fe8000f121848 */
[----:B------:R-:W4:Y:S04]  /*b5d0*/  LDL.LU.64 R248, [R1+0xcc8] ;  /* 0x000cc80001f87983 */ /* 0x000f280000300a00 */
[----:B------:R1:W-:Y:S04]  /*b5e0*/  STL.64 [R1+0xa60], R250 ;  /* 0x000a60fa01007387 */ /* 0x0003e80000100a00 */
[----:B------:R-:W-:Y:S01]  /*b5f0*/  STL.64 [R1+0xa58], R188 ;  /* 0x000a58bc01007387 */ /* 0x000fe20000100a00 */
[----:B------:R-:W-:Y:S01]  /*b600*/  ISETP.GE.U32.AND P4, PT, R23, 0x7ffffef9, PT ;  /* 0x7ffffef91700780c */ /* 0x000fe20003f86070 */
[----:B------:R-:W-:-:S02]  /*b610*/  VIADD R24, R90, 0xffffff79 ;  /* 0xffffff795a187836 */ /* 0x000fc40000000000 */
[----:B------:R-:W-:Y:S01]  /*b620*/  IMAD.WIDE R10, R7, 0x4, R10 ;  /* 0x00000004070a7825 */ /* 0x000fe200078e020a */
[----:B------:R-:W-:Y:S01]  /*b630*/  LDGSTS.E [R21+0x24004], desc[UR8][R188.64], !P6 ;  /* 0x24004000bc157fae */ /* 0x000fe2000f121848 */
[----:B------:R-:W4:Y:S03]  /*b640*/  LDC R90, c[0x0][0x230] ;  /* 0x00008c00ff5a7b82 */ /* 0x000f260000000800 */
[----:B-1----:R-:W4:Y:S01]  /*b650*/  LDL.LU.64 R250, [R1+0xcc0] ;  /* 0x000cc00001fa7983 */ /* 0x002f220000300a00 */
[----:B------:R-:W-:-:S04]  /*b660*/  VIADD R23, R26, 0xffffff5a ;  /* 0xffffff5a1a177836 */ /* 0x000fc80000000000 */
[----:B------:R-:W1:Y:S01]  /*b670*/  LDC R26, c[0x0][0x230] ;  /* 0x00008c00ff1a7b82 */ /* 0x000e620000000800 */
[----:B------:R-:W-:Y:S02]  /*b680*/  ISETP.GE.U32.AND P5, PT, R24, 0x7ffffefa, PT ;  /* 0x7ffffefa1800780c */ /* 0x000fe40003fa6070 */
[----:B------:R-:W-:Y:S01]  /*b690*/  IADD3 R24, R25, -0xa5, RZ ;  /* 0xffffff5b19187810 */ /* 0x000fe20007ffe0ff */
[----:B------:R-:W-:Y:S01]  /*b6a0*/  IMAD.WIDE R8, R7, 0x4, R8 ;  /* 0x0000000407087825 */ /* 0x000fe200078e0208 */
[----:B------:R-:W-:Y:S02]  /*b6b0*/  ISETP.GE.U32.AND P1, PT, R23, 0x7ffffedb, PT ;  /* 0x7ffffedb1700780c */ /* 0x000fe40003f26070 */
[----:B------:R-:W-:Y:S01]  /*b6c0*/  ISETP.GE.U32.AND P2, PT, R24, 0x7ffffedc, PT ;  /* 0x7ffffedc1800780c */ /* 0x000fe20003f46070 */
[----:B------:R-:W4:Y:S01]  /*b6d0*/  LDC R25, c[0x0][0x230] ;  /* 0x00008c00ff197b82 */ /* 0x000f220000000800 */
[----:B------:R-:W-:Y:S01]  /*b6e0*/  VIADD R24, R28, 0xffffff59 ;  /* 0xffffff591c187836 */ /* 0x000fe20000000000 */
[----:B------:R-:W-:Y:S01]  /*b6f0*/  IADD3 R23, R29, -0xa8, RZ ;  /* 0xffffff581d177810 */ /* 0x000fe20007ffe0ff */
[----:B------:R3:W-:Y:S03]  /*b700*/  STL.64 [R1+0xa50], R10 ;  /* 0x000a500a01007387 */ /* 0x0007e60000100a00 */
[----:B------:R-:W-:Y:S01]  /*b710*/  ISETP.GE.U32.AND P0, PT, R24, 0x7ffffeda, PT ;  /* 0x7ffffeda1800780c */ /* 0x000fe20003f06070 */
[----:B------:R-:W-:Y:S01]  /*b720*/  VIADD R24, R27, 0xffffff3b ;  /* 0xffffff3b1b187836 */ /* 0x000fe20000000000 */
[----:B------:R-:W4:Y:S01]  /*b730*/  LDC R29, c[0x0][0x230] ;  /* 0x00008c00ff1d7b82 */ /* 0x000f220000000800 */
[----:B------:R3:W-:Y:S01]  /*b740*/  LDGSTS.E [R21+0x20008], desc[UR8][R10.64], !P5 ;  /* 0x200080000a157fae */ /* 0x0007e2000e921848 */
[----:B------:R-:W-:Y:S01]  /*b750*/  ISETP.GE.U32.AND P6, PT, R23, 0x7ffffed9, PT ;  /* 0x7ffffed91700780c */ /* 0x000fe20003fc6070 */
[----:B------:R-:W-:-:S02]  /*b760*/  VIADD R23, R31, 0xffffff3a ;  /* 0xffffff3a1f177836 */ /* 0x000fc40000000000 */
[----:B------:R-:W-:Y:S03]  /*b770*/  STL.64 [R1+0xa48], R8 ;  /* 0x000a480801007387 */ /* 0x000fe60000100a00 */
[----:B------:R-:W4:Y:S01]  /*b780*/  LDC R27, c[0x0][0x230] ;  /* 0x00008c00ff1b7b82 */ /* 0x000f220000000800 */
[----:B------:R-:W-:Y:S01]  /*b790*/  LDGSTS.E [R21+0x24008], desc[UR8][R8.64], !P5 ;  /* 0x2400800008157fae */ /* 0x000fe2000e921848 */
[----:B------:R-:W-:Y:S02]  /*b7a0*/  ISETP.GE.U32.AND P5, PT, R24, 0x7ffffebc, PT ;  /* 0x7ffffebc1800780c */ /* 0x000fe40003fa6070 */
[----:B-1----:R-:W-:-:S04]  /*b7b0*/  IADD3 R24, R26, -0xc7, RZ ;  /* 0xffffff391a187810 */ /* 0x002fc80007ffe0ff */
[----:B------:R-:W1:Y:S08]  /*b7c0*/  LDC R31, c[0x0][0x230] ;  /* 0x00008c00ff1f7b82 */ /* 0x000e700000000800 */
[----:B------:R-:W1:Y:S08]  /*b7d0*/  LDC R28, c[0x0][0x230] ;  /* 0x00008c00ff1c7b82 */ /* 0x000e700000000800 */
[----:B------:R-:W1:Y:S01]  /*b7e0*/  LDC R26, c[0x0][0x230] ;  /* 0x00008c00ff1a7b82 */ /* 0x000e620000000800 */
[----:B--2---:R-:W-:-:S05]  /*b7f0*/  IMAD.WIDE R4, R7, 0x4, R4 ;  /* 0x0000000407047825 */ /* 0x004fca00078e0204 */
[----:B------:R-:W-:Y:S01]  /*b800*/  STL.64 [R1+0xa40], R4 ;  /* 0x000a400401007387 */ /* 0x000fe20000100a00 */
[----:B------:R-:W-:-:S03]  /*b810*/  IMAD.WIDE R2, R7, 0x4, R2 ;  /* 0x0000000407027825 */ /* 0x000fc600078e0202 */
[----:B------:R-:W-:Y:S04]  /*b820*/  LDGSTS.E [R21+0x2000c], desc[UR8][R4.64], !P4 ;  /* 0x2000c00004157fae */ /* 0x000fe8000e121848 */
[----:B------:R4:W-:Y:S04]  /*b830*/  STL.64 [R1+0xa38], R2 ;  /* 0x000a380201007387 */ /* 0x0009e80000100a00 */
[----:B------:R4:W-:Y:S01]  /*b840*/  LDGSTS.E [R21+0x2400c], desc[UR8][R2.64], !P4 ;  /* 0x2400c00002157fae */ /* 0x0009e2000e121848 */
[----:B------:R-:W-:Y:S01]  /*b850*/  ISETP.GE.U32.AND P4, PT, R23, 0x7ffffebb, PT ;  /* 0x7ffffebb1700780c */ /* 0x000fe20003f86070 */
[----:B------:R-:W-:-:S02]  /*b860*/  VIADD R23, R30, 0xffffff38 ;  /* 0xffffff381e177836 */ /* 0x000fc40000000000 */
[----:B------:R-:W2:Y:S01]  /*b870*/  LDC R30, c[0x0][0x230] ;  /* 0x00008c00ff1e7b82 */ /* 0x000ea20000000800 */
[----:B---3--:R-:W-:-:S05]  /*b880*/  IMAD.WIDE R10, R7, 0x4, R12 ;  /* 0x00000004070a7825 */ /* 0x008fca00078e020c */
[----:B------:R3:W-:Y:S04]  /*b890*/  STL.64 [R1+0xa28], R10 ;  /* 0x000a280a01007387 */ /* 0x0007e80000100a00 */
[----:B------:R3:W-:Y:S01]  /*b8a0*/  LDGSTS.E [R21+0x28000], desc[UR8][R10.64], !P2 ;  /* 0x280000000a157fae */ /* 0x0007e2000d121848 */
[----:B----4-:R-:W-:-:S04]  /*b8b0*/  IMAD.WIDE R2, R7, 0x4, R246 ;  /* 0x0000000407027825 */ /* 0x010fc800078e02f6 */
[----:B------:R-:W-:-:S04]  /*b8c0*/  IMAD.WIDE R4, R7, 0x4, R248 ;  /* 0x0000000407047825 */ /* 0x000fc800078e02f8 */
[----:B---3--:R-:W-:-:S04]  /*b8d0*/  IMAD.WIDE R10, R7, 0x4, R244 ;  /* 0x00000004070a7825 */ /* 0x008fc800078e02f4 */
[----:B------:R-:W-:-:S05]  /*b8e0*/  IMAD.WIDE R8, R7, 0x4, R250 ;  /* 0x0000000407087825 */ /* 0x000fca00078e02fa */
[----:B------:R3:W-:Y:S04]  /*b8f0*/  STL.64 [R1+0xa20], R8 ;  /* 0x000a200801007387 */ /* 0x0007e80000100a00 */
[----:B------:R3:W-:Y:S01]  /*b900*/  LDGSTS.E [R21+0x2c000], desc[UR8][R8.64], !P2 ;  /* 0x2c00000008157fae */ /* 0x0007e2000d121848 */
[----:B------:R-:W-:-:S03]  /*b910*/  ISETP.GE.U32.AND P2, PT, R24, 0x7ffffeba, PT ;  /* 0x7ffffeba1800780c */ /* 0x000fc60003f46070 */
[----:B------:R4:W-:Y:S04]  /*b920*/  STL.64 [R1+0xa18], R4 ;  /* 0x000a180401007387 */ /* 0x0009e80000100a00 */
[----:B------:R4:W-:Y:S01]  /*b930*/  LDGSTS.E [R21+0x28004], desc[UR8][R4.64], !P1 ;  /* 0x2800400004157fae */ /* 0x0009e2000c921848 */
[----:B---3--:R-:W-:-:S03]  /*b940*/  IMAD.WIDE R8, R7, 0x4, R242 ;  /* 0x0000000407087825 */ /* 0x008fc600078e02f2 */
[----:B------:R3:W-:Y:S04]  /*b950*/  STL.64 [R1+0xa10], R2 ;  /* 0x000a100201007387 */ /* 0x0007e80000100a00 */
[----:B------:R3:W-:Y:S01]  /*b960*/  LDGSTS.E [R21+0x2c004], desc[UR8][R2.64], !P1 ;  /* 0x2c00400002157fae */ /* 0x0007e2000c921848 */
[----:B----4-:R-:W-:-:S03]  /*b970*/  IMAD.WIDE R4, R7, 0x4, R240 ;  /* 0x0000000407047825 */ /* 0x010fc600078e02f0 */
[----:B------:R4:W-:Y:S01]  /*b980*/  STL.64 [R1+0xa08], R10 ;  /* 0x000a080a01007387 */ /* 0x0009e20000100a00 */
[----:B------:R-:W-:-:S03]  /*b990*/  ISETP.GE.U32.AND P1, PT, R23, 0x7ffffeb9, PT ;  /* 0x7ffffeb91700780c */ /* 0x000fc60003f26070 */
[----:B------:R4:W-:Y:S01]  /*b9a0*/  LDGSTS.E [R21+0x28008], desc[UR8][R10.64], !P0 ;  /* 0x280080000a157fae */ /* 0x0009e2000c121848 */
[----:B---3--:R-:W-:-:S03]  /*b9b0*/  IMAD.WIDE R2, R7, 0x4, R238 ;  /* 0x0000000407027825 */ /* 0x008fc600078e02ee */
[----:B------:R3:W-:Y:S04]  /*b9c0*/  STL.64 [R1+0xa00], R8 ;  /* 0x000a000801007387 */ /* 0x0007e80000100a00 */
[----:B------:R3:W-:Y:S01]  /*b9d0*/  LDGSTS.E [R21+0x2c008], desc[UR8][R8.64], !P0 ;  /* 0x2c00800008157fae */ /* 0x0007e2000c121848 */
[----:B----4-:R-:W-:-:S03]  /*b9e0*/  IMAD.WIDE R10, R7, 0x4, R62 ;  /* 0x00000004070a7825 */ /* 0x010fc600078e023e */
[----:B------:R4:W-:Y:S01]  /*b9f0*/  STL.64 [R1+0x9f8], R4 ;  /* 0x0009f80401007387 */ /* 0x0009e20000100a00 */
[----:B------:R-:W-:-:S03]  /*ba00*/  VIADD R24, R25, 0xffffff1b ;  /* 0xffffff1b19187836 */ /* 0x000fc60000000000 */
[----:B------:R4:W-:Y:S01]  /*ba10*/  LDGSTS.E [R21+0x2800c], desc[UR8][R4.64], !P6 ;  /* 0x2800c00004157fae */ /* 0x0009e2000f121848 */
[----:B------:R-:W-:Y:S01]  /*ba20*/  IADD3 R23, R29, -0xe6, RZ ;  /* 0xffffff1a1d177810 */ /* 0x000fe20007ffe0ff */
[----:B------:R-:W2:Y:S01]  /*ba30*/  LDC R25, c[0x0][0x230] ;  /* 0x00008c00ff197b82 */ /* 0x000ea20000000800 */
[C---:B---3--:R-:W-:Y:S01]  /*ba40*/  IMAD.WIDE R8, R7.reuse, 0x4, R58 ;  /* 0x0000000407087825 */ /* 0x048fe200078e023a */
[----:B------:R3:W-:Y:S04]  /*ba50*/  STL.64 [R1+0x9f0], R2 ;  /* 0x0009f00201007387 */ /* 0x0007e80000100a00 */
[----:B------:R3:W-:Y:S01]  /*ba60*/  LDGSTS.E [R21+0x2c00c], desc[UR8][R2.64], !P6 ;  /* 0x2c00c00002157fae */ /* 0x0007e2000f121848 */
[----:B------:R-:W-:Y:S01]  /*ba70*/  ISETP.GE.U32.AND P0, PT, R24, 0x7ffffe9c, PT ;  /* 0x7ffffe9c1800780c */ /* 0x000fe20003f06070 */
[----:B------:R-:W2:Y:S01]  /*ba80*/  LDC R29, c[0x0][0x230] ;  /* 0x00008c00ff1d7b82 */ /* 0x000ea20000000800 */
[C---:B----4-:R-:W-:Y:S01]  /*ba90*/  IMAD.WIDE R4, R7.reuse, 0x4, R82 ;  /* 0x0000000407047825 */ /* 0x050fe200078e0252 */
[----:B------:R4:W-:Y:S04]  /*baa0*/  STL.64 [R1+0x9e8], R10 ;  /* 0x0009e80a01007387 */ /* 0x0009e80000100a00 */
[----:B------:R4:W-:Y:S01]  /*bab0*/  LDGSTS.E [R21+0x30000], desc[UR8][R10.64], !P5 ;  /* 0x300000000a157fae */ /* 0x0009e2000e921848 */
[C---:B------:R-:W-:Y:S01]  /*bac0*/  IMAD.WIDE R244, R7.reuse, 0x4, R80 ;  /* 0x0000000407f47825 */ /* 0x040fe200078e0250 */
[----:B------:R-:W2:Y:S03]  /*bad0*/  LDC R58, c[0x0][0x230] ;  /* 0x00008c00ff3a7b82 */ /* 0x000ea60000000800 */
[----:B---3--:R-:W-:Y:S01]  /*bae0*/  IMAD.WIDE R2, R7, 0x4, R60 ;  /* 0x0000000407027825 */ /* 0x008fe200078e023c */
[----:B------:R3:W-:Y:S04]  /*baf0*/  STL.64 [R1+0x9e0], R8 ;  /* 0x0009e00801007387 */ /* 0x0007e80000100a00 */
[----:B------:R3:W-:Y:S01]  /*bb00*/  LDGSTS.E [R21+0x34000], desc[UR8][R8.64], !P5 ;  /* 0x3400000008157fae */ /* 0x0007e2000e921848 */
[----:B------:R-:W-:Y:S01]  /*bb10*/  ISETP.GE.U32.AND P6, PT, R23, 0x7ffffe9b, PT ;  /* 0x7ffffe9b1700780c */ /* 0x000fe20003fc6070 */
[----:B----4-:R-:W-:Y:S01]  /*bb20*/  IMAD.WIDE R10, R7, 0x4, R68 ;  /* 0x00000004070a7825 */ /* 0x010fe200078e0244 */
[----:B------:R-:W4:Y:S01]  /*bb30*/  LDC R59, c[0x0][0x230] ;  /* 0x00008c00ff3b7b82 */ /* 0x000f220000000800 */
[----:B------:R1:W-:Y:S04]  /*bb40*/  STL.64 [R1+0x9d8], R4 ;  /* 0x0009d80401007387 */ /* 0x0003e80000100a00 */
[----:B------:R1:W-:Y:S01]  /*bb50*/  LDGSTS.E [R21+0x30004], desc[UR8][R4.64], !P4 ;  /* 0x3000400004157fae */ /* 0x0003e2000e121848 */
[----:B------:R-:W-:-:S02]  /*bb60*/  VIADD R24, R27, 0xffffff19 ;  /* 0xffffff191b187836 */ /* 0x000fc40000000000 */
[C---:B------:R-:W-:Y:S01]  /*bb70*/  IMAD.WIDE R242, R7.reuse, 0x4, R76 ;  /* 0x0000000407f27825 */ /* 0x040fe200078e024c */
[----:B------:R1:W-:Y:S01]  /*bb80*/  STL.64 [R1+0x9d0], R2 ;  /* 0x0009d00201007387 */ /* 0x0003e20000100a00 */
[----:B------:R-:W4:Y:S02]  /*bb90*/  LDC R27, c[0x0][0x230] ;  /* 0x00008c00ff1b7b82 */ /* 0x000f240000000800 */
[C---:B---3--:R-:W-:Y:S01]  /*bba0*/  IMAD.WIDE R8, R7.reuse, 0x4, R64 ;  /* 0x0000000407087825 */ /* 0x048fe200078e0240 */
[----:B------:R3:W-:Y:S03]  /*bbb0*/  LDGSTS.E [R21+0x34004], desc[UR8][R2.64], !P4 ;  /* 0x3400400002157fae */ /* 0x0007e6000e121848 */
[C---:B-1----:R-:W-:Y:S01]  /*bbc0*/  IMAD.WIDE R4, R7.reuse, 0x4, R84 ;  /* 0x0000000407047825 */ /* 0x042fe200078e0254 */
[----:B------:R1:W-:Y:S01]  /*bbd0*/  STL.64 [R1+0x9c8], R10 ;  /* 0x0009c80a01007387 */ /* 0x0003e20000100a00 */
[----:B------:R-:W4:Y:S03]  /*bbe0*/  LDC R60, c[0x0][0x230] ;  /* 0x00008c00ff3c7b82 */ /* 0x000f260000000800 */
[----:B------:R1:W-:Y:S01]  /*bbf0*/  LDGSTS.E [R21+0x30008], desc[UR8][R10.64], !P2 ;  /* 0x300080000a157fae */ /* 0x0003e2000d121848 */
[----:B---3--:R-:W-:-:S03]  /*bc00*/  IMAD.WIDE R2, R7, 0x4, R66 ;  /* 0x0000000407027825 */ /* 0x008fc600078e0242 */
[----:B------:R3:W-:Y:S01]  /*bc10*/  STL.64 [R1+0x9c0], R8 ;  /* 0x0009c00801007387 */ /* 0x0007e20000100a00 */
[----:B------:R-:W4:Y:S03]  /*bc20*/  LDC R62, c[0x0][0x230] ;  /* 0x00008c00ff3e7b82 */ /* 0x000f260000000800 */
[----:B------:R3:W-:Y:S04]  /*bc30*/  LDGSTS.E [R21+0x34008], desc[UR8][R8.64], !P2 ;  /* 0x3400800008157fae */ /* 0x0007e8000d121848 */
[----:B------:R2:W-:Y:S01]  /*bc40*/  STL.64 [R1+0x9b8], R4 ;  /* 0x0009b80401007387 */ /* 0x0005e20000100a00 */
[C---:B-1----:R-:W-:Y:S01]  /*bc50*/  IMAD.WIDE R10, R7.reuse, 0x4, R74 ;  /* 0x00000004070a7825 */ /* 0x042fe200078e024a */
[----:B------:R-:W1:Y:S02]  /*bc60*/  LDC R61, c[0x0][0x230] ;  /* 0x00008c00ff3d7b82 */ /* 0x000e640000000800 */
[----:B------:R2:W-:Y:S04]  /*bc70*/  LDGSTS.E [R21+0x3000c], desc[UR8][R4.64], !P1 ;  /* 0x3000c00004157fae */ /* 0x0005e8000c921848 */
[----:B------:R2:W-:Y:S01]  /*bc80*/  STL.64 [R1+0x9b0], R2 ;  /* 0x0009b00201007387 */ /* 0x0005e20000100a00 */
[C---:B---3--:R-:W-:Y:S01]  /*bc90*/  IMAD.WIDE R8, R7.reuse, 0x4, R86 ;  /* 0x0000000407087825 */ /* 0x048fe200078e0256 */
[----:B------:R-:W3:Y:S02]  /*bca0*/  LDC R82, c[0x0][0x230] ;  /* 0x00008c00ff527b82 */ /* 0x000ee40000000800 */
[----:B------:R2:W-:Y:S02]  /*bcb0*/  LDGSTS.E [R21+0x3400c], desc[UR8][R2.64], !P1 ;  /* 0x3400c00002157fae */ /* 0x0005e4000c921848 */
[----:B--2---:R-:W-:-:S02]  /*bcc0*/  IMAD.WIDE R4, R7, 0x4, R70 ;  /* 0x0000000407047825 */ /* 0x004fc400078e0246 */
[----:B------:R-:W2:Y:S02]  /*bcd0*/  LDL.LU.64 R248, [R1+0x110] ;  /* 0x0001100001f87983 */ /* 0x000ea40000300a00 */
[----:B------:R-:W-:Y:S02]  /*bce0*/  VIADD R23, R31, 0xffffff18 ;  /* 0xffffff181f177836 */ /* 0x000fe40000000000 */
[----:B------:R-:W4:Y:S01]  /*bcf0*/  LDL.LU.64 R250, [R1+0x108] ;  /* 0x0001080001fa7983 */ /* 0x000f220000300a00 */
[----:B------:R-:W-:Y:S01]  /*bd00*/  ISETP.GE.U32.AND P5, PT, R24, 0x7ffffe9a, PT ;  /* 0x7ffffe9a1800780c */ /* 0x000fe20003fa6070 */
[----:B------:R-:W1:Y:S01]  /*bd10*/  LDC R31, c[0x0][0x230] ;  /* 0x00008c00ff1f7b82 */ /* 0x000e620000000800 */
[C---:B------:R-:W-:Y:S01]  /*bd20*/  IMAD.WIDE R2, R7.reuse, 0x4, R72 ;  /* 0x0000000407027825 */ /* 0x040fe200078e0248 */
[----:B------:R-:W-:Y:S04]  /*bd30*/  STL.64 [R1+0x9a8], R10 ;  /* 0x0009a80a01007387 */ /* 0x000fe80000100a00 */
[----:B------:R3:W-:Y:S01]  /*bd40*/  STL.64 [R1+0x9a0], R4 ;  /* 0x0009a00401007387 */ /* 0x0007e20000100a00 */
[C---:B------:R-:W-:Y:S01]  /*bd50*/  IMAD.WIDE R240, R7.reuse, 0x4, R88 ;  /* 0x0000000407f07825 */ /* 0x040fe200078e0258 */
[----:B------:R-:W1:Y:S02]  /*bd60*/  LDC R66, c[0x0][0x230] ;  /* 0x00008c00ff427b82 */ /* 0x000e640000000800 */
[----:B------:R-:W4:Y:S04]  /*bd70*/  LDL.LU.64 R188, [R1+0x100] ;  /* 0x0001000001bc7983 */ /* 0x000f280000300a00 */
[----:B------:R-:W-:Y:S01]  /*bd80*/  LDGSTS.E [R21+0x38000], desc[UR8][R10.64], !P0 ;  /* 0x380000000a157fae */ /* 0x000fe2000c121848 */
[----:B------:R-:W-:Y:S01]  /*bd90*/  IMAD.WIDE R238, R7, 0x4, R78 ;  /* 0x0000000407ee7825 */ /* 0x000fe200078e024e */
[----:B------:R-:W-:Y:S01]  /*bda0*/  ISETP.GE.U32.AND P4, PT, R23, 0x7ffffe99, PT ;  /* 0x7ffffe991700780c */ /* 0x000fe20003f86070 */
[----:B------:R-:W4:Y:S01]  /*bdb0*/  LDC R70, c[0x0][0x230] ;  /* 0x00008c00ff467b82 */ /* 0x000f220000000800 */
[----:B------:R1:W-:Y:S04]  /*bdc0*/  STL.64 [R1+0x998], R8 ;  /* 0x0009980801007387 */ /* 0x0003e80000100a00 */
[----:B------:R-:W-:Y:S01]  /*bdd0*/  LDGSTS.E [R21+0x3c000], desc[UR8][R4.64], !P0 ;  /* 0x3c00000004157fae */ /* 0x000fe2000c121848 */
[----:B------:R-:W-:Y:S01]  /*bde0*/  IADD3 R24, R28, -0x89, RZ ;  /* 0xffffff771c187810 */ /* 0x000fe20007ffe0ff */
[----:B------:R-:W-:Y:S01]  /*bdf0*/  VIADD R23, R32, 0xffffff76 ;  /* 0xffffff7620177836 */ /* 0x000fe20000000000 */
[----:B------:R-:W1:Y:S01]  /*be00*/  LDC R28, c[0x0][0x230] ;  /* 0x00008c00ff1c7b82 */ /* 0x000e620000000800 */
[----:B------:R1:W-:Y:S04]  /*be10*/  STL.64 [R1+0x990], R2 ;  /* 0x0009900201007387 */ /* 0x0003e80000100a00 */
[----:B------:R-:W-:Y:S03]  /*be20*/  LDGSTS.E [R21+0x38004], desc[UR8][R8.64], !P6 ;  /* 0x3800400008157fae */ /* 0x000fe6000f121848 */
[----:B------:R-:W1:Y:S01]  /*be30*/  LDC R32, c[0x0][0x230] ;  /* 0x00008c00ff207b82 */ /* 0x000e620000000800 */
[----:B---3--:R-:W3:Y:S04]  /*be40*/  LDL.LU.64 R4, [R1+0xf8] ;  /* 0x0000f80001047983 */ /* 0x008ee80000300a00 */
[----:B------:R-:W3:Y:S01]  /*be50*/  LDL.LU.64 R10, [R1+0xf0] ;  /* 0x0000f000010a7983 */ /* 0x000ee20000300a00 */
[----:B------:R-:W-:Y:S01]  /*be60*/  VIADD R56, R56, 0xffffff47 ;  /* 0xffffff4738387836 */ /* 0x000fe20000000000 */
[----:B-1----:R-:W-:Y:S01]  /*be70*/  IADD3 R66, R66, -0xfb, RZ ;  /* 0xffffff0542427810 */ /* 0x002fe20007ffe0ff */
[----:B------:R-:W1:Y:S01]  /*be80*/  LDC R74, c[0x0][0x230] ;  /* 0x00008c00ff4a7b82 */ /* 0x000e620000000800 */
[----:B------:R-:W-:Y:S04]  /*be90*/  LDGSTS.E [R21+0x3c004], desc[UR8][R2.64], !P6 ;  /* 0x3c00400002157fae */ /* 0x000fe8000f121848 */
[----:B------:R-:W3:Y:S01]  /*bea0*/  LDL.LU.64 R8, [R1+0xe8] ;  /* 0x0000e80001087983 */ /* 0x000ee20000300a00 */
[----:B------:R-:W-:-:S02]  /*beb0*/  ISETP.GE.U32.AND P2, PT, R24, 0x7ffffef8, PT ;  /* 0x7ffffef81800780c */ /* 0x000fc40003f46070 */
[----:B------:R-:W-:Y:S01]  /*bec0*/  ISETP.GE.U32.AND P1, PT, R23, 0x7ffffef7, PT ;  /* 0x7ffffef71700780c */ /* 0x000fe20003f26070 */
[----:B------:R-:W-:Y:S01]  /*bed0*/  LDGSTS.E [R21+0x38008], desc[UR8][R244.64], !P5 ;  /* 0x38008000f4157fae */ /* 0x000fe2000e921848 */
[----:B------:R-:W1:Y:S03]  /*bee0*/  LDC R78, c[0x0][0x230] ;  /* 0x00008c00ff4e7b82 */ /* 0x000e660000000800 */
[----:B------:R-:W3:Y:S04]  /*bef0*/  LDL.LU.64 R2, [R1+0xe0] ;  /* 0x0000e00001027983 */ /* 0x000ee80000300a00 */
[----:B------:R-:W3:Y:S01]  /*bf00*/  LDL.LU.64 R12, [R1+0xd8] ;  /* 0x0000d800010c7983 */ /* 0x000ee20000300a00 */
[----:B------:R-:W-:Y:S01]  /*bf10*/  VIADD R24, R26, 0xffffff75 ;  /* 0xffffff751a187836 */ /* 0x000fe20000000000 */
[----:B------:R-:W-:Y:S01]  /*bf20*/  IADD3 R23, R30, -0x8c, RZ ;  /* 0xffffff741e177810 */ /* 0x000fe20007ffe0ff */
[----:B------:R-:W1:Y:S01]  /*bf30*/  LDC R26, c[0x0][0x230] ;  /* 0x00008c00ff1a7b82 */ /* 0x000e620000000800 */
[----:B------:R-:W-:Y:S02]  /*bf40*/  STL.64 [R1+0x988], R244 ;  /* 0x000988f401007387 */ /* 0x000fe40000100a00 */
[----:B------:R-:W-:-:S02]  /*bf50*/  ISETP.GE.U32.AND P0, PT, R24, 0x7ffffef6, PT ;  /* 0x7ffffef61800780c */ /* 0x000fc40003f06070 */
[----:B------:R-:W-:Y:S03]  /*bf60*/  STL.64 [R1+0x980], R242 ;  /* 0x000980f201007387 */ /* 0x000fe60000100a00 */
[----:B------:R-:W1:Y:S01]  /*bf70*/  LDC R30, c[0x0][0x230] ;  /* 0x00008c00ff1e7b82 */ /* 0x000e620000000800 */
[----:B------:R-:W-:Y:S01]  /*bf80*/  LDGSTS.E [R21+0x3c008], desc[UR8][R242.64], !P5 ;  /* 0x3c008000f2157fae */ /* 0x000fe2000e921848 */
[----:B------:R-:W-:Y:S01]  /*bf90*/  VIADD R24, R25, 0xffffff57 ;  /* 0xffffff5719187836 */ /* 0x000fe20000000000 */
[----:B------:R-:W-:Y:S02]  /*bfa0*/  ISETP.GE.U32.AND P6, PT, R23, 0x7ffffef5, PT ;  /* 0x7ffffef51700780c */ /* 0x000fe40003fc6070 */
[----:B------:R2:W-:Y:S01]  /*bfb0*/  STL.64 [R1+0x978], R240 ;  /* 0x000978f001007387 */ /* 0x0005e20000100a00 */
[----:B------:R-:W-:Y:S02]  /*bfc0*/  VIADD R23, R29, 0xffffff56 ;  /* 0xffffff561d177836 */ /* 0x000fe40000000000 */
[----:B------:R-:W1:Y:S01]  /*bfd0*/  LDC R86, c[0x0][0x230] ;  /* 0x00008c00ff567b82 */ /* 0x000e620000000800 */
[----:B------:R2:W-:Y:S04]  /*bfe0*/  LDGSTS.E [R21+0x3800c], desc[UR8][R240.64], !P4 ;  /* 0x3800c000f0157fae */ /* 0x0005e8000e121848 */
[----:B------:R4:W-:Y:S01]  /*bff0*/  STL.64 [R1+0x970], R238 ;  /* 0x000970ee01007387 */ /* 0x0009e20000100a00 */
[----:B------:R-:W-:-:S02]  /*c000*/  ISETP.GE.U32.AND P5, PT, R24, 0x7ffffed8, PT ;  /* 0x7ffffed81800780c */ /* 0x000fc40003fa6070 */
[----:B------:R-:W1:Y:S01]  /*c010*/  LDC R25, c[0x0][0x230] ;  /* 0x00008c00ff197b82 */ /* 0x000e620000000800 */
[----:B------:R4:W-:Y:S01]  /*c020*/  LDGSTS.E [R21+0x3c00c], desc[UR8][R238.64], !P4 ;  /* 0x3c00c000ee157fae */ /* 0x0009e2000e121848 */
[----:B------:R-:W-:Y:S01]  /*c030*/  ISETP.GE.U32.AND P4, PT, R23, 0x7ffffed7, PT ;  /* 0x7ffffed71700780c */ /* 0x000fe20003f86070 */
[----:B------:R-:W-:Y:S01]  /*c040*/  VIADD R23, R32, 0xffffff54 ;  /* 0xffffff5420177836 */ /* 0x000fe20000000000 */
[----:B------:R-:W-:-:S04]  /*c050*/  IADD3 R24, R28, -0xab, RZ ;  /* 0xffffff551c187810 */ /* 0x000fc80007ffe0ff */
[----:B------:R-:W1:Y:S08]  /*c060*/  LDC R29, c[0x0][0x230] ;  /* 0x00008c00ff1d7b82 */ /* 0x000e700000000800 */
[----:B------:R-:W1:Y:S08]  /*c070*/  LDC R28, c[0x0][0x230] ;  /* 0x00008c00ff1c7b82 */ /* 0x000e700000000800 */
[----:B------:R-:W1:Y:S01]  /*c080*/  LDC R32, c[0x0][0x230] ;  /* 0x00008c00ff207b82 */ /* 0x000e620000000800 */
[----:B--2---:R-:W-:-:S04]  /*c090*/  IMAD.WIDE R240, R7, 0x4, R248 ;  /* 0x0000000407f07825 */ /* 0x004fc800078e02f8 */
[C---:B----4-:R-:W-:Y:S01]  /*c0a0*/  IMAD.WIDE R238, R7.reuse, 0x4, R250 ;  /* 0x0000000407ee7825 */ /* 0x050fe200078e02fa */
[----:B------:R-:W-:Y:S04]  /*c0b0*/  STL.64 [R1+0xa30], R240 ;  /* 0x000a30f001007387 */ /* 0x000fe80000100a00 */
[----:B------:R-:W-:Y:S01]  /*c0c0*/  LDGSTS.E [R20+0x20000], desc[UR8][R240.64], !P2 ;  /* 0x20000000f0147fae */ /* 0x000fe2000d121848 */
[----:B------:R-:W-:-:S03]  /*c0d0*/  IMAD.WIDE R188, R7, 0x4, R188 ;  /* 0x0000000407bc7825 */ /* 0x000fc600078e02bc */
[----:B------:R-:W-:Y:S04]  /*c0e0*/  STL.64 [R1+0x968], R238 ;  /* 0x000968ee01007387 */ /* 0x000fe80000100a00 */
[----:B------:R-:W-:Y:S04]  /*c0f0*/  LDGSTS.E [R20+0x24000], desc[UR8][R238.64], !P2 ;  /* 0x24000000ee147fae */ /* 0x000fe8000d121848 */
[----:B------:R-:W-:Y:S04]  /*c100*/  STL.64 [R1+0x960], R188 ;  /* 0x000960bc01007387 */ /* 0x000fe80000100a00 */
[----:B------:R-:W-:Y:S01]  /*c110*/  LDGSTS.E [R20+0x20004], desc[UR8][R188.64], !P1 ;  /* 0x20004000bc147fae */ /* 0x000fe2000c921848 */
[----:B------:R-:W-:Y:S01]  /*c120*/  ISETP.GE.U32.AND P2, PT, R24, 0x7ffffed6, PT ;  /* 0x7ffffed61800780c */ /* 0x000fe20003f46070 */
[----:B------:R-:W-:-:S02]  /*c130*/  VIADD R24, R27, 0xffffff37 ;  /* 0xffffff371b187836 */ /* 0x000fc40000000000 */
[----:B------:R-:W2:Y:S01]  /*c140*/  LDC R27, c[0x0][0x230] ;  /* 0x00008c00ff1b7b82 */ /* 0x000ea20000000800 */
[----:B---3--:R-:W-:-:S04]  /*c150*/  IMAD.WIDE R4, R7, 0x4, R4 ;  /* 0x0000000407047825 */ /* 0x008fc800078e0204 */
[C---:B------:R-:W-:Y:S01]  /*c160*/  IMAD.WIDE R10, R7.reuse, 0x4, R10 ;  /* 0x00000004070a7825 */ /* 0x040fe200078e020a */
[----:B------:R3:W-:Y:S04]  /*c170*/  STL.64 [R1+0x958], R4 ;  /* 0x0009580401007387 */ /* 0x0007e80000100a00 */
[----:B------:R3:W-:Y:S01]  /*c180*/  LDGSTS.E [R20+0x24004], desc[UR8][R4.64], !P1 ;  /* 0x2400400004147fae */ /* 0x0007e2000c921848 */
[----:B------:R-:W-:-:S03]  /*c190*/  IMAD.WIDE R8, R7, 0x4, R8 ;  /* 0x0000000407087825 */ /* 0x000fc600078e0208 */
[----:B------:R4:W-:Y:S01]  /*c1a0*/  STL.64 [R1+0x950], R10 ;  /* 0x0009500a01007387 */ /* 0x0009e20000100a00 */
[----:B------:R-:W-:-:S03]  /*c1b0*/  ISETP.GE.U32.AND P1, PT, R23, 0x7ffffed5, PT ;  /* 0x7ffffed51700780c */ /* 0x000fc60003f26070 */
[----:B------:R4:W-:Y:S01]  /*c1c0*/  LDGSTS.E [R20+0x20008], desc[UR8][R10.64], !P0 ;  /* 0x200080000a147fae */ /* 0x0009e2000c121848 */
[----:B---3--:R-:W-:-:S03]  /*c1d0*/  IMAD.WIDE R4, R7, 0x4, R2 ;  /* 0x0000000407047825 */ /* 0x008fc600078e0202 */
[----:B------:R3:W-:Y:S01]  /*c1e0*/  STL.64 [R1+0x948], R8 ;  /* 0x0009480801007387 */ /* 0x0007e20000100a00 */
[----:B------:R-:W-:-:S03]  /*c1f0*/  IMAD.WIDE R2, R7, 0x4, R12 ;  /* 0x0000000407027825 */ /* 0x000fc600078e020c */
[----:B------:R3:W-:Y:S01]  /*c200*/  LDGSTS.E [R20+0x24008], desc[UR8][R8.64], !P0 ;  /* 0x2400800008147fae */ /* 0x0007e2000c121848 */
[----:B------:R-:W-:Y:S01]  /*c210*/  IADD3 R23, R31, -0xca, RZ ;  /* 0xffffff361f177810 */ /* 0x000fe20007ffe0ff */
[C---:B----4-:R-:W-:Y:S02]  /*c220*/  IMAD.WIDE R10, R7.reuse, 0x4, R236 ;  /* 0x00000004070a7825 */ /* 0x050fe400078e02ec */
[----:B------:R4:W-:Y:S01]  /*c230*/  STL.64 [R1+0x940], R4 ;  /* 0x0009400401007387 */ /* 0x0009e20000100a00 */
[----:B------:R-:W-:Y:S01]  /*c240*/  ISETP.GE.U32.AND P0, PT, R24, 0x7ffffeb8, PT ;  /* 0x7ffffeb81800780c */ /* 0x000fe20003f06070 */
[----:B------:R-:W2:Y:S02]  /*c250*/  LDC R31, c[0x0][0x230] ;  /* 0x00008c00ff1f7b82 */ /* 0x000ea40000000800 */
[----:B------:R4:W-:Y:S01]  /*c260*/  LDGSTS.E [R20+0x2000c], desc[UR8][R4.64], !P6 ;  /* 0x2000c00004147fae */ /* 0x0009e2000f121848 */
[----:B---3--:R-:W-:-:S03]  /*c270*/  IMAD.WIDE R8, R7, 0x4, R234 ;  /* 0x0000000407087825 */ /* 0x008fc600078e02ea */
[----:B------:R3:W-:Y:S01]  /*c280*/  STL.64 [R1+0x938], R2 ;  /* 0x0009380201007387 */ /* 0x0007e20000100a00 */
[----:B-1----:R-:W-:-:S03]  /*c290*/  VIADD R24, R26, 0xffffff35 ;  /* 0xffffff351a187836 */ /* 0x002fc60000000000 */
[----:B------:R3:W-:Y:S01]  /*c2a0*/  LDGSTS.E [R20+0x2400c], desc[UR8][R2.64], !P6 ;  /* 0x2400c00002147fae */ /* 0x0007e2000f121848 */
[----:B----4-:R-:W-:-:S03]  /*c2b0*/  IMAD.WIDE R4, R7, 0x4, R232 ;  /* 0x0000000407047825 */ /* 0x010fc600078e02e8 */
[----:B------:R1:W-:Y:S01]  /*c2c0*/  STL.64 [R1+0x930], R10 ;  /* 0x0009300a01007387 */ /* 0x0003e20000100a00 */
[----:B------:R-:W-:Y:S01]  /*c2d0*/  ISETP.GE.U32.AND P6, PT, R23, 0x7ffffeb7, PT ;  /* 0x7ffffeb71700780c */ /* 0x000fe20003fc6070 */
[----:B------:R-:W4:Y:S02]  /*c2e0*/  LDC R26, c[0x0][0x230] ;  /* 0x00008c00ff1a7b82 */ /* 0x000f240000000800 */
[----:B------:R1:W-:Y:S01]  /*c2f0*/  LDGSTS.E [R20+0x28000], desc[UR8][R10.64], !P5 ;  /* 0x280000000a147fae */ /* 0x0003e2000e921848 */
[----:B------:R-:W-:Y:S02]  /*c300*/  VIADD R23, R30, 0xffffff34 ;  /* 0xffffff341e177836 */ /* 0x000fe40000000000 */
[C---:B---3--:R-:W-:Y:S01]  /*c310*/  IMAD.WIDE R2, R7.reuse, 0x4, R230 ;  /* 0x0000000407027825 */ /* 0x048fe200078e02e6 */
[----:B------:R3:W-:Y:S02]  /*c320*/  STL.64 [R1+0x928], R8 ;  /* 0x0009280801007387 */ /* 0x0007e40000100a00 */
[----:B------:R-:W4:Y:S02]  /*c330*/  LDC R30, c[0x0][0x230] ;  /* 0x00008c00ff1e7b82 */ /* 0x000f240000000800 */
[----:B------:R3:W-:Y:S01]  /*c340*/  LDGSTS.E [R20+0x2c000], desc[UR8][R8.64], !P5 ;  /* 0x2c00000008147fae */ /* 0x0007e2000e921848 */
[----:B-1----:R-:W-:-:S03]  /*c350*/  IMAD.WIDE R10, R7, 0x4, R92 ;  /* 0x00000004070a7825 */ /* 0x002fc600078e025c */
[----:B------:R1:W-:Y:S01]  /*c360*/  STL.64 [R1+0x920], R4 ;  /* 0x0009200401007387 */ /* 0x0003e20000100a00 */
[----:B------:R-:W-:Y:S01]  /*c370*/  ISETP.GE.U32.AND P5, PT, R24, 0x7ffffeb6, PT ;  /* 0x7ffffeb61800780c */ /* 0x000fe20003fa6070 */
[----:B------:R-:W4:Y:S02]  /*c380*/  LDC R92, c[0x0][0x230] ;  /* 0x00008c00ff5c7b82 */ /* 0x000f240000000800 */
[----:B------:R1:W-:Y:S01]  /*c390*/  LDGSTS.E [R20+0x28004], desc[UR8][R4.64], !P4 ;  /* 0x2800400004147fae */ /* 0x0003e2000e121848 */
[----:B---3--:R-:W-:-:S03]  /*c3a0*/  IMAD.WIDE R8, R7, 0x4, R94 ;  /* 0x0000000407087825 */ /* 0x008fc600078e025e */
[----:B------:R3:W-:Y:S01]  /*c3b0*/  STL.64 [R1+0x918], R2 ;  /* 0x0009180201007387 */ /* 0x0007e20000100a00 */
[----:B------:R-:W-:Y:S01]  /*c3c0*/  IADD3 R24, R25, -0xe9, RZ ;  /* 0xffffff1719187810 */ /* 0x000fe20007ffe0ff */
        /* <DEDUP_REMOVED lines=8> */
[----:B------:R3:W-:Y:S02]  /*c450*/  STL.64 [R1+0x908], R8 ;  /* 0x0009080801007387 */ /* 0x0007e40000100a00 */
[----:B------:R-:W4:Y:S02]  /*c460*/  LDC R93, c[0x0][0x230] ;  /* 0x00008c00ff5d7b82 */ /* 0x000f240000000800 */
[----:B------:R3:W-:Y:S01]  /*c470*/  LDGSTS.E [R20+0x2c008], desc[UR8][R8.64], !P2 ;  /* 0x2c00800008147fae */ /* 0x0007e2000d121848 */
[----:B-1----:R-:W-:-:S03]  /*c480*/  IMAD.WIDE R10, R7, 0x4, R100 ;  /* 0x00000004070a7825 */ /* 0x002fc600078e0264 */
[----:B------:R1:W-:Y:S02]  /*c490*/  STL.64 [R1+0x900], R4 ;  /* 0x0009000401007387 */ /* 0x0003e40000100a00 */
[----:B------:R-:W4:Y:S02]  /*c4a0*/  LDC R94, c[0x0][0x230] ;  /* 0x00008c00ff5e7b82 */ /* 0x000f240000000800 */
[----:B------:R1:W-:Y:S01]  /*c4b0*/  LDGSTS.E [R20+0x2800c], desc[UR8][R4.64], !P1 ;  /* 0x2800c00004147fae */ /* 0x0003e2000c921848 */
[----:B---3--:R-:W-:-:S03]  /*c4c0*/  IMAD.WIDE R8, R7, 0x4, R102 ;  /* 0x0000000407087825 */ /* 0x008fc600078e0266 */
[----:B------:R3:W-:Y:S01]  /*c4d0*/  STL.64 [R1+0x8f8], R2 ;  /* 0x0008f80201007387 */ /* 0x0007e20000100a00 */
[----:B------:R-:W-:Y:S01]  /*c4e0*/  ISETP.GE.U32.AND P2, PT, R24, 0x7ffffe98, PT ;  /* 0x7ffffe981800780c */ /* 0x000fe20003f46070 */
[----:B------:R-:W4:Y:S02]  /*c4f0*/  LDC R102, c[0x0][0x230] ;  /* 0x00008c00ff667b82 */ /* 0x000f240000000800 */
[----:B------:R3:W-:Y:S01]  /*c500*/  LDGSTS.E [R20+0x2c00c], desc[UR8][R2.64], !P1 ;  /* 0x2c00c00002147fae */ /* 0x0007e2000c921848 */
[----:B-1----:R-:W-:-:S03]  /*c510*/  IMAD.WIDE R4, R7, 0x4, R104 ;  /* 0x0000000407047825 */ /* 0x002fc600078e0268 */
[----:B------:R1:W-:Y:S01]  /*c520*/  STL.64 [R1+0x8f0], R10 ;  /* 0x0008f00a01007387 */ /* 0x0003e20000100a00 */
[----:B------:R-:W-:Y:S01]  /*c530*/  IADD3 R90, R90, -0xbd, RZ ;  /* 0xffffff435a5a7810 */ /* 0x000fe20007ffe0ff */
        /* <DEDUP_REMOVED lines=12> */
[----:B------:R-:W-:-:S03]  /*c600*/  VIADD R23, R29, 0xffffff16 ;  /* 0xffffff161d177836 */ /* 0x000fc60000000000 */
[----:B------:R3:W-:Y:S01]  /*c610*/  LDGSTS.E [R20+0x34004], desc[UR8][R2.64], !P6 ;  /* 0x3400400002147fae */ /* 0x0007e2000f121848 */
[----:B--2---:R-:W-:Y:S01]  /*c620*/  VIADD R24, R27, 0xffffff15 ;  /* 0xffffff151b187836 */ /* 0x004fe20000000000 */
[----:B------:R-:W2:Y:S01]  /*c630*/  LDC R29, c[0x0][0x230] ;  /* 0x00008c00ff1d7b82 */ /* 0x000ea20000000800 */
[----:B-1----:R-:W-:Y:S01]  /*c640*/  IMAD.WIDE R4, R7, 0x4, R112 ;  /* 0x0000000407047825 */ /* 0x002fe200078e0270 */
[----:B------:R1:W-:Y:S04]  /*c650*/  STL.64 [R1+0x8d0], R10 ;  /* 0x0008d00a01007387 */ /* 0x0003e80000100a00 */
[----:B------:R1:W-:Y:S01]  /*c660*/  LDGSTS.E [R20+0x30008], desc[UR8][R10.64], !P5 ;  /* 0x300080000a147fae */ /* 0x0003e2000e921848 */
[----:B------:R-:W-:Y:S01]  /*c670*/  ISETP.GE.U32.AND P1, PT, R23, 0x7ffffe97, PT ;  /* 0x7ffffe971700780c */ /* 0x000fe20003f26070 */
[----:B------:R-:W2:Y:S01]  /*c680*/  LDC R27, c[0x0][0x230] ;  /* 0x00008c00ff1b7b82 */ /* 0x000ea20000000800 */
[C---:B---3--:R-:W-:Y:S01]  /*c690*/  IMAD.WIDE R2, R7.reuse, 0x4, R114 ;  /* 0x0000000407027825 */ /* 0x048fe200078e0272 */
[----:B------:R3:W-:Y:S04]  /*c6a0*/  STL.64 [R1+0x8c8], R8 ;  /* 0x0008c80801007387 */ /* 0x0007e80000100a00 */
[----:B------:R3:W-:Y:S01]  /*c6b0*/  LDGSTS.E [R20+0x34008], desc[UR8][R8.64], !P5 ;  /* 0x3400800008147fae */ /* 0x0007e2000e921848 */
[----:B-1----:R-:W-:-:S03]  /*c6c0*/  IMAD.WIDE R10, R7, 0x4, R116 ;  /* 0x00000004070a7825 */ /* 0x002fc600078e0274 */
[----:B------:R1:W-:Y:S04]  /*c6d0*/  STL.64 [R1+0x8c0], R4 ;  /* 0x0008c00401007387 */ /* 0x0003e80000100a00 */
[----:B------:R1:W-:Y:S01]  /*c6e0*/  LDGSTS.E [R20+0x3000c], desc[UR8][R4.64], !P4 ;  /* 0x3000c00004147fae */ /* 0x0003e2000e121848 */
[----:B---3--:R-:W-:-:S03]  /*c6f0*/  IMAD.WIDE R8, R7, 0x4, R120 ;  /* 0x0000000407087825 */ /* 0x008fc600078e0278 */
[----:B------:R3:W-:Y:S04]  /*c700*/  STL.64 [R1+0x8b8], R2 ;  /* 0x0008b80201007387 */ /* 0x0007e80000100a00 */
[----:B------:R3:W-:Y:S01]  /*c710*/  LDGSTS.E [R20+0x3400c], desc[UR8][R2.64], !P4 ;  /* 0x3400c00002147fae */ /* 0x0007e2000e121848 */
[----:B-1----:R-:W-:-:S03]  /*c720*/  IMAD.WIDE R4, R7, 0x4, R118 ;  /* 0x0000000407047825 */ /* 0x002fc600078e0276 */
[----:B------:R-:W-:Y:S04]  /*c730*/  STL.64 [R1+0x8a8], R10 ;  /* 0x0008a80a01007387 */ /* 0x000fe80000100a00 */
[----:B------:R1:W-:Y:S01]  /*c740*/  STL.64 [R1+0x8a0], R4 ;  /* 0x0008a00401007387 */ /* 0x0003e20000100a00 */
[----:B---3--:R-:W-:-:S03]  /*c750*/  IMAD.WIDE R2, R7, 0x4, R122 ;  /* 0x0000000407027825 */ /* 0x008fc600078e027a */
[----:B------:R-:W3:Y:S01]  /*c760*/  LDL.LU.64 R248, [R1+0xd0] ;  /* 0x0000d00001f87983 */ /* 0x000ee20000300a00 */
[----:B------:R-:W-:Y:S01]  /*c770*/  IADD3 R23, R31, -0xec, RZ ;  /* 0xffffff141f177810 */ /* 0x000fe20007ffe0ff */
[----:B------:R-:W2:Y:S02]  /*c780*/  LDC R122, c[0x0][0x230] ;  /* 0x00008c00ff7a7b82 */ /* 0x000ea40000000800 */
[----:B------:R4:W-:Y:S04]  /*c790*/  STL.64 [R1+0x898], R8 ;  /* 0x0008980801007387 */ /* 0x0009e80000100a00 */
[----:B------:R-:W3:Y:S01]  /*c7a0*/  LDL.LU.64 R188, [R1+0xc8] ;  /* 0x0000c80001bc7983 */ /* 0x000ee20000300a00 */
[----:B------:R-:W-:Y:S01]  /*c7b0*/  ISETP.GE.U32.AND P0, PT, R24, 0x7ffffe96, PT ;  /* 0x7ffffe961800780c */ /* 0x000fe20003f06070 */
[----:B------:R-:W3:Y:S02]  /*c7c0*/  LDC R31, c[0x0][0x230] ;  /* 0x00008c00ff1f7b82 */ /* 0x000ee40000000800 */
[----:B------:R-:W-:Y:S04]  /*c7d0*/  LDGSTS.E [R20+0x38000], desc[UR8][R10.64], !P2 ;  /* 0x380000000a147fae */ /* 0x000fe8000d121848 */
[----:B------:R4:W-:Y:S01]  /*c7e0*/  STL.64 [R1+0x890], R2 ;  /* 0x0008900201007387 */ /* 0x0009e20000100a00 */
[----:B------:R-:W-:-:S04]  /*c7f0*/  IMAD.WIDE R236, R7, 0x4, R124 ;  /* 0x0000000407ec7825 */ /* 0x000fc800078e027c */
[----:B------:R-:W-:Y:S01]  /*c800*/  IMAD.WIDE R234, R7, 0x4, R126 ;  /* 0x0000000407ea7825 */ /* 0x000fe200078e027e */
[----:B------:R-:W-:Y:S01]  /*c810*/  LDGSTS.E [R20+0x3c000], desc[UR8][R4.64], !P2 ;  /* 0x3c00000004147fae */ /* 0x000fe2000d121848 */
[----:B------:R-:W-:Y:S01]  /*c820*/  ISETP.GE.U32.AND P6, PT, R23, 0x7ffffe95, PT ;  /* 0x7ffffe951700780c */ /* 0x000fe20003fc6070 */
[----:B------:R-:W3:Y:S02]  /*c830*/  LDC R123, c[0x0][0x230] ;  /* 0x00008c00ff7b7b82 */ /* 0x000ee40000000800 */
[----:B------:R-:W3:Y:S04]  /*c840*/  LDL.LU.64 R250, [R1+0xc0] ;  /* 0x0000c00001fa7983 */ /* 0x000ee80000300a00 */
[----:B------:R-:W-:Y:S01]  /*c850*/  LDGSTS.E [R20+0x38004], desc[UR8][R8.64], !P1 ;  /* 0x3800400008147fae */ /* 0x000fe2000c921848 */
[----:B------:R-:W-:-:S02]  /*c860*/  VIADD R24, R28, 0xffffff73 ;  /* 0xffffff731c187836 */ /* 0x000fc40000000000 */
[C---:B------:R-:W-:Y:S01]  /*c870*/  IMAD.WIDE R232, R7.reuse, 0x4, R128 ;  /* 0x0000000407e87825 */ /* 0x040fe200078e0280 */
[----:B-1----:R-:W3:Y:S01]  /*c880*/  LDL.LU.64 R4, [R1+0xb8] ;  /* 0x0000b80001047983 */ /* 0x002ee20000300a00 */
[----:B------:R-:W1:Y:S03]  /*c890*/  LDC R28, c[0x0][0x230] ;  /* 0x00008c00ff1c7b82 */ /* 0x000e660000000800 */
[----:B------:R-:W3:Y:S04]  /*c8a0*/  LDL.LU.64 R10, [R1+0xb0] ;  /* 0x0000b000010a7983 */ /* 0x000ee80000300a00 */
[----:B------:R-:W-:Y:S01]  /*c8b0*/  LDGSTS.E [R20+0x3c004], desc[UR8][R2.64], !P1 ;  /* 0x3c00400002147fae */ /* 0x000fe2000c921848 */
[----:B------:R-:W-:-:S04]  /*c8c0*/  IMAD.WIDE R230, R7, 0x4, R130 ;  /* 0x0000000407e67825 */ /* 0x000fc800078e0282 */
[----:B------:R-:W-:Y:S01]  /*c8d0*/  VIADD R74, R74, 0xffffff63 ;  /* 0xffffff634a4a7836 */ /* 0x000fe20000000000 */
[----:B----4-:R-:W4:Y:S01]  /*c8e0*/  LDL.LU.64 R8, [R1+0xa8] ;  /* 0x0000a80001087983 */ /* 0x010f220000300a00 */
[----:B------:R-:W-:Y:S01]  /*c8f0*/  VIADD R23, R32, 0xffffff72 ;  /* 0xffffff7220177836 */ /* 0x000fe20000000000 */
[----:B------:R-:W-:Y:S01]  /*c900*/  ISETP.GE.U32.AND P5, PT, R24, 0x7ffffef4, PT ;  /* 0x7ffffef41800780c */ /* 0x000fe20003fa6070 */
[----:B------:R-:W1:Y:S01]  /*c910*/  LDC R32, c[0x0][0x230] ;  /* 0x00008c00ff207b82 */ /* 0x000e620000000800 */
[----:B------:R-:W-:Y:S04]  /*c920*/  LDGSTS.E [R20+0x38008], desc[UR8][R236.64], !P0 ;  /* 0x38008000ec147fae */ /* 0x000fe8000c121848 */
[----:B------:R-:W4:Y:S01]  /*c930*/  LDL.LU.64 R2, [R1+0xa0] ;  /* 0x0000a00001027983 */ /* 0x000f220000300a00 */
[----:B------:R-:W-:Y:S01]  /*c940*/  VIADD R82, R82, 0xffffff61 ;  /* 0xffffff6152527836 */ /* 0x000fe20000000000 */
[----:B------:R-:W-:Y:S01]  /*c950*/  IADD3 R98, R98, -0xdf, RZ ;  /* 0xffffff2162627810 */ /* 0x000fe20007ffe0ff */
[----:B------:R-:W-:Y:S01]  /*c960*/  VIADD R106, R106, 0xffffff03 ;  /* 0xffffff036a6a7836 */ /* 0x000fe20000000000 */
[----:B------:R-:W4:Y:S01]  /*c970*/  LDL.LU.64 R12, [R1+0x98] ;  /* 0x00009800010c7983 */ /* 0x000f220000300a00 */
[----:B------:R-:W-:Y:S01]  /*c980*/  IADD3 R24, R26, -0x8f, RZ ;  /* 0xffffff711a187810 */ /* 0x000fe20007ffe0ff */
[----:B--2---:R-:W-:Y:S01]  /*c990*/  VIADD R122, R122, 0xffffff00 ;  /* 0xffffff007a7a7836 */ /* 0x004fe20000000000 */
[----:B------:R-:W-:Y:S01]  /*c9a0*/  ISETP.GE.U32.AND P4, PT, R23, 0x7ffffef3, PT ;  /* 0x7ffffef31700780c */ /* 0x000fe20003f86070 */
[----:B------:R-:W2:Y:S01]  /*c9b0*/  LDC R26, c[0x0][0x230] ;  /* 0x00008c00ff1a7b82 */ /* 0x000ea20000000800 */
[----:B------:R-:W-:Y:S01]  /*c9c0*/  VIADD R23, R30, 0xffffff70 ;  /* 0xffffff701e177836 */ /* 0x000fe20000000000 */
[----:B------:R-:W-:Y:S01]  /*c9d0*/  STL.64 [R1+0x888], R236 ;  /* 0x000888ec01007387 */ /* 0x000fe20000100a00 */
[----:B------:R-:W-:-:S03]  /*c9e0*/  ISETP.GE.U32.AND P2, PT, R24, 0x7ffffef2, PT ;  /* 0x7ffffef21800780c */ /* 0x000fc60003f46070 */
[----:B------:R-:W-:Y:S02]  /*c9f0*/  STL.64 [R1+0x880], R234 ;  /* 0x000880ea01007387 */ /* 0x000fe40000100a00 */
[----:B------:R-:W2:Y:S02]  /*ca00*/  LDC R30, c[0x0][0x230] ;  /* 0x00008c00ff1e7b82 */ /* 0x000ea40000000800 */
[----:B------:R-:W-:Y:S01]  /*ca10*/  LDGSTS.E [R20+0x3c008], desc[UR8][R234.64], !P0 ;  /* 0x3c008000ea147fae */ /* 0x000fe2000c121848 */
[----:B------:R-:W-:-:S03]  /*ca20*/  VIADD R24, R25, 0xffffff53 ;  /* 0xffffff5319187836 */ /* 0x000fc60000000000 */
[----:B------:R-:W-:Y:S01]  /*ca30*/  STL.64 [R1+0x878], R232 ;  /* 0x000878e801007387 */ /* 0x000fe20000100a00 */
[----:B------:R-:W-:Y:S01]  /*ca40*/  ISETP.GE.U32.AND P1, PT, R23, 0x7ffffef1, PT ;  /* 0x7ffffef11700780c */ /* 0x000fe20003f26070 */
[----:B------:R-:W2:Y:S02]  /*ca50*/  LDC R25, c[0x0][0x230] ;  /* 0x00008c00ff197b82 */ /* 0x000ea40000000800 */
[----:B------:R-:W-:Y:S04]  /*ca60*/  LDGSTS.E [R20+0x3800c], desc[UR8][R232.64], !P6 ;  /* 0x3800c000e8147fae */ /* 0x000fe8000f121848 */
[----:B------:R3:W-:Y:S02]  /*ca70*/  STL.64 [R1+0x870], R230 ;  /* 0x000870e601007387 */ /* 0x0007e40000100a00 */
[----:B------:R-:W2:Y:S02]  /*ca80*/  LDC R130, c[0x0][0x230] ;  /* 0x00008c00ff827b82 */ /* 0x000ea40000000800 */
[----:B------:R3:W-:Y:S01]  /*ca90*/  LDGSTS.E [R20+0x3c00c], desc[UR8][R230.64], !P6 ;  /* 0x3c00c000e6147fae */ /* 0x0007e2000f121848 */
[----:B------:R-:W-:-:S03]  /*caa0*/  IADD3 R23, R29, -0xae, RZ ;  /* 0xffffff521d177810 */ /* 0x000fc60007ffe0ff */
[----:B------:R3:W-:Y:S01]  /*cab0*/  STL.64 [R1+0xc38], R20 ;  /* 0x000c381401007387 */ /* 0x0007e20000100a00 */
[----:B------:R-:W-:Y:S01]  /*cac0*/  ISETP.GE.U32.AND P0, PT, R24, 0x7ffffed4, PT ;  /* 0x7ffffed41800780c */ /* 0x000fe20003f06070 */
[----:B-1----:R-:W-:Y:S01]  /*cad0*/  VIADD R24, R28, 0xffffff51 ;  /* 0xffffff511c187836 */ /* 0x002fe20000000000 */
[----:B------:R-:W-:Y:S01]  /*cae0*/  ISETP.GE.U32.AND P6, PT, R23, 0x7ffffed3, PT ;  /* 0x7ffffed31700780c */ /* 0x000fe20003fc6070 */
[----:B------:R-:W-:Y:S01]  /*caf0*/  VIADD R23, R32, 0xffffff50 ;  /* 0xffffff5020177836 */ /* 0x000fe20000000000 */
[----:B------:R-:W1:Y:S08]  /*cb00*/  LDC R29, c[0x0][0x230] ;  /* 0x00008c00ff1d7b82 */ /* 0x000e700000000800 */
[----:B------:R-:W1:Y:S08]  /*cb10*/  LDC R28, c[0x0][0x230] ;  /* 0x00008c00ff1c7b82 */ /* 0x000e700000000800 */
[----:B------:R-:W1:Y:S08]  /*cb20*/  LDC R32, c[0x0][0x230] ;  /* 0x00008c00ff207b82 */ /* 0x000e700000000800 */
[----:B------:R-:W1:Y:S01]  /*cb30*/  LDC R126, c[0x0][0x230] ;  /* 0x00008c00ff7e7b82 */ /* 0x000e620000000800 */
[----:B---3--:R-:W-:-:S04]  /*cb40*/  IMAD.WIDE R230, R7, 0x4, R248 ;  /* 0x0000000407e67825 */ /* 0x008fc800078e02f8 */
[C---:B------:R-:W-:Y:S01]  /*cb50*/  IMAD.WIDE R188, R7.reuse, 0x4, R188 ;  /* 0x0000000407bc7825 */ /* 0x040fe200078e02bc */
[----:B------:R-:W-:Y:S04]  /*cb60*/  STL.64 [R1+0x8b0], R230 ;  /* 0x0008b0e601007387 */ /* 0x000fe80000100a00 */
[----:B------:R-:W-:Y:S04]  /*cb70*/  LDGSTS.E [R19+0x20000], desc[UR8][R230.64], !P5 ;  /* 0x20000000e6137fae */ /* 0x000fe8000e921848 */
[----:B------:R-:W-:Y:S04]  /*cb80*/  STL.64 [R1+0x868], R188 ;  /* 0x000868bc01007387 */ /* 0x000fe80000100a00 */
[----:B------:R-:W-:Y:S01]  /*cb90*/  LDGSTS.E [R19+0x24000], desc[UR8][R188.64], !P5 ;  /* 0x24000000bc137fae */ /* 0x000fe2000e921848 */
[----:B------:R-:W-:-:S04]  /*cba0*/  IMAD.WIDE R20, R7, 0x4, R250 ;  /* 0x0000000407147825 */ /* 0x000fc800078e02fa */
[C---:B------:R-:W-:Y:S01]  /*cbb0*/  IMAD.WIDE R4, R7.reuse, 0x4, R4 ;  /* 0x0000000407047825 */ /* 0x040fe200078e0204 */
[----:B------:R-:W-:Y:S03]  /*cbc0*/  STL.64 [R1+0x860], R20 ;  /* 0x0008601401007387 */ /* 0x000fe60000100a00 */
[----:B------:R-:W-:Y:S01]  /*cbd0*/  IMAD.WIDE R10, R7, 0x4, R10 ;  /* 0x00000004070a7825 */ /* 0x000fe200078e020a */
[----:B------:R-:W-:Y:S01]  /*cbe0*/  LDGSTS.E [R19+0x20004], desc[UR8][R20.64], !P4 ;  /* 0x2000400014137fae */ /* 0x000fe2000e121848 */
[----:B------:R-:W-:-:S03]  /*cbf0*/  ISETP.GE.U32.AND P5, PT, R24, 0x7ffffed2, PT ;  /* 0x7ffffed21800780c */ /* 0x000fc60003fa6070 */
[----:B------:R3:W-:Y:S04]  /*cc00*/  STL.64 [R1+0x858], R4 ;  /* 0x0008580401007387 */ /* 0x0007e80000100a00 */
[----:B------:R3:W-:Y:S01]  /*cc10*/  LDGSTS.E [R19+0x24004], desc[UR8][R4.64], !P4 ;  /* 0x2400400004137fae */ /* 0x0007e2000e121848 */
[----:B----4-:R-:W-:Y:S01]  /*cc20*/  IMAD.WIDE R8, R7, 0x4, R8 ;  /* 0x0000000407087825 */ /* 0x010fe200078e0208 */
[----:B------:R-:W-:Y:S02]  /*cc30*/  ISETP.GE.U32.AND P4, PT, R23, 0x7ffffed1, PT ;  /* 0x7ffffed11700780c */ /* 0x000fe40003f86070 */
[----:B------:R4:W-:Y:S01]  /*cc40*/  STL.64 [R1+0x850], R10 ;  /* 0x0008500a01007387 */ /* 0x0009e20000100a00 */
[----:B------:R-:W-:Y:S01]  /*cc50*/  IADD3 R24, R27, -0xcd, RZ ;  /* 0xffffff331b187810 */ /* 0x000fe20007ffe0ff */
[----:B------:R-:W-:Y:S01]  /*cc60*/  VIADD R23, R31, 0xffffff32 ;  /* 0xffffff321f177836 */ /* 0x000fe20000000000 */
[----:B------:R-:W1:Y:S01]  /*cc70*/  LDC R27, c[0x0][0x230] ;  /* 0x00008c00ff1b7b82 */ /* 0x000e620000000800 */
[----:B------:R4:W-:Y:S01]  /*cc80*/  LDGSTS.E [R19+0x20008], desc[UR8][R10.64], !P2 ;  /* 0x200080000a137fae */ /* 0x0009e2000d121848 */
[----:B---3--:R-:W-:-:S03]  /*cc90*/  IMAD.WIDE R4, R7, 0x4, R2 ;  /* 0x0000000407047825 */ /* 0x008fc600078e0202 */
[----:B------:R3:W-:Y:S03]  /*cca0*/  STL.64 [R1+0x848], R8 ;  /* 0x0008480801007387 */ /* 0x0007e60000100a00 */
[----:B------:R-:W1:Y:S01]  /*ccb0*/  LDC R31, c[0x0][0x230] ;  /* 0x00008c00ff1f7b82 */ /* 0x000e620000000800 */
[C---:B------:R-:W-:Y:S01]  /*ccc0*/  IMAD.WIDE R2, R7.reuse, 0x4, R12 ;  /* 0x0000000407027825 */ /* 0x040fe200078e020c */
[----:B------:R3:W-:Y:S03]  /*ccd0*/  LDGSTS.E [R19+0x24008], desc[UR8][R8.64], !P2 ;  /* 0x2400800008137fae */ /* 0x0007e6000d121848 */
[----:B----4-:R-:W-:Y:S01]  /*cce0*/  IMAD.WIDE R10, R7, 0x4, R132 ;  /* 0x00000004070a7825 */ /* 0x010fe200078e0284 */
[----:B------:R4:W-:Y:S01]  /*ccf0*/  STL.64 [R1+0x840], R4 ;  /* 0x0008400401007387 */ /* 0x0009e20000100a00 */
[----:B------:R-:W-:-:S03]  /*cd00*/  ISETP.GE.U32.AND P2, PT, R24, 0x7ffffeb4, PT ;  /* 0x7ffffeb41800780c */ /* 0x000fc60003f46070 */
[----:B------:R4:W-:Y:S01]  /*cd10*/  LDGSTS.E [R19+0x2000c], desc[UR8][R4.64], !P1 ;  /* 0x2000c00004137fae */ /* 0x0009e2000c921848 */
[----:B---3--:R-:W-:-:S03]  /*cd20*/  IMAD.WIDE R8, R7, 0x4, R134 ;  /* 0x0000000407087825 */ /* 0x008fc600078e0286 */
[----:B------:R3:W-:Y:S01]  /*cd30*/  STL.64 [R1+0x838], R2 ;  /* 0x0008380201007387 */ /* 0x0007e20000100a00 */
[----:B------:R-:W1:Y:S03]  /*cd40*/  LDC R134, c[0x0][0x230] ;  /* 0x00008c00ff867b82 */ /* 0x000e660000000800 */
[----:B------:R3:W-:Y:S01]  /*cd50*/  LDGSTS.E [R19+0x2400c], desc[UR8][R2.64], !P1 ;  /* 0x2400c00002137fae */ /* 0x0007e2000c921848 */
[----:B----4-:R-:W-:-:S03]  /*cd60*/  IMAD.WIDE R4, R7, 0x4, R136 ;  /* 0x0000000407047825 */ /* 0x010fc600078e0288 */
[----:B------:R4:W-:Y:S01]  /*cd70*/  STL.64 [R1+0x830], R10 ;  /* 0x0008300a01007387 */ /* 0x0009e20000100a00 */
[----:B------:R-:W-:Y:S01]  /*cd80*/  ISETP.GE.U32.AND P1, PT, R23, 0x7ffffeb3, PT ;  /* 0x7ffffeb31700780c */ /* 0x000fe20003f26070 */
[----:B--2---:R-:W-:Y:S02]  /*cd90*/  VIADD R24, R26, 0xffffff31 ;  /* 0xffffff311a187836 */ /* 0x004fe40000000000 */
[----:B------:R4:W-:Y:S01]  /*cda0*/  LDGSTS.E [R19+0x28000], desc[UR8][R10.64], !P0 ;  /* 0x280000000a137fae */ /* 0x0009e2000c121848 */
[----:B---3--:R-:W-:-:S03]  /*cdb0*/  IMAD.WIDE R2, R7, 0x4, R138 ;  /* 0x0000000407027825 */ /* 0x008fc600078e028a */
[----:B------:R2:W-:Y:S01]  /*cdc0*/  STL.64 [R1+0x828], R8 ;  /* 0x0008280801007387 */ /* 0x0005e20000100a00 */
[----:B------:R-:W-:Y:S01]  /*cdd0*/  IADD3 R23, R30, -0xd0, RZ ;  /* 0xffffff301e177810 */ /* 0x000fe20007ffe0ff */
[----:B------:R-:W3:Y:S02]  /*cde0*/  LDC R26, c[0x0][0x230] ;  /* 0x00008c00ff1a7b82 */ /* 0x000ee40000000800 */
[----:B------:R2:W-:Y:S01]  /*cdf0*/  LDGSTS.E [R19+0x2c000], desc[UR8][R8.64], !P0 ;  /* 0x2c00000008137fae */ /* 0x0005e2000c121848 */
[----:B----4-:R-:W-:-:S03]  /*ce00*/  IMAD.WIDE R10, R7, 0x4, R140 ;  /* 0x00000004070a7825 */ /* 0x010fc600078e028c */
[----:B------:R4:W-:Y:S01]  /*ce10*/  STL.64 [R1+0x820], R4 ;  /* 0x0008200401007387 */ /* 0x0009e20000100a00 */
[----:B------:R-:W-:Y:S01]  /*ce20*/  ISETP.GE.U32.AND P0, PT, R24, 0x7ffffeb2, PT ;  /* 0x7ffffeb21800780c */ /* 0x000fe20003f06070 */
[----:B------:R-:W3:Y:S02]  /*ce30*/  LDC R30, c[0x0][0x230] ;  /* 0x00008c00ff1e7b82 */ /* 0x000ee40000000800 */
[----:B------:R4:W-:Y:S01]  /*ce40*/  LDGSTS.E [R19+0x28004], desc[UR8][R4.64], !P6 ;  /* 0x2800400004137fae */ /* 0x0009e2000f121848 */
[----:B--2---:R-:W-:-:S03]  /*ce50*/  IMAD.WIDE R8, R7, 0x4, R142 ;  /* 0x0000000407087825 */ /* 0x004fc600078e028e */
[----:B------:R2:W-:Y:S02]  /*ce60*/  STL.64 [R1+0x818], R2 ;  /* 0x0008180201007387 */ /* 0x0005e40000100a00 */
[----:B------:R-:W3:Y:S02]  /*ce70*/  LDC R138, c[0x0][0x230] ;  /* 0x00008c00ff8a7b82 */ /* 0x000ee40000000800 */
[----:B------:R2:W-:Y:S01]  /*ce80*/  LDGSTS.E [R19+0x2c004], desc[UR8][R2.64], !P6 ;  /* 0x2c00400002137fae */ /* 0x0005e2000f121848 */
[----:B----4-:R-:W-:-:S03]  /*ce90*/  IMAD.WIDE R4, R7, 0x4, R144 ;  /* 0x0000000407047825 */ /* 0x010fc600078e0290 */
[----:B------:R4:W-:Y:S01]  /*cea0*/  STL.64 [R1+0x810], R10 ;  /* 0x0008100a01007387 */ /* 0x0009e20000100a00 */
[----:B------:R-:W-:-:S03]  /*ceb0*/  ISETP.GE.U32.AND P6, PT, R23, 0x7ffffeb1, PT ;  /* 0x7ffffeb11700780c */ /* 0x000fc60003fc6070 */
[----:B------:R4:W-:Y:S01]  /*cec0*/  LDGSTS.E [R19+0x28008], desc[UR8][R10.64], !P5 ;  /* 0x280080000a137fae */ /* 0x0009e2000e921848 */
[----:B--2---:R-:W-:-:S03]  /*ced0*/  IMAD.WIDE R2, R7, 0x4, R146 ;  /* 0x0000000407027825 */ /* 0x004fc600078e0292 */
[----:B------:R2:W-:Y:S04]  /*cee0*/  STL.64 [R1+0x808], R8 ;  /* 0x0008080801007387 */ /* 0x0005e80000100a00 */
[----:B------:R2:W-:Y:S01]  /*cef0*/  LDGSTS.E [R19+0x2c008], desc[UR8][R8.64], !P5 ;  /* 0x2c00800008137fae */ /* 0x0005e2000e921848 */
[----:B----4-:R-:W-:-:S03]  /*cf00*/  IMAD.WIDE R10, R7, 0x4, R148 ;  /* 0x00000004070a7825 */ /* 0x010fc600078e0294 */
[----:B------:R4:W-:Y:S04]  /*cf10*/  STL.64 [R1+0x800], R4 ;  /* 0x0008000401007387 */ /* 0x0009e80000100a00 */
[----:B------:R4:W-:Y:S01]  /*cf20*/  LDGSTS.E [R19+0x2800c], desc[UR8][R4.64], !P4 ;  /* 0x2800c00004137fae */ /* 0x0009e2000e121848 */
[----:B------:R-:W-:Y:S02]  /*cf30*/  VIADD R24, R25, 0xffffff13 ;  /* 0xffffff1319187836 */ /* 0x000fe40000000000 */
[----:B-1----:R-:W-:Y:S02]  /*cf40*/  VIADD R23, R29, 0xffffff12 ;  /* 0xffffff121d177836 */ /* 0x002fe40000000000 */
[C---:B--2---:R-:W-:Y:S01]  /*cf50*/  IMAD.WIDE R8, R7.reuse, 0x4, R150 ;  /* 0x0000000407087825 */ /* 0x044fe200078e0296 */
[----:B------:R1:W-:Y:S04]  /*cf60*/  STL.64 [R1+0x7f8], R2 ;  /* 0x0007f80201007387 */ /* 0x0003e80000100a00 */
[----:B------:R1:W-:Y:S01]  /*cf70*/  LDGSTS.E [R19+0x2c00c], desc[UR8][R2.64], !P4 ;  /* 0x2c00c00002137fae */ /* 0x0003e2000e121848 */
[----:B----4-:R-:W-:Y:S01]  /*cf80*/  IMAD.WIDE R4, R7, 0x4, R152 ;  /* 0x0000000407047825 */ /* 0x010fe200078e0298 */
[----:B------:R-:W-:-:S02]  /*cf90*/  ISETP.GE.U32.AND P5, PT, R24, 0x7ffffe94, PT ;  /* 0x7ffffe941800780c */ /* 0x000fc40003fa6070 */
[----:B------:R2:W-:Y:S01]  /*cfa0*/  STL.64 [R1+0x7f0], R10 ;  /* 0x0007f00a01007387 */ /* 0x0005e20000100a00 */
[----:B------:R-:W4:Y:S03]  /*cfb0*/  LDC R25, c[0x0][0x230] ;  /* 0x00008c00ff197b82 */ /* 0x000f260000000800 */
[----:B------:R2:W-:Y:S01]  /*cfc0*/  LDGSTS.E [R19+0x30000], desc[UR8][R10.64], !P2 ;  /* 0x300000000a137fae */ /* 0x0005e2000d121848 */
[----:B-1----:R-:W-:-:S03]  /*cfd0*/  IMAD.WIDE R2, R7, 0x4, R154 ;  /* 0x0000000407027825 */ /* 0x002fc600078e029a */
[----:B------:R1:W-:Y:S01]  /*cfe0*/  STL.64 [R1+0x7e8], R8 ;  /* 0x0007e80801007387 */ /* 0x0003e20000100a00 */
[----:B------:R-:W4:Y:S03]  /*cff0*/  LDC R29, c[0x0][0x230] ;  /* 0x00008c00ff1d7b82 */ /* 0x000f260000000800 */
[----:B------:R1:W-:Y:S01]  /*d000*/  LDGSTS.E [R19+0x34000], desc[UR8][R8.64], !P2 ;  /* 0x3400000008137fae */ /* 0x0003e2000d121848 */
[----:B--2---:R-:W-:-:S03]  /*d010*/  IMAD.WIDE R10, R7, 0x4, R156 ;  /* 0x00000004070a7825 */ /* 0x004fc600078e029c */
[----:B------:R2:W-:Y:S04]  /*d020*/  STL.64 [R1+0x7e0], R4 ;  /* 0x0007e00401007387 */ /* 0x0005e80000100a00 */
[----:B------:R2:W-:Y:S01]  /*d030*/  LDGSTS.E [R19+0x30004], desc[UR8][R4.64], !P1 ;  /* 0x3000400004137fae */ /* 0x0005e2000c921848 */
[----:B-1----:R-:W-:-:S03]  /*d040*/  IMAD.WIDE R8, R7, 0x4, R158 ;  /* 0x0000000407087825 */ /* 0x002fc600078e029e */
[----:B------:R1:W-:Y:S04]  /*d050*/  STL.64 [R1+0x7d8], R2 ;  /* 0x0007d80201007387 */ /* 0x0003e80000100a00 */
[----:B------:R1:W-:Y:S01]  /*d060*/  LDGSTS.E [R19+0x34004], desc[UR8][R2.64], !P1 ;  /* 0x3400400002137fae */ /* 0x0003e2000c921848 */
[----:B--2---:R-:W-:-:S03]  /*d070*/  IMAD.WIDE R4, R7, 0x4, R160 ;  /* 0x0000000407047825 */ /* 0x004fc600078e02a0 */
[----:B------:R2:W-:Y:S01]  /*d080*/  STL.64 [R1+0x7d0], R10 ;  /* 0x0007d00a01007387 */ /* 0x0005e20000100a00 */
[----:B------:R-:W-:-:S03]  /*d090*/  ISETP.GE.U32.AND P4, PT, R23, 0x7ffffe93, PT ;  /* 0x7ffffe931700780c */ /* 0x000fc60003f86070 */
[----:B------:R2:W-:Y:S01]  /*d0a0*/  LDGSTS.E [R19+0x30008], desc[UR8][R10.64], !P0 ;  /* 0x300080000a137fae */ /* 0x0005e2000c121848 */
[----:B-1----:R-:W-:-:S03]  /*d0b0*/  IMAD.WIDE R2, R7, 0x4, R162 ;  /* 0x0000000407027825 */ /* 0x002fc600078e02a2 */
[----:B------:R1:W-:Y:S04]  /*d0c0*/  STL.64 [R1+0x7c8], R8 ;  /* 0x0007c80801007387 */ /* 0x0003e80000100a00 */
[----:B------:R1:W-:Y:S01]  /*d0d0*/  LDGSTS.E [R19+0x34008], desc[UR8][R8.64], !P0 ;  /* 0x3400800008137fae */ /* 0x0003e2000c121848 */
[----:B--2---:R-:W-:-:S03]  /*d0e0*/  IMAD.WIDE R10, R7, 0x4, R164 ;  /* 0x00000004070a7825 */ /* 0x004fc600078e02a4 */
[----:B------:R2:W-:Y:S04]  /*d0f0*/  STL.64 [R1+0x7c0], R4 ;  /* 0x0007c00401007387 */ /* 0x0005e80000100a00 */
[----:B------:R2:W-:Y:S04]  /*d100*/  LDGSTS.E [R19+0x3000c], desc[UR8][R4.64], !P6 ;  /* 0x3000c00004137fae */ /* 0x0005e8000f121848 */
[----:B------:R3:W-:Y:S01]  /*d110*/  STL.64 [R1+0x7b8], R2 ;  /* 0x0007b80201007387 */ /* 0x0007e20000100a00 */
[----:B-1----:R-:W-:-:S03]  /*d120*/  IMAD.WIDE R8, R7, 0x4, R168 ;  /* 0x0000000407087825 */ /* 0x002fc600078e02a8 */
[----:B------:R3:W-:Y:S01]  /*d130*/  LDGSTS.E [R19+0x3400c], desc[UR8][R2.64], !P6 ;  /* 0x3400c00002137fae */ /* 0x0007e2000f121848 */
[----:B--2---:R-:W-:-:S03]  /*d140*/  IMAD.WIDE R4, R7, 0x4, R166 ;  /* 0x0000000407047825 */ /* 0x004fc600078e02a6 */
[----:B------:R-:W2:Y:S04]  /*d150*/  LDL.LU.64 R248, [R1+0x90] ;  /* 0x0000900001f87983 */ /* 0x000ea80000300a00 */
[----:B------:R-:W2:Y:S01]  /*d160*/  LDL.LU.64 R250, [R1+0x88] ;  /* 0x0000880001fa7983 */ /* 0x000ea20000300a00 */
[----:B---3--:R-:W-:-:S03]  /*d170*/  IMAD.WIDE R2, R7, 0x4, R170 ;  /* 0x0000000407027825 */ /* 0x008fc600078e02aa */
[----:B------:R-:W-:Y:S04]  /*d180*/  STL.64 [R1+0x7b0], R10 ;  /* 0x0007b00a01007387 */ /* 0x000fe80000100a00 */
[----:B------:R1:W-:Y:S04]  /*d190*/  STL.64 [R1+0x7a8], R4 ;  /* 0x0007a80401007387 */ /* 0x0003e80000100a00 */
[----:B------:R-:W3:Y:S04]  /*d1a0*/  LDL.LU.64 R188, [R1+0x80] ;  /* 0x0000800001bc7983 */ /* 0x000ee80000300a00 */
[----:B------:R-:W-:Y:S04]  /*d1b0*/  LDGSTS.E [R19+0x38000], desc[UR8][R10.64], !P5 ;  /* 0x380000000a137fae */ /* 0x000fe8000e921848 */
[----:B------:R4:W-:Y:S04]  /*d1c0*/  STL.64 [R1+0x7a0], R8 ;  /* 0x0007a00801007387 */ /* 0x0009e80000100a00 */
[----:B------:R-:W-:Y:S04]  /*d1d0*/  LDGSTS.E [R19+0x3c000], desc[UR8][R4.64], !P5 ;  /* 0x3c00000004137fae */ /* 0x000fe8000e921848 */
[----:B------:R4:W-:Y:S04]  /*d1e0*/  STL.64 [R1+0x798], R2 ;  /* 0x0007980201007387 */ /* 0x0009e80000100a00 */
[----:B------:R-:W-:Y:S04]  /*d1f0*/  LDGSTS.E [R19+0x38004], desc[UR8][R8.64], !P4 ;  /* 0x3800400008137fae */ /* 0x000fe8000e121848 */
[----:B-1----:R-:W3:Y:S04]  /*d200*/  LDL.LU.64 R4, [R1+0x78] ;  /* 0x0000780001047983 */ /* 0x002ee80000300a00 */
[----:B------:R-:W3:Y:S04]  /*d210*/  LDL.LU.64 R10, [R1+0x70] ;  /* 0x00007000010a7983 */ /* 0x000ee80000300a00 */
[----:B------:R-:W-:Y:S04]  /*d220*/  LDGSTS.E [R19+0x3c004], desc[UR8][R2.64], !P4 ;  /* 0x3c00400002137fae */ /* 0x000fe8000e121848 */
[----:B----4-:R-:W4:Y:S04]  /*d230*/  LDL.LU.64 R8, [R1+0x68] ;  /* 0x0000680001087983 */ /* 0x010f280000300a00 */
[----:B------:R-:W4:Y:S04]  /*d240*/  LDL.LU.64 R2, [R1+0x60] ;  /* 0x0000600001027983 */ /* 0x000f280000300a00 */
[----:B------:R-:W4:Y:S01]  /*d250*/  LDL.LU.64 R12, [R1+0x58] ;  /* 0x00005800010c7983 */ /* 0x000f220000300a00 */
[----:B------:R-:W-:Y:S01]  /*d260*/  IADD3 R24, R27, -0xef, RZ ;  /* 0xffffff111b187810 */ /* 0x000fe20007ffe0ff */
[----:B------:R-:W-:Y:S01]  /*d270*/  VIADD R23, R31, 0xffffff10 ;  /* 0xffffff101f177836 */ /* 0x000fe20000000000 */
[----:B------:R-:W1:Y:S02]  /*d280*/  LDC R27, c[0x0][0x230] ;  /* 0x00008c00ff1b7b82 */ /* 0x000e640000000800 */
[----:B------:R-:W-:Y:S01]  /*d290*/  ISETP.GE.U32.AND P2, PT, R24, 0x7ffffe92, PT ;  /* 0x7ffffe921800780c */ /* 0x000fe20003f46070 */
[----:B------:R-:W-:Y:S01]  /*d2a0*/  VIADD R24, R28, 0xffffff6f ;  /* 0xffffff6f1c187836 */ /* 0x000fe20000000000 */
[----:B------:R-:W-:-:S02]  /*d2b0*/  ISETP.GE.U32.AND P1, PT, R23, 0x7ffffe91, PT ;  /* 0x7ffffe911700780c */ /* 0x000fc40003f26070 */
[----:B------:R-:W-:Y:S02]  /*d2c0*/  IADD3 R23, R32, -0x92, RZ ;  /* 0xffffff6e20177810 */ /* 0x000fe40007ffe0ff */
[----:B------:R-:W1:Y:S01]  /*d2d0*/  LDC R28, c[0x0][0x230] ;  /* 0x00008c00ff1c7b82 */ /* 0x000e620000000800 */
[----:B------:R-:W-:-:S07]  /*d2e0*/  ISETP.GE.U32.AND P0, PT, R24, 0x7ffffef0, PT ;  /* 0x7ffffef01800780c */ /* 0x000fce0003f06070 */
[----:B------:R-:W1:Y:S01]  /*d2f0*/  LDC R32, c[0x0][0x230] ;  /* 0x00008c00ff207b82 */ /* 0x000e620000000800 */
[----:B------:R-:W-:Y:S01]  /*d300*/  IMAD.WIDE R156, R7, 0x4, R172 ;  /* 0x00000004079c7825 */ /* 0x000fe200078e02ac */
[----:B------:R-:W-:-:S06]  /*d310*/  ISETP.GE.U32.AND P6, PT, R23, 0x7ffffeef, PT ;  /* 0x7ffffeef1700780c */ /* 0x000fcc0003fc6070 */
[----:B------:R-:W4:Y:S01]  /*d320*/  LDC R31, c[0x0][0x230] ;  /* 0x00008c00ff1f7b82 */ /* 0x000f220000000800 */
[----:B------:R-:W-:Y:S01]  /*d330*/  VIADD R24, R26, 0xffffff6d ;  /* 0xffffff6d1a187836 */ /* 0x000fe20000000000 */
[----:B------:R-:W-:Y:S01]  /*d340*/  LDGSTS.E [R19+0x38008], desc[UR8][R156.64], !P2 ;  /* 0x380080009c137fae */ /* 0x000fe2000d121848 */
[----:B------:R-:W-:-:S04]  /*d350*/  IMAD.WIDE R154, R7, 0x4, R174 ;  /* 0x00000004079a7825 */ /* 0x000fc800078e02ae */
[----:B------:R-:W-:Y:S01]  /*d360*/  VIADD R23, R30, 0xffffff6c ;  /* 0xffffff6c1e177836 */ /* 0x000fe20000000000 */
[----:B------:R-:W4:Y:S01]  /*d370*/  LDC R26, c[0x0][0x230] ;  /* 0x00008c00ff1a7b82 */ /* 0x000f220000000800 */
[C---:B------:R-:W-:Y:S01]  /*d380*/  IMAD.WIDE R152, R7.reuse, 0x4, R176 ;  /* 0x0000000407987825 */ /* 0x040fe200078e02b0 */
[----:B------:R-:W-:Y:S03]  /*d390*/  STL.64 [R1+0x788], R156 ;  /* 0x0007889c01007387 */ /* 0x000fe60000100a00 */
[----:B------:R-:W-:Y:S01]  /*d3a0*/  IMAD.WIDE R20, R7, 0x4, R178 ;  /* 0x0000000407147825 */ /* 0x000fe200078e02b2 */
[----:B------:R-:W-:Y:S01]  /*d3b0*/  ISETP.GE.U32.AND P5, PT, R24, 0x7ffffeee, PT ;  /* 0x7ffffeee1800780c */ /* 0x000fe20003fa6070 */
[----:B------:R2:W-:Y:S01]  /*d3c0*/  LDGSTS.E [R19+0x3c008], desc[UR8][R154.64], !P2 ;  /* 0x3c0080009a137fae */ /* 0x0005e2000d121848 */
[----:B------:R-:W4:Y:S01]  /*d3d0*/  LDC R30, c[0x0][0x230] ;  /* 0x00008c00ff1e7b82 */ /* 0x000f220000000800 */
[----:B------:R-:W-:-:S02]  /*d3e0*/  ISETP.GE.U32.AND P4, PT, R23, 0x7ffffeed, PT ;  /* 0x7ffffeed1700780c */ /* 0x000fc40003f86070 */
[----:B------:R2:W-:Y:S01]  /*d3f0*/  STL.64 [R1+0x778], R154 ;  /* 0x0007789a01007387 */ /* 0x0005e20000100a00 */
[----:B------:R-:W-:Y:S01]  /*d400*/  IADD3 R24, R25, -0xb1, RZ ;  /* 0xffffff4f19187810 */ /* 0x000fe20007ffe0ff */
[----:B------:R-:W-:Y:S02]  /*d410*/  VIADD R23, R29, 0xffffff4e ;  /* 0xffffff4e1d177836 */ /* 0x000fe40000000000 */
[----:B------:R2:W-:Y:S01]  /*d420*/  STL.64 [R1+0x768], R152 ;  /* 0x0007689801007387 */ /* 0x0005e20000100a00 */
[----:B------:R-:W4:Y:S03]  /*d430*/  LDC R25, c[0x0][0x230] ;  /* 0x00008c00ff197b82 */ /* 0x000f260000000800 */
[----:B------:R2:W-:Y:S04]  /*d440*/  LDGSTS.E [R19+0x3800c], desc[UR8][R152.64], !P1 ;  /* 0x3800c00098137fae */ /* 0x0005e8000c921848 */
[----:B------:R3:W-:Y:S01]  /*d450*/  STL.64 [R1+0x750], R20 ;  /* 0x0007501401007387 */ /* 0x0007e20000100a00 */
[----:B------:R-:W-:Y:S01]  /*d460*/  ISETP.GE.U32.AND P2, PT, R24, 0x7ffffed0, PT ;  /* 0x7ffffed01800780c */ /* 0x000fe20003f46070 */
[----:B------:R-:W4:Y:S02]  /*d470*/  LDC R29, c[0x0][0x230] ;  /* 0x00008c00ff1d7b82 */ /* 0x000f240000000800 */
[----:B------:R3:W-:Y:S01]  /*d480*/  LDGSTS.E [R19+0x3c00c], desc[UR8][R20.64], !P1 ;  /* 0x3c00c00014137fae */ /* 0x0007e2000c921848 */
[----:B-1----:R-:W-:Y:S01]  /*d490*/  VIADD R24, R28, 0xffffff4d ;  /* 0xffffff4d1c187836 */ /* 0x002fe20000000000 */
[----:B------:R-:W-:-:S02]  /*d4a0*/  ISETP.GE.U32.AND P1, PT, R23, 0x7ffffecf, PT ;  /* 0x7ffffecf1700780c */ /* 0x000fc40003f26070 */
[----:B------:R-:W-:Y:S02]  /*d4b0*/  IADD3 R23, R32, -0xb4, RZ ;  /* 0xffffff4c20177810 */ /* 0x000fe40007ffe0ff */
[----:B------:R-:W1:Y:S08]  /*d4c0*/  LDC R28, c[0x0][0x230] ;  /* 0x00008c00ff1c7b82 */ /* 0x000e700000000800 */
[----:B------:R-:W1:Y:S01]  /*d4d0*/  LDC R32, c[0x0][0x230] ;  /* 0x00008c00ff207b82 */ /* 0x000e620000000800 */
[----:B--2---:R-:W-:-:S04]  /*d4e0*/  IMAD.WIDE R154, R7, 0x4, R248 ;  /* 0x00000004079a7825 */ /* 0x004fc800078e02f8 */
[C---:B------:R-:W-:Y:S01]  /*d4f0*/  IMAD.WIDE R152, R7.reuse, 0x4, R250 ;  /* 0x0000000407987825 */ /* 0x040fe200078e02fa */
[----:B------:R-:W-:Y:S04]  /*d500*/  STL.64 [R1+0x740], R154 ;  /* 0x0007409a01007387 */ /* 0x000fe80000100a00 */
[----:B------:R-:W-:Y:S01]  /*d510*/  LDGSTS.E [R18+0x20000], desc[UR8][R154.64], !P0 ;  /* 0x200000009a127fae */ /* 0x000fe2000c121848 */
[----:B---3--:R-:W-:-:S03]  /*d520*/  IMAD.WIDE R20, R7, 0x4, R188 ;  /* 0x0000000407147825 */ /* 0x008fc600078e02bc */
[----:B------:R-:W-:Y:S04]  /*d530*/  STL.64 [R1+0x730], R152 ;  /* 0x0007309801007387 */ /* 0x000fe80000100a00 */
[----:B------:R-:W-:Y:S04]  /*d540*/  LDGSTS.E [R18+0x24000], desc[UR8][R152.64], !P0 ;  /* 0x2400000098127fae */ /* 0x000fe8000c121848 */
[----:B------:R-:W-:Y:S04]  /*d550*/  STL.64 [R1+0x720], R20 ;  /* 0x0007201401007387 */ /* 0x000fe80000100a00 */
[----:B------:R-:W-:Y:S01]  /*d560*/  LDGSTS.E [R18+0x20004], desc[UR8][R20.64], !P6 ;  /* 0x2000400014127fae */ /* 0x000fe2000f121848 */
[----:B------:R-:W-:Y:S01]  /*d570*/  ISETP.GE.U32.AND P0, PT, R24, 0x7ffffece, PT ;  /* 0x7ffffece1800780c */ /* 0x000fe20003f06070 */
[----:B------:R-:W-:-:S02]  /*d580*/  VIADD R24, R27, 0xffffff2f ;  /* 0xffffff2f1b187836 */ /* 0x000fc40000000000 */
[----:B------:R-:W2:Y:S01]  /*d590*/  LDC R27, c[0x0][0x230] ;  /* 0x00008c00ff1b7b82 */ /* 0x000ea20000000800 */
[----:B------:R-:W-:-:S04]  /*d5a0*/  IMAD.WIDE R4, R7, 0x4, R4 ;  /* 0x0000000407047825 */ /* 0x000fc800078e0204 */
[C---:B------:R-:W-:Y:S01]  /*d5b0*/  IMAD.WIDE R10, R7.reuse, 0x4, R10 ;  /* 0x00000004070a7825 */ /* 0x040fe200078e020a */
[----:B------:R3:W-:Y:S04]  /*d5c0*/  STL.64 [R1+0x710], R4 ;  /* 0x0007100401007387 */ /* 0x0007e80000100a00 */
[----:B------:R3:W-:Y:S01]  /*d5d0*/  LDGSTS.E [R18+0x24004], desc[UR8][R4.64], !P6 ;  /* 0x2400400004127fae */ /* 0x0007e2000f121848 */
[----:B----4-:R-:W-:-:S03]  /*d5e0*/  IMAD.WIDE R8, R7, 0x4, R8 ;  /* 0x0000000407087825 */ /* 0x010fc600078e0208 */
[----:B------:R4:W-:Y:S01]  /*d5f0*/  STL.64 [R1+0x6c0], R10 ;  /* 0x0006c00a01007387 */ /* 0x0009e20000100a00 */
[----:B------:R-:W-:-:S03]  /*d600*/  ISETP.GE.U32.AND P6, PT, R23, 0x7ffffecd, PT ;  /* 0x7ffffecd1700780c */ /* 0x000fc60003fc6070 */
[----:B------:R4:W-:Y:S01]  /*d610*/  LDGSTS.E [R18+0x20008], desc[UR8][R10.64], !P5 ;  /* 0x200080000a127fae */ /* 0x0009e2000e921848 */
[----:B---3--:R-:W-:-:S03]  /*d620*/  IMAD.WIDE R4, R7, 0x4, R2 ;  /* 0x0000000407047825 */ /* 0x008fc600078e0202 */
[----:B------:R3:W-:Y:S01]  /*d630*/  STL.64 [R1+0x6b0], R8 ;  /* 0x0006b00801007387 */ /* 0x0007e20000100a00 */
[----:B------:R-:W-:-:S03]  /*d640*/  IMAD.WIDE R2, R7, 0x4, R12 ;  /* 0x0000000407027825 */ /* 0x000fc600078e020c */
[----:B------:R3:W-:Y:S01]  /*d650*/  LDGSTS.E [R18+0x24008], desc[UR8][R8.64], !P5 ;  /* 0x2400800008127fae */ /* 0x0007e2000e921848 */
[----:B----4-:R-:W-:-:S03]  /*d660*/  IMAD.WIDE R10, R7, 0x4, R180 ;  /* 0x00000004070a7825 */ /* 0x010fc600078e02b4 */
[----:B------:R4:W-:Y:S01]  /*d670*/  STL.64 [R1+0x6a0], R4 ;  /* 0x0006a00401007387 */ /* 0x0009e20000100a00 */
[----:B------:R-:W-:-:S03]  /*d680*/  VIADD R23, R31, 0xffffff2e ;  /* 0xffffff2e1f177836 */ /* 0x000fc60000000000 */
[----:B------:R4:W-:Y:S01]  /*d690*/  LDGSTS.E [R18+0x2000c], desc[UR8][R4.64], !P4 ;  /* 0x2000c00004127fae */ /* 0x0009e2000e121848 */
[----:B------:R-:W-:Y:S01]  /*d6a0*/  ISETP.GE.U32.AND P5, PT, R24, 0x7ffffeb0, PT ;  /* 0x7ffffeb01800780c */ /* 0x000fe20003fa6070 */
[C---:B------:R-:W-:Y:S01]  /*d6b0*/  IMAD.WIDE R12, R7.reuse, 0x4, R224 ;  /* 0x00000004070c7825 */ /* 0x040fe200078e02e0 */
[----:B------:R-:W1:Y:S01]  /*d6c0*/  LDC R31, c[0x0][0x230] ;  /* 0x00008c00ff1f7b82 */ /* 0x000e620000000800 */
[----:B------:R2:W-:Y:S02]  /*d6d0*/  STL.64 [R1+0x690], R2 ;  /* 0x0006900201007387 */ /* 0x0005e40000100a00 */
[C---:B---3--:R-:W-:Y:S02]  /*d6e0*/  IMAD.WIDE R8, R7.reuse, 0x4, R182 ;  /* 0x0000000407087825 */ /* 0x048fe400078e02b6 */
[----:B------:R2:W-:Y:S02]  /*d6f0*/  LDGSTS.E [R18+0x2400c], desc[UR8][R2.64], !P4 ;  /* 0x2400c00002127fae */ /* 0x0005e4000e121848 */
[----:B----4-:R-:W-:-:S02]  /*d700*/  IMAD.WIDE R4, R7, 0x4, R184 ;  /* 0x0000000407047825 */ /* 0x010fc400078e02b8 */
[----:B------:R3:W-:Y:S01]  /*d710*/  STL.64 [R1+0x680], R10 ;  /* 0x0006800a01007387 */ /* 0x0007e20000100a00 */
[----:B------:R-:W-:Y:S02]  /*d720*/  ISETP.GE.U32.AND P4, PT, R23, 0x7ffffeaf, PT ;  /* 0x7ffffeaf1700780c */ /* 0x000fe40003f86070 */
[----:B------:R-:W-:Y:S01]  /*d730*/  IADD3 R24, R26, -0xd3, RZ ;  /* 0xffffff2d1a187810 */ /* 0x000fe20007ffe0ff */
[----:B------:R3:W-:Y:S01]  /*d740*/  LDGSTS.E [R18+0x28000], desc[UR8][R10.64], !P2 ;  /* 0x280000000a127fae */ /* 0x0007e2000d121848 */
[----:B--2---:R-:W-:-:S03]  /*d750*/  IMAD.WIDE R2, R7, 0x4, R186 ;  /* 0x0000000407027825 */ /* 0x004fc600078e02ba */
[----:B------:R2:W-:Y:S01]  /*d760*/  STL.64 [R1+0x670], R8 ;  /* 0x0006700801007387 */ /* 0x0005e20000100a00 */
[----:B------:R-:W4:Y:S01]  /*d770*/  LDC R26, c[0x0][0x230] ;  /* 0x00008c00ff1a7b82 */ /* 0x000f220000000800 */
[----:B------:R-:W-:Y:S02]  /*d780*/  VIADD R23, R30, 0xffffff2c ;  /* 0xffffff2c1e177836 */ /* 0x000fe40000000000 */
[----:B------:R2:W-:Y:S01]  /*d790*/  LDGSTS.E [R18+0x2c000], desc[UR8][R8.64], !P2 ;  /* 0x2c00000008127fae */ /* 0x0005e2000d121848 */
[----:B---3--:R-:W-:-:S03]  /*d7a0*/  IMAD.WIDE R10, R7, 0x4, R190 ;  /* 0x00000004070a7825 */ /* 0x008fc600078e02be */
[----:B------:R3:W-:Y:S01]  /*d7b0*/  STL.64 [R1+0x660], R4 ;  /* 0x0006600401007387 */ /* 0x0007e20000100a00 */
[----:B------:R-:W-:Y:S01]  /*d7c0*/  ISETP.GE.U32.AND P2, PT, R24, 0x7ffffeae, PT ;  /* 0x7ffffeae1800780c */ /* 0x000fe20003f46070 */
[----:B------:R-:W4:Y:S02]  /*d7d0*/  LDC R30, c[0x0][0x230] ;  /* 0x00008c00ff1e7b82 */ /* 0x000f240000000800 */
[----:B------:R3:W-:Y:S01]  /*d7e0*/  LDGSTS.E [R18+0x28004], desc[UR8][R4.64], !P1 ;  /* 0x2800400004127fae */ /* 0x0007e2000c921848 */
[----:B--2---:R-:W-:-:S03]  /*d7f0*/  IMAD.WIDE R8, R7, 0x4, R192 ;  /* 0x0000000407087825 */ /* 0x004fc600078e02c0 */
[----:B------:R2:W-:Y:S04]  /*d800*/  STL.64 [R1+0x650], R2 ;  /* 0x0006500201007387 */ /* 0x0005e80000100a00 */
[----:B------:R2:W-:Y:S01]  /*d810*/  LDGSTS.E [R18+0x2c004], desc[UR8][R2.64], !P1 ;  /* 0x2c00400002127fae */ /* 0x0005e2000c921848 */
[----:B---3--:R-:W-:-:S03]  /*d820*/  IMAD.WIDE R4, R7, 0x4, R194 ;  /* 0x0000000407047825 */ /* 0x008fc600078e02c2 */
[----:B------:R3:W-:Y:S01]  /*d830*/  STL.64 [R1+0x640], R10 ;  /* 0x0006400a01007387 */ /* 0x0007e20000100a00 */
[----:B------:R-:W-:-:S03]  /*d840*/  ISETP.GE.U32.AND P1, PT, R23, 0x7ffffead, PT ;  /* 0x7ffffead1700780c */ /* 0x000fc60003f26070 */
[----:B------:R3:W-:Y:S01]  /*d850*/  LDGSTS.E [R18+0x28008], desc[UR8][R10.64], !P0 ;  /* 0x280080000a127fae */ /* 0x0007e2000c121848 */
[----:B--2---:R-:W-:-:S03]  /*d860*/  IMAD.WIDE R2, R7, 0x4, R196 ;  /* 0x0000000407027825 */ /* 0x004fc600078e02c4 */
[----:B------:R2:W-:Y:S04]  /*d870*/  STL.64 [R1+0x630], R8 ;  /* 0x0006300801007387 */ /* 0x0005e80000100a00 */
[----:B------:R2:W-:Y:S01]  /*d880*/  LDGSTS.E [R18+0x2c008], desc[UR8][R8.64], !P0 ;  /* 0x2c00800008127fae */ /* 0x0005e2000c121848 */
[----:B------:R-:W-:Y:S01]  /*d890*/  VIADD R24, R25, 0xffffff0f ;  /* 0xffffff0f19187836 */ /* 0x000fe20000000000 */
[----:B------:R-:W-:Y:S01]  /*d8a0*/  IADD3 R23, R29, -0xf2, RZ ;  /* 0xffffff0e1d177810 */ /* 0x000fe20007ffe0ff */
[C---:B------:R-:W-:Y:S01]  /*d8b0*/  IMAD.WIDE R152, R7.reuse, 0x4, R226 ;  /* 0x0000000407987825 */ /* 0x040fe200078e02e2 */
[----:B------:R1:W-:Y:S01]  /*d8c0*/  STL.64 [R1+0x620], R4 ;  /* 0x0006200401007387 */ /* 0x0003e20000100a00 */
[----:B------:R-:W4:Y:S02]  /*d8d0*/  LDC R25, c[0x0][0x230] ;  /* 0x00008c00ff197b82 */ /* 0x000f240000000800 */
[C---:B---3--:R-:W-:Y:S01]  /*d8e0*/  IMAD.WIDE R10, R7.reuse, 0x4, R198 ;  /* 0x00000004070a7825 */ /* 0x048fe200078e02c6 */
[----:B------:R1:W-:Y:S03]  /*d8f0*/  LDGSTS.E [R18+0x2800c], desc[UR8][R4.64], !P6 ;  /* 0x2800c00004127fae */ /* 0x0003e6000f121848 */
[C---:B--2---:R-:W-:Y:S01]  /*d900*/  IMAD.WIDE R8, R7.reuse, 0x4, R200 ;  /* 0x0000000407087825 */ /* 0x044fe200078e02c8 */
[----:B------:R2:W-:Y:S01]  /*d910*/  STL.64 [R1+0x610], R2 ;  /* 0x0006100201007387 */ /* 0x0005e20000100a00 */
[----:B------:R-:W-:Y:S01]  /*d920*/  ISETP.GE.U32.AND P0, PT, R24, 0x7ffffe90, PT ;  /* 0x7ffffe901800780c */ /* 0x000fe20003f06070 */
[----:B------:R-:W3:Y:S02]  /*d930*/  LDC R29, c[0x0][0x230] ;  /* 0x00008c00ff1d7b82 */ /* 0x000ee40000000800 */
[----:B------:R2:W-:Y:S01]  /*d940*/  LDGSTS.E [R18+0x2c00c], desc[UR8][R2.64], !P6 ;  /* 0x2c00c00002127fae */ /* 0x0005e2000f121848 */
[----:B-1----:R-:W-:-:S03]  /*d950*/  IMAD.WIDE R4, R7, 0x4, R202 ;  /* 0x0000000407047825 */ /* 0x002fc600078e02ca */
[----:B------:R1:W-:Y:S04]  /*d960*/  STL.64 [R1+0x600], R10 ;  /* 0x0006000a01007387 */ /* 0x0003e80000100a00 */
        /* <DEDUP_REMOVED lines=14> */
[----:B------:R-:W-:Y:S04]  /*da50*/  STL.64 [R1+0x5b0], R8 ;  /* 0x0005b00801007387 */ /* 0x000fe80000100a00 */
[----:B------:R-:W-:Y:S04]  /*da60*/  LDGSTS.E [R18+0x34008], desc[UR8][R8.64], !P2 ;  /* 0x3400800008127fae */ /* 0x000fe8000d121848 */
[----:B------:R2:W-:Y:S04]  /*da70*/  STL.64 [R1+0x5a0], R4 ;  /* 0x0005a00401007387 */ /* 0x0005e80000100a00 */
[----:B------:R2:W-:Y:S04]  /*da80*/  LDGSTS.E [R18+0x3000c], desc[UR8][R4.64], !P1 ;  /* 0x3000c00004127fae */ /* 0x0005e8000c921848 */
[----:B------:R4:W-:Y:S04]  /*da90*/  STL.64 [R1+0x590], R2 ;  /* 0x0005900201007387 */ /* 0x0009e80000100a00 */
[----:B------:R4:W-:Y:S01]  /*daa0*/  LDGSTS.E [R18+0x3400c], desc[UR8][R2.64], !P1 ;  /* 0x3400c00002127fae */ /* 0x0009e2000c921848 */
[----:B-1----:R-:W-:-:S04]  /*dab0*/  IMAD.WIDE R10, R7, 0x4, R218 ;  /* 0x00000004070a7825 */ /* 0x002fc800078e02da */
[----:B--2---:R-:W-:-:S04]  /*dac0*/  IMAD.WIDE R4, R7, 0x4, R216 ;  /* 0x0000000407047825 */ /* 0x004fc800078e02d8 */
[----:B----4-:R-:W-:-:S04]  /*dad0*/  IMAD.WIDE R2, R7, 0x4, R214 ;  /* 0x0000000407027825 */ /* 0x010fc800078e02d6 */
[----:B------:R-:W-:Y:S01]  /*dae0*/  IMAD.WIDE R8, R7, 0x4, R220 ;  /* 0x0000000407087825 */ /* 0x000fe200078e02dc */
[----:B------:R1:W-:Y:S04]  /*daf0*/  STL.64 [R1+0x580], R2 ;  /* 0x0005800201007387 */ /* 0x0003e80000100a00 */
[----:B------:R2:W-:Y:S04]  /*db00*/  STL.64 [R1+0x570], R4 ;  /* 0x0005700401007387 */ /* 0x0005e80000100a00 */
[----:B------:R-:W-:Y:S04]  /*db10*/  LDGSTS.E [R18+0x38000], desc[UR8][R2.64], !P0 ;  /* 0x3800000002127fae */ /* 0x000fe8000c121848 */
[----:B------:R-:W-:Y:S04]  /*db20*/  LDGSTS.E [R18+0x3c000], desc[UR8][R4.64], !P0 ;  /* 0x3c00000004127fae */ /* 0x000fe8000c121848 */
[----:B-1----:R-:W4:Y:S04]  /*db30*/  LDL.LU.64 R2, [R1+0x50] ;  /* 0x0000500001027983 */ /* 0x002f280000300a00 */
[----:B------:R-:W-:Y:S04]  /*db40*/  STL.64 [R1+0x560], R10 ;  /* 0x0005600a01007387 */ /* 0x000fe80000100a00 */
[----:B------:R-:W3:Y:S04]  /*db50*/  LDL.LU.64 R250, [R1+0x48] ;  /* 0x0000480001fa7983 */ /* 0x000ee80000300a00 */
[----:B------:R1:W-:Y:S04]  /*db60*/  STL.64 [R1+0x550], R8 ;  /* 0x0005500801007387 */ /* 0x0003e80000100a00 */
[----:B------:R-:W3:Y:S04]  /*db70*/  LDL.LU.64 R188, [R1+0x188] ;  /* 0x0001880001bc7983 */ /* 0x000ee80000300a00 */
[----:B--2---:R-:W2:Y:S01]  /*db80*/  LDL.LU.64 R4, [R1+0x190] ;  /* 0x0001900001047983 */ /* 0x004ea20000300a00 */
[----:B------:R-:W-:Y:S01]  /*db90*/  ISETP.GE.U32.AND P6, PT, R23, 0x7ffffe8f, PT ;  /* 0x7ffffe8f1700780c */ /* 0x000fe20003fc6070 */
[----:B------:R-:W-:-:S02]  /*dba0*/  VIADD R24, R27, 0xffffff0d ;  /* 0xffffff0d1b187836 */ /* 0x000fc40000000000 */
[----:B------:R-:W-:Y:S01]  /*dbb0*/  IMAD.WIDE R20, R7, 0x4, R228 ;  /* 0x0000000407147825 */ /* 0x000fe200078e02e4 */
[----:B------:R-:W2:Y:S02]  /*dbc0*/  LDC R27, c[0x0][0x230] ;  /* 0x00008c00ff1b7b82 */ /* 0x000ea40000000800 */
[----:B------:R-:W-:-:S07]  /*dbd0*/  ISETP.GE.U32.AND P5, PT, R24, 0x7ffffe8e, PT ;  /* 0x7ffffe8e1800780c */ /* 0x000fce0003fa6070 */
[----:B------:R-:W-:Y:S04]  /*dbe0*/  LDGSTS.E [R18+0x38004], desc[UR8][R10.64], !P6 ;  /* 0x380040000a127fae */ /* 0x000fe8000f121848 */
[----:B------:R1:W-:Y:S02]  /*dbf0*/  LDGSTS.E [R18+0x3c004], desc[UR8][R8.64], !P6 ;  /* 0x3c00400008127fae */ /* 0x0003e4000f121848 */
[----:B-1----:R-:W-:-:S05]  /*dc00*/  IMAD.WIDE R8, R7, 0x4, R222 ;  /* 0x0000000407087825 */ /* 0x002fca00078e02de */
[----:B------:R1:W-:Y:S04]  /*dc10*/  STL.64 [R1+0x540], R8 ;  /* 0x0005400801007387 */ /* 0x0003e80000100a00 */
[----:B------:R1:W-:Y:S04]  /*dc20*/  STL.64 [R1+0x530], R12 ;  /* 0x0005300c01007387 */ /* 0x0003e80000100a00 */
[----:B------:R-:W-:Y:S04]  /*dc30*/  LDGSTS.E [R18+0x38008], desc[UR8][R8.64], !P5 ;  /* 0x3800800008127fae */ /* 0x000fe8000e921848 */
[----:B------:R-:W-:Y:S04]  /*dc40*/  LDGSTS.E [R18+0x3c008], desc[UR8][R12.64], !P5 ;  /* 0x3c0080000c127fae */ /* 0x000fe8000e921848 */
[----:B-1----:R-:W2:Y:S04]  /*dc50*/  LDL.LU.64 R8, [R1+0x198] ;  /* 0x0001980001087983 */ /* 0x002ea80000300a00 */
[----:B------:R3:W-:Y:S04]  /*dc60*/  STL.64 [R1+0x520], R152 ;  /* 0x0005209801007387 */ /* 0x0007e80000100a00 */
[----:B------:R-:W2:Y:S04]  /*dc70*/  LDL.LU.64 R10, [R1+0x1a0] ;  /* 0x0001a000010a7983 */ /* 0x000ea80000300a00 */
[----:B------:R1:W-:Y:S04]  /*dc80*/  STL.64 [R1+0x510], R20 ;  /* 0x0005101401007387 */ /* 0x0003e80000100a00 */
[----:B------:R-:W2:Y:S04]  /*dc90*/  LDL.LU.64 R248, [R1+0x1a8] ;  /* 0x0001a80001f87983 */ /* 0x000ea80000300a00 */
[----:B------:R-:W2:Y:S01]  /*dca0*/  LDL.LU.64 R12, [R1+0x1b0] ;  /* 0x0001b000010c7983 */ /* 0x000ea20000300a00 */
[----:B------:R-:W-:Y:S01]  /*dcb0*/  VIADD R23, R31, 0xffffff0c ;  /* 0xffffff0c1f177836 */ /* 0x000fe20000000000 */
[----:B------:R-:W-:Y:S01]  /*dcc0*/  IADD3 R24, R28, -0x95, RZ ;  /* 0xffffff6b1c187810 */ /* 0x000fe20007ffe0ff */
[----:B------:R-:W2:Y:S03]  /*dcd0*/  LDC R31, c[0x0][0x230] ;  /* 0x00008c00ff1f7b82 */ /* 0x000ea60000000800 */
[----:B------:R-:W-:-:S02]  /*dce0*/  ISETP.GE.U32.AND P4, PT, R23, 0x7ffffe8d, PT ;  /* 0x7ffffe8d1700780c */ /* 0x000fc40003f86070 */
[----:B------:R-:W-:Y:S01]  /*dcf0*/  ISETP.GE.U32.AND P2, PT, R24, 0x7ffffeec, PT ;  /* 0x7ffffeec1800780c */ /* 0x000fe20003f46070 */
[----:B------:R2:W-:Y:S02]  /*dd00*/  STL.64 [R1+0xc40], R18 ;  /* 0x000c401201007387 */ /* 0x0005e40000100a00 */
[----:B------:R-:W2:Y:S08]  /*dd10*/  LDC R28, c[0x0][0x230] ;  /* 0x00008c00ff1c7b82 */ /* 0x000eb00000000800 */
[----:B------:R3:W-:Y:S04]  /*dd20*/  LDGSTS.E [R18+0x3800c], desc[UR8][R152.64], !P4 ;  /* 0x3800c00098127fae */ /* 0x0007e8000e121848 */
[----:B------:R1:W-:Y:S01]  /*dd30*/  LDGSTS.E [R18+0x3c00c], desc[UR8][R20.64], !P4 ;  /* 0x3c00c00014127fae */ /* 0x0003e2000e121848 */
[----:B------:R-:W-:-:S02]  /*dd40*/  VIADD R23, R32, 0xffffff6a ;  /* 0xffffff6a20177836 */ /* 0x000fc40000000000 */
[----:B------:R-:W-:Y:S02]  /*dd50*/  VIADD R24, R26, 0xffffff69 ;  /* 0xffffff691a187836 */ /* 0x000fe40000000000 */
[----:B------:R-:W2:Y:S01]  /*dd60*/  LDC R26, c[0x0][0x230] ;  /* 0x00008c00ff1a7b82 */ /* 0x000ea20000000800 */
[----:B------:R-:W-:Y:S02]  /*dd70*/  ISETP.GE.U32.AND P1, PT, R23, 0x7ffffeeb, PT ;  /* 0x7ffffeeb1700780c */ /* 0x000fe40003f26070 */
[----:B------:R-:W-:Y:S01]  /*dd80*/  ISETP.GE.U32.AND P0, PT, R24, 0x7ffffeea, PT ;  /* 0x7ffffeea1800780c */ /* 0x000fe20003f06070 */
[----:B----4-:R-:W-:-:S04]  /*dd90*/  IMAD.WIDE R2, R7, 0x4, R2 ;  /* 0x0000000407027825 */ /* 0x010fc800078e0202 */
[C---:B---3--:R-:W-:Y:S01]  /*dda0*/  IMAD.WIDE R152, R7.reuse, 0x4, R250 ;  /* 0x0000000407987825 */ /* 0x048fe200078e02fa */
[----:B------:R3:W-:Y:S04]  /*ddb0*/  STL.64 [R1+0x148], R2 ;  /* 0x0001480201007387 */ /* 0x0007e80000100a00 */
[----:B------:R-:W-:Y:S01]  /*ddc0*/  STL.64 [R1+0xc8], R152 ;  /* 0x0000c89801007387 */ /* 0x000fe20000100a00 */
[----:B-1----:R-:W-:-:S03]  /*ddd0*/  IMAD.WIDE R20, R7, 0x4, R188 ;  /* 0x0000000407147825 */ /* 0x002fc600078e02bc */
[----:B------:R-:W4:Y:S01]  /*dde0*/  LDL.LU.64 R250, [R1+0x1b8] ;  /* 0x0001b80001fa7983 */ /* 0x000f220000300a00 */
[----:B--2---:R-:W-:-:S03]  /*ddf0*/  IMAD.WIDE R18, R7, 0x4, R4 ;  /* 0x0000000407127825 */ /* 0x004fc600078e0204 */
[----:B------:R-:W-:Y:S04]  /*de00*/  LDGSTS.E [R17+0x20000], desc[UR8][R2.64], !P2 ;  /* 0x2000000002117fae */ /* 0x000fe8000d121848 */
[----:B------:R-:W2:Y:S04]  /*de10*/  LDL.LU.64 R4, [R1+0x1c0] ;  /* 0x0001c00001047983 */ /* 0x000ea80000300a00 */
[----:B------:R1:W-:Y:S04]  /*de20*/  STL.64 [R1+0xc0], R20 ;  /* 0x0000c01401007387 */ /* 0x0003e80000100a00 */
[----:B------:R1:W-:Y:S04]  /*de30*/  STL.64 [R1+0xb8], R18 ;  /* 0x0000b81201007387 */ /* 0x0003e80000100a00 */
[----:B---3--:R-:W3:Y:S04]  /*de40*/  LDL.LU.64 R2, [R1+0x1c8] ;  /* 0x0001c80001027983 */ /* 0x008ee80000300a00 */
[----:B------:R-:W3:Y:S04]  /*de50*/  LDL.LU.64 R188, [R1+0x1d0] ;  /* 0x0001d00001bc7983 */ /* 0x000ee80000300a00 */
[----:B------:R-:W-:Y:S04]  /*de60*/  LDGSTS.E [R17+0x24000], desc[UR8][R152.64], !P2 ;  /* 0x2400000098117fae */ /* 0x000fe8000d121848 */
[----:B------:R1:W-:Y:S04]  /*de70*/  LDGSTS.E [R17+0x20004], desc[UR8][R20.64], !P1 ;  /* 0x2000400014117fae */ /* 0x0003e8000c921848 */
[----:B------:R1:W-:Y:S01]  /*de80*/  LDGSTS.E [R17+0x24004], desc[UR8][R18.64], !P1 ;  /* 0x2400400012117fae */ /* 0x0003e2000c921848 */
[----:B------:R-:W-:-:S04]  /*de90*/  IMAD.WIDE R8, R7, 0x4, R8 ;  /* 0x0000000407087825 */ /* 0x000fc800078e0208 */
[C---:B------:R-:W-:Y:S01]  /*dea0*/  IMAD.WIDE R10, R7.reuse, 0x4, R10 ;  /* 0x00000004070a7825 */ /* 0x040fe200078e020a */
[----:B------:R1:W-:Y:S04]  /*deb0*/  STL.64 [R1+0xb0], R8 ;  /* 0x0000b00801007387 */ /* 0x0003e80000100a00 */
[----:B------:R1:W-:Y:S02]  /*dec0*/  STL.64 [R1+0xa8], R10 ;  /* 0x0000a80a01007387 */ /* 0x0003e40000100a00 */
[C---:B-1----:R-:W-:Y:S02]  /*ded0*/  IMAD.WIDE R20, R7.reuse, 0x4, R248 ;  /* 0x0000000407147825 */ /* 0x042fe400078e02f8 */
[----:B------:R-:W-:Y:S02]  /*dee0*/  LDGSTS.E [R17+0x20008], desc[UR8][R8.64], !P0 ;  /* 0x2000800008117fae */ /* 0x000fe4000c121848 */
[----:B------:R-:W-:-:S02]  /*def0*/  IMAD.WIDE R18, R7, 0x4, R12 ;  /* 0x0000000407127825 */ /* 0x000fc400078e020c */
[----:B------:R-:W3:Y:S04]  /*df00*/  LDL.LU.64 R248, [R1+0x1d8] ;  /* 0x0001d80001f87983 */ /* 0x000ee80000300a00 */
[----:B------:R-:W-:Y:S04]  /*df10*/  STL.64 [R1+0xa0], R20 ;  /* 0x0000a01401007387 */ /* 0x000fe80000100a00 */
[----:B------:R-:W3:Y:S04]  /*df20*/  LDL.LU.64 R8, [R1+0x1e0] ;  /* 0x0001e00001087983 */ /* 0x000ee80000300a00 */
[----:B------:R4:W-:Y:S04]  /*df30*/  STL.64 [R1+0x98], R18 ;  /* 0x0000981201007387 */ /* 0x0009e80000100a00 */
[----:B------:R-:W-:Y:S04]  /*df40*/  LDGSTS.E [R17+0x24008], desc[UR8][R10.64], !P0 ;  /* 0x240080000a117fae */ /* 0x000fe8000c121848 */
[----:B------:R-:W3:Y:S04]  /*df50*/  LDL.LU.64 R10, [R1+0x1e8] ;  /* 0x0001e800010a7983 */ /* 0x000ee80000300a00 */
[----:B------:R-:W3:Y:S01]  /*df60*/  LDL.LU.64 R12, [R1+0x1f0] ;  /* 0x0001f000010c7983 */ /* 0x000ee20000300a00 */
[----:B------:R-:W-:Y:S01]  /*df70*/  IADD3 R23, R30, -0x98, RZ ;  /* 0xffffff681e177810 */ /* 0x000fe20007ffe0ff */
[----:B------:R-:W-:Y:S01]  /*df80*/  VIADD R24, R25, 0xffffff4b ;  /* 0xffffff4b19187836 */ /* 0x000fe20000000000 */
[----:B------:R-:W1:Y:S02]  /*df90*/  LDC R30, c[0x0][0x230] ;  /* 0x00008c00ff1e7b82 */ /* 0x000e640000000800 */
[----:B------:R-:W-:Y:S01]  /*dfa0*/  ISETP.GE.U32.AND P6, PT, R23, 0x7ffffee9, PT ;  /* 0x7ffffee91700780c */ /* 0x000fe20003fc6070 */
[----:B------:R-:W-:Y:S01]  /*dfb0*/  VIADD R23, R29, 0xffffff4a ;  /* 0xffffff4a1d177836 */ /* 0x000fe20000000000 */
[----:B------:R-:W-:-:S04]  /*dfc0*/  ISETP.GE.U32.AND P5, PT, R24, 0x7ffffecc, PT ;  /* 0x7ffffecc1800780c */ /* 0x000fc80003fa6070 */
[----:B------:R-:W-:Y:S01]  /*dfd0*/  ISETP.GE.U32.AND P4, PT, R23, 0x7ffffecb, PT ;  /* 0x7ffffecb1700780c */ /* 0x000fe20003f86070 */
[----:B------:R-:W1:Y:S06]  /*dfe0*/  LDC R29, c[0x0][0x230] ;  /* 0x00008c00ff1d7b82 */ /* 0x000e6c0000000800 */
[----:B------:R-:W-:Y:S02]  /*dff0*/  LDGSTS.E [R17+0x2000c], desc[UR8][R20.64], !P6 ;  /* 0x2000c00014117fae */ /* 0x000fe4000f121848 */
[----:B------:R-:W1:Y:S02]  /*e000*/  LDC R25, c[0x0][0x230] ;  /* 0x00008c00ff197b82 */ /* 0x000e640000000800 */
[----:B------:R4:W-:Y:S02]  /*e010*/  LDGSTS.E [R17+0x2400c], desc[UR8][R18.64], !P6 ;  /* 0x2400c00012117fae */ /* 0x0009e4000f121848 */
[----:B----4-:R-:W-:-:S04]  /*e020*/  IMAD.WIDE R18, R7, 0x4, R250 ;  /* 0x0000000407127825 */ /* 0x010fc800078e02fa */
[C---:B--2---:R-:W-:Y:S01]  /*e030*/  IMAD.WIDE R4, R7.reuse, 0x4, R4 ;  /* 0x0000000407047825 */ /* 0x044fe200078e0204 */
[----:B------:R-:W-:Y:S04]  /*e040*/  STL.64 [R1+0x10], R18 ;  /* 0x0000101201007387 */ /* 0x000fe80000100a00 */
[----:B------:R2:W-:Y:S04]  /*e050*/  STL.64 [R1+0x8], R4 ;  /* 0x0000080401007387 */ /* 0x0005e80000100a00 */
[----:B------:R-:W-:Y:S01]  /*e060*/  LDGSTS.E [R17+0x28000], desc[UR8][R18.64], !P5 ;  /* 0x2800000012117fae */ /* 0x000fe2000e921848 */
[----:B---3--:R-:W-:-:S03]  /*e070*/  IMAD.WIDE R2, R7, 0x4, R2 ;  /* 0x0000000407027825 */ /* 0x008fc600078e0202 */
[----:B------:R-:W-:Y:S01]  /*e080*/  LDGSTS.E [R17+0x2c000], desc[UR8][R4.64], !P5 ;  /* 0x2c00000004117fae */ /* 0x000fe2000e921848 */
[----:B------:R-:W-:-:S03]  /*e090*/  IMAD.WIDE R250, R7, 0x4, R188 ;  /* 0x0000000407fa7825 */ /* 0x000fc600078e02bc */
[----:B------:R3:W-:Y:S04]  /*e0a0*/  STL.64 [R1], R2 ;  /* 0x0000000201007387 */ /* 0x0007e80000100a00 */
[----:B------:R-:W4:Y:S04]  /*e0b0*/  LDL.LU.64 R240, [R1+0x1f8] ;  /* 0x0001f80001f07983 */ /* 0x000f280000300a00 */
[----:B------:R-:W4:Y:S04]  /*e0c0*/  LDL.LU.64 R188, [R1+0x200] ;  /* 0x0002000001bc7983 */ /* 0x000f280000300a00 */
[----:B------:R1:W-:Y:S04]  /*e0d0*/  LDGSTS.E [R17+0x28004], desc[UR8][R2.64], !P4 ;  /* 0x2800400002117fae */ /* 0x0003e8000e121848 */
[----:B--2---:R-:W2:Y:S01]  /*e0e0*/  LDL.LU.64 R4, [R1+0x208] ;  /* 0x0002080001047983 */ /* 0x004ea20000300a00 */
[----:B------:R-:W-:-:S03]  /*e0f0*/  IMAD.WIDE R246, R7, 0x4, R8 ;  /* 0x0000000407f67825 */ /* 0x000fc600078e0208 */
[----:B---3--:R-:W3:Y:S04]  /*e100*/  LDL.LU.64 R2, [R1+0x210] ;  /* 0x0002100001027983 */ /* 0x008ee80000300a00 */
[----:B------:R-:W-:Y:S04]  /*e110*/  STL.64 [R1+0xc48], R250 ;  /* 0x000c48fa01007387 */ /* 0x000fe80000100a00 */
[----:B------:R-:W3:Y:S04]  /*e120*/  LDL.LU.64 R238, [R1+0x218] ;  /* 0x0002180001ee7983 */ /* 0x000ee80000300a00 */
[----:B------:R-:W3:Y:S01]  /*e130*/  LDL.LU.64 R8, [R1+0x228] ;  /* 0x0002280001087983 */ /* 0x000ee20000300a00 */
[----:B------:R-:W-:-:S04]  /*e140*/  IMAD.WIDE R244, R7, 0x4, R10 ;  /* 0x0000000407f47825 */ /* 0x000fc800078e020a */
[C---:B------:R-:W-:Y:S01]  /*e150*/  IMAD.WIDE R242, R7.reuse, 0x4, R12 ;  /* 0x0000000407f27825 */ /* 0x040fe200078e020c */
[----:B------:R-:W3:Y:S04]  /*e160*/  LDL.LU.64 R10, [R1+0x240] ;  /* 0x00024000010a7983 */ /* 0x000ee80000300a00 */
[----:B------:R-:W3:Y:S01]  /*e170*/  LDL.LU.64 R12, [R1+0x258] ;  /* 0x00025800010c7983 */ /* 0x000ee20000300a00 */
[----:B------:R-:W-:Y:S01]  /*e180*/  IMAD.WIDE R248, R7, 0x4, R248 ;  /* 0x0000000407f87825 */ /* 0x000fe200078e02f8 */
[----:B------:R-:W-:Y:S02]  /*e190*/  IADD3 R24, R28, -0xb7, RZ ;  /* 0xffffff491c187810 */ /* 0x000fe40007ffe0ff */
[----:B------:R-:W1:Y:S01]  /*e1a0*/  LDC R28, c[0x0][0x230] ;  /* 0x00008c00ff1c7b82 */ /* 0x000e620000000800 */
[----:B------:R-:W-:Y:S01]  /*e1b0*/  VIADD R23, R31, 0xffffff48 ;  /* 0xffffff481f177836 */ /* 0x000fe20000000000 */
[----:B------:R-:W-:Y:S04]  /*e1c0*/  STL.64 [R1+0xc50], R248 ;  /* 0x000c50f801007387 */ /* 0x000fe80000100a00 */
[----:B------:R-:W-:Y:S04]  /*e1d0*/  STL.64 [R1+0xc58], R246 ;  /* 0x000c58f601007387 */ /* 0x000fe80000100a00 */
[----:B------:R-:W-:Y:S04]  /*e1e0*/  STL.64 [R1+0xc60], R244 ;  /* 0x000c60f401007387 */ /* 0x000fe80000100a00 */
[----:B------:R-:W-:Y:S04]  /*e1f0*/  STL.64 [R1+0xc68], R242 ;  /* 0x000c68f201007387 */ /* 0x000fe80000100a00 */
[----:B------:R-:W-:Y:S01]  /*e200*/  LDGSTS.E [R17+0x2c004], desc[UR8][R250.64], !P4 ;  /* 0x2c004000fa117fae */ /* 0x000fe2000e121848 */
[----:B----4-:R-:W-:-:S03]  /*e210*/  IMAD.WIDE R54, R7, 0x4, R240 ;  /* 0x0000000407367825 */ /* 0x010fc600078e02f0 */
[----:B------:R-:W4:Y:S01]  /*e220*/  LDL.LU.64 R240, [R1+0x280] ;  /* 0x0002800001f07983 */ /* 0x000f220000300a00 */
[----:B------:R-:W-:-:S03]  /*e230*/  IMAD.WIDE R52, R7, 0x4, R188 ;  /* 0x0000000407347825 */ /* 0x000fc600078e02bc */
[----:B------:R-:W4:Y:S01]  /*e240*/  LDL.LU.64 R188, [R1+0x298] ;  /* 0x0002980001bc7983 */ /* 0x000f220000300a00 */
[----:B--2---:R-:W-:-:S03]  /*e250*/  IMAD.WIDE R50, R7, 0x4, R4 ;  /* 0x0000000407327825 */ /* 0x004fc600078e0204 */
[----:B------:R-:W2:Y:S01]  /*e260*/  LDL.LU.64 R4, [R1+0x2b0] ;  /* 0x0002b00001047983 */ /* 0x000ea20000300a00 */
[----:B---3--:R-:W-:-:S03]  /*e270*/  IMAD.WIDE R48, R7, 0x4, R2 ;  /* 0x0000000407307825 */ /* 0x008fc600078e0202 */
[----:B------:R-:W3:Y:S01]  /*e280*/  LDL.LU.64 R2, [R1+0x2c8] ;  /* 0x0002c80001027983 */ /* 0x000ee20000300a00 */
[----:B------:R-:W-:-:S03]  /*e290*/  IMAD.WIDE R46, R7, 0x4, R238 ;  /* 0x00000004072e7825 */ /* 0x000fc600078e02ee */
[----:B------:R-:W3:Y:S01]  /*e2a0*/  LDL.LU.64 R238, [R1+0x2f0] ;  /* 0x0002f00001ee7983 */ /* 0x000ee20000300a00 */
[----:B------:R-:W-:-:S03]  /*e2b0*/  IMAD.WIDE R44, R7, 0x4, R8 ;  /* 0x00000004072c7825 */ /* 0x000fc600078e0208 */
[----:B------:R-:W3:Y:S01]  /*e2c0*/  LDL.LU.64 R8, [R1+0x308] ;  /* 0x0003080001087983 */ /* 0x000ee20000300a00 */
[----:B------:R-:W-:-:S03]  /*e2d0*/  IMAD.WIDE R42, R7, 0x4, R10 ;  /* 0x00000004072a7825 */ /* 0x000fc600078e020a */
[----:B------:R-:W3:Y:S01]  /*e2e0*/  LDL.LU.64 R10, [R1+0x320] ;  /* 0x00032000010a7983 */ /* 0x000ee20000300a00 */
[----:B------:R-:W-:-:S03]  /*e2f0*/  IMAD.WIDE R40, R7, 0x4, R12 ;  /* 0x0000000407287825 */ /* 0x000fc600078e020c */
[----:B------:R-:W3:Y:S01]  /*e300*/  LDL.LU.64 R12, [R1+0x338] ;  /* 0x00033800010c7983 */ /* 0x000ee20000300a00 */
[----:B------:R-:W-:Y:S01]  /*e310*/  ISETP.GE.U32.AND P2, PT, R24, 0x7ffffeca, PT ;  /* 0x7ffffeca1800780c */ /* 0x000fe20003f46070 */
[----:B------:R-:W-:Y:S02]  /*e320*/  VIADD R24, R27, 0xffffff2b ;  /* 0xffffff2b1b187836 */ /* 0x000fe40000000000 */
[----:B------:R-:W1:Y:S01]  /*e330*/  LDC R27, c[0x0][0x230] ;  /* 0x00008c00ff1b7b82 */ /* 0x000e620000000800 */
[----:B------:R-:W-:Y:S02]  /*e340*/  ISETP.GE.U32.AND P1, PT, R23, 0x7ffffec9, PT ;  /* 0x7ffffec91700780c */ /* 0x000fe40003f26070 */
[----:B-1----:R-:W-:Y:S02]  /*e350*/  IADD3 R23, R30, -0xd6, RZ ;  /* 0xffffff2a1e177810 */ /* 0x002fe40007ffe0ff */
[----:B------:R-:W-:-:S03]  /*e360*/  ISETP.GE.U32.AND P0, PT, R24, 0x7ffffeac, PT ;  /* 0x7ffffeac1800780c */ /* 0x000fc60003f06070 */
[----:B------:R-:W1:Y:S01]  /*e370*/  LDC R30, c[0x0][0x230] ;  /* 0x00008c00ff1e7b82 */ /* 0x000e620000000800 */
[----:B------:R-:W-:Y:S01]  /*e380*/  ISETP.GE.U32.AND P6, PT, R23, 0x7ffffeab, PT ;  /* 0x7ffffeab1700780c */ /* 0x000fe20003fc6070 */
[----:B------:R-:W-:Y:S01]  /*e390*/  VIADD R24, R26, 0xffffff29 ;  /* 0xffffff291a187836 */ /* 0x000fe20000000000 */
[----:B------:R-:W-:Y:S01]  /*e3a0*/  LDGSTS.E [R17+0x28008], desc[UR8][R248.64], !P2 ;  /* 0x28008000f8117fae */ /* 0x000fe2000d121848 */
[----:B------:R-:W-:-:S04]  /*e3b0*/  VIADD R23, R29, 0xffffff28 ;  /* 0xffffff281d177836 */ /* 0x000fc80000000000 */
[----:B------:R-:W1:Y:S01]  /*e3c0*/  LDC R26, c[0x0][0x230] ;  /* 0x00008c00ff1a7b82 */ /* 0x000e620000000800 */
[----:B------:R-:W-:Y:S01]  /*e3d0*/  ISETP.GE.U32.AND P5, PT, R24, 0x7ffffeaa, PT ;  /* 0x7ffffeaa1800780c */ /* 0x000fe20003fa6070 */
[----:B------:R-:W-:Y:S01]  /*e3e0*/  LDGSTS.E [R17+0x2c008], desc[UR8][R246.64], !P2 ;  /* 0x2c008000f6117fae */ /* 0x000fe2000d121848 */
[----:B------:R-:W-:-:S05]  /*e3f0*/  ISETP.GE.U32.AND P4, PT, R23, 0x7ffffea9, PT ;  /* 0x7ffffea91700780c */ /* 0x000fca0003f86070 */
[----:B------:R-:W1:Y:S01]  /*e400*/  LDC R29, c[0x0][0x230] ;  /* 0x00008c00ff1d7b82 */ /* 0x000e620000000800 */
[----:B------:R-:W-:Y:S01]  /*e410*/  IADD3 R24, R25, -0xf5, RZ ;  /* 0xffffff0b19187810 */ /* 0x000fe20007ffe0ff */
[----:B------:R-:W-:Y:S01]  /*e420*/  VIADD R23, R28, 0xffffff0a ;  /* 0xffffff0a1c177836 */ /* 0x000fe20000000000 */
[----:B------:R-:W-:Y:S05]  /*e430*/  LDGSTS.E [R17+0x2800c], desc[UR8][R244.64], !P1 ;  /* 0x2800c000f4117fae */ /* 0x000fea000c921848 */
[----:B------:R-:W1:Y:S01]  /*e440*/  LDC R25, c[0x0][0x230] ;  /* 0x00008c00ff197b82 */ /* 0x000e620000000800 */
[----:B------:R-:W-:Y:S01]  /*e450*/  ISETP.GE.U32.AND P2, PT, R24, 0x7ffffe8c, PT ;  /* 0x7ffffe8c1800780c */ /* 0x000fe20003f46070 */
[----:B------:R-:W-:Y:S01]  /*e460*/  VIADD R24, R27, 0xffffff09 ;  /* 0xffffff091b187836 */ /* 0x000fe20000000000 */
[----:B------:R-:W-:Y:S05]  /*e470*/  LDGSTS.E [R17+0x2c00c], desc[UR8][R242.64], !P1 ;  /* 0x2c00c000f2117fae */ /* 0x000fea000c921848 */
[----:B------:R-:W1:Y:S01]  /*e480*/  LDC R28, c[0x0][0x230] ;  /* 0x00008c00ff1c7b82 */ /* 0x000e620000000800 */
[----:B------:R-:W-:Y:S01]  /*e490*/  ISETP.GE.U32.AND P1, PT, R23, 0x7ffffe8b, PT ;  /* 0x7ffffe8b1700780c */ /* 0x000fe20003f26070 */
[----:B------:R-:W-:Y:S06]  /*e4a0*/  LDGSTS.E [R17+0x30000], desc[UR8][R54.64], !P0 ;  /* 0x3000000036117fae */ /* 0x000fec000c121848 */
[----:B------:R-:W3:Y:S01]  /*e4b0*/  LDC R27, c[0x0][0x230] ;  /* 0x00008c00ff1b7b82 */ /* 0x000ee20000000800 */
[----:B-1----:R-:W-:Y:S01]  /*e4c0*/  IADD3 R23, R30, -0xf8, RZ ;  /* 0xffffff081e177810 */ /* 0x002fe20007ffe0ff */
[----:B------:R-:W-:Y:S01]  /*e4d0*/  LDGSTS.E [R17+0x34000], desc[UR8][R52.64], !P0 ;  /* 0x3400000034117fae */ /* 0x000fe2000c121848 */
[----:B------:R-:W-:-:S03]  /*e4e0*/  ISETP.GE.U32.AND P0, PT, R24, 0x7ffffe8a, PT ;  /* 0x7ffffe8a1800780c */ /* 0x000fc60003f06070 */
[----:B------:R-:W-:Y:S01]  /*e4f0*/  LDGSTS.E [R17+0x30004], desc[UR8][R50.64], !P6 ;  /* 0x3000400032117fae */ /* 0x000fe2000f121848 */
[----:B------:R-:W-:-:S03]  /*e500*/  VIADD R24, R26, 0xffffff67 ;  /* 0xffffff671a187836 */ /* 0x000fc60000000000 */
[----:B------:R-:W-:Y:S01]  /*e510*/  LDGSTS.E [R17+0x34004], desc[UR8][R48.64], !P6 ;  /* 0x3400400030117fae */ /* 0x000fe2000f121848 */
[----:B------:R-:W-:Y:S01]  /*e520*/  ISETP.GE.U32.AND P6, PT, R23, 0x7ffffe89, PT ;  /* 0x7ffffe891700780c */ /* 0x000fe20003fc6070 */
[----:B------:R-:W-:Y:S02]  /*e530*/  VIADD R23, R29, 0xffffff66 ;  /* 0xffffff661d177836 */ /* 0x000fe40000000000 */
[----:B------:R-:W-:Y:S04]  /*e540*/  LDGSTS.E [R17+0x30008], desc[UR8][R46.64], !P5 ;  /* 0x300080002e117fae */ /* 0x000fe8000e921848 */
[----:B------:R-:W-:Y:S01]  /*e550*/  LDGSTS.E [R17+0x34008], desc[UR8][R44.64], !P5 ;  /* 0x340080002c117fae */ /* 0x000fe2000e921848 */
[----:B------:R-:W-:-:S03]  /*e560*/  ISETP.GE.U32.AND P5, PT, R24, 0x7ffffee8, PT ;  /* 0x7ffffee81800780c */ /* 0x000fc60003fa6070 */
[----:B------:R-:W-:Y:S01]  /*e570*/  LDGSTS.E [R17+0x3000c], desc[UR8][R42.64], !P4 ;  /* 0x3000c0002a117fae */ /* 0x000fe2000e121848 */
[----:B------:R-:W-:-:S03]  /*e580*/  IADD3 R24, R25, -0x9b, RZ ;  /* 0xffffff6519187810 */ /* 0x000fc60007ffe0ff */
[----:B------:R-:W-:Y:S01]  /*e590*/  LDGSTS.E [R17+0x3400c], desc[UR8][R40.64], !P4 ;  /* 0x3400c00028117fae */ /* 0x000fe2000e121848 */
[----:B------:R-:W-:Y:S01]  /*e5a0*/  ISETP.GE.U32.AND P4, PT, R23, 0x7ffffee7, PT ;  /* 0x7ffffee71700780c */ /* 0x000fe20003f86070 */
[----:B------:R-:W-:Y:S02]  /*e5b0*/  VIADD R23, R28, 0xffffff64 ;  /* 0xffffff641c177836 */ /* 0x000fe40000000000 */
[----:B----4-:R-:W-:-:S04]  /*e5c0*/  IMAD.WIDE R38, R7, 0x4, R240 ;  /* 0x0000000407267825 */ /* 0x010fc800078e02f0 */
[C---:B------:R-:W-:Y:S01]  /*e5d0*/  IMAD.WIDE R36, R7.reuse, 0x4, R188 ;  /* 0x0000000407247825 */ /* 0x040fe200078e02bc */
[----:B------:R-:W-:Y:S04]  /*e5e0*/  LDGSTS.E [R17+0x38000], desc[UR8][R38.64], !P2 ;  /* 0x3800000026117fae */ /* 0x000fe8000d121848 */
[----:B------:R-:W-:Y:S01]  /*e5f0*/  LDGSTS.E [R17+0x3c000], desc[UR8][R36.64], !P2 ;  /* 0x3c00000024117fae */ /* 0x000fe2000d121848 */
[----:B--2---:R-:W-:-:S04]  /*e600*/  IMAD.WIDE R34, R7, 0x4, R4 ;  /* 0x0000000407227825 */ /* 0x004fc800078e0204 */
[C---:B---3--:R-:W-:Y:S01]  /*e610*/  IMAD.WIDE R32, R7.reuse, 0x4, R2 ;  /* 0x0000000407207825 */ /* 0x048fe200078e0202 */
[----:B------:R-:W-:Y:S04]  /*e620*/  LDGSTS.E [R17+0x38004], desc[UR8][R34.64], !P1 ;  /* 0x3800400022117fae */ /* 0x000fe8000c921848 */
[----:B------:R-:W2:Y:S04]  /*e630*/  LDL.LU.64 R2, [R1+0x360] ;  /* 0x0003600001027983 */ /* 0x000ea80000300a00 */
[----:B------:R-:W3:Y:S04]  /*e640*/  LDL.LU.64 R240, [R1+0x378] ;  /* 0x0003780001f07983 */ /* 0x000ee80000300a00 */
[----:B------:R-:W4:Y:S04]  /*e650*/  LDL.LU.64 R188, [R1+0x390] ;  /* 0x0003900001bc7983 */ /* 0x000f280000300a00 */
[----:B------:R-:W4:Y:S01]  /*e660*/  LDL.LU.64 R4, [R1+0x3a8] ;  /* 0x0003a80001047983 */ /* 0x000f220000300a00 */
[----:B------:R-:W-:Y:S01]  /*e670*/  ISETP.GE.U32.AND P2, PT, R24, 0x7ffffee6, PT ;  /* 0x7ffffee61800780c */ /* 0x000fe20003f46070 */
[----:B------:R-:W-:-:S02]  /*e680*/  IMAD.WIDE R30, R7, 0x4, R238 ;  /* 0x00000004071e7825 */ /* 0x000fc400078e02ee */
[----:B------:R-:W-:Y:S01]  /*e690*/  LDGSTS.E [R17+0x3c004], desc[UR8][R32.64], !P1 ;  /* 0x3c00400020117fae */ /* 0x000fe2000c921848 */
[----:B------:R-:W-:Y:S01]  /*e6a0*/  ISETP.GE.U32.AND P1, PT, R23, 0x7ffffee5, PT ;  /* 0x7ffffee51700780c */ /* 0x000fe20003f26070 */
[----:B------:R-:W-:Y:S01]  /*e6b0*/  IMAD.WIDE R28, R7, 0x4, R8 ;  /* 0x00000004071c7825 */ /* 0x000fe200078e0208 */
[----:B------:R-:W-:Y:S01]  /*e6c0*/  IADD3 R23, R27, -0xba, RZ ;  /* 0xffffff461b177810 */ /* 0x000fe20007ffe0ff */
[----:B------:R-:W4:Y:S02]  /*e6d0*/  LDL.LU.64 R238, [R1+0x3d0] ;  /* 0x0003d00001ee7983 */ /* 0x000f240000300a00 */
[C---:B------:R-:W-:Y:S02]  /*e6e0*/  IMAD.WIDE R24, R7.reuse, 0x4, R12 ;  /* 0x0000000407187825 */ /* 0x040fe400078e020c */
[----:B------:R-:W-:Y:S02]  /*e6f0*/  LDGSTS.E [R17+0x38008], desc[UR8][R30.64], !P0 ;  /* 0x380080001e117fae */ /* 0x000fe4000c121848 */
[----:B------:R-:W-:-:S02]  /*e700*/  IMAD.WIDE R26, R7, 0x4, R10 ;  /* 0x00000004071a7825 */ /* 0x000fc400078e020a */
[----:B------:R-:W4:Y:S04]  /*e710*/  LDL.LU.64 R12, [R1+0x3e8] ;  /* 0x0003e800010c7983 */ /* 0x000f280000300a00 */
[----:B------:R-:W4:Y:S04]  /*e720*/  LDL.LU.64 R8, [R1+0x400] ;  /* 0x0004000001087983 */ /* 0x000f280000300a00 */
[----:B------:R-:W4:Y:S04]  /*e730*/  LDL.LU.64 R10, [R1+0x418] ;  /* 0x00041800010a7983 */ /* 0x000f280000300a00 */
[----:B------:R-:W-:Y:S04]  /*e740*/  LDGSTS.E [R17+0x3c008], desc[UR8][R28.64], !P0 ;  /* 0x3c0080001c117fae */ /* 0x000fe8000c121848 */
[----:B------:R-:W-:Y:S04]  /*e750*/  LDGSTS.E [R17+0x3800c], desc[UR8][R26.64], !P6 ;  /* 0x3800c0001a117fae */ /* 0x000fe8000f121848 */
[----:B------:R-:W-:Y:S01]  /*e760*/  LDGSTS.E [R17+0x3c00c], desc[UR8][R24.64], !P6 ;  /* 0x3c00c00018117fae */ /* 0x000fe2000f121848 */
[----:B--2---:R-:W-:-:S04]  /*e770*/  IMAD.WIDE R2, R7, 0x4, R2 ;  /* 0x0000000407027825 */ /* 0x004fc800078e0202 */
[C---:B---3--:R-:W-:Y:S01]  /*e780*/  IMAD.WIDE R152, R7.reuse, 0x4, R240 ;  /* 0x0000000407987825 */ /* 0x048fe200078e02f0 */
[----:B------:R1:W-:Y:S03]  /*e790*/  STL.64 [R1+0x90], R2 ;  /* 0x0000900201007387 */ /* 0x0003e60000100a00 */
[C---:B----4-:R-:W-:Y:S01]  /*e7a0*/  IMAD.WIDE R20, R7.reuse, 0x4, R188 ;  /* 0x0000000407147825 */ /* 0x050fe200078e02bc */
[----:B------:R-:W-:Y:S03]  /*e7b0*/  STL.64 [R1+0x88], R152 ;  /* 0x0000889801007387 */ /* 0x000fe60000100a00 */
[C---:B------:R-:W-:Y:S01]  /*e7c0*/  IMAD.WIDE R18, R7.reuse, 0x4, R4 ;  /* 0x0000000407127825 */ /* 0x040fe200078e0204 */
[----:B------:R-:W2:Y:S04]  /*e7d0*/  LDL.LU.64 R240, [R1+0x440] ;  /* 0x0004400001f07983 */ /* 0x000ea80000300a00 */
[----:B------:R-:W3:Y:S04]  /*e7e0*/  LDL.LU.64 R188, [R1+0x458] ;  /* 0x0004580001bc7983 */ /* 0x000ee80000300a00 */
[----:B------:R-:W-:Y:S04]  /*e7f0*/  STL.64 [R1+0x80], R20 ;  /* 0x0000801401007387 */ /* 0x000fe80000100a00 */
[----:B------:R4:W-:Y:S04]  /*e800*/  STL.64 [R1+0x78], R18 ;  /* 0x0000781201007387 */ /* 0x0009e80000100a00 */
[----:B------:R-:W-:Y:S04]  /*e810*/  LDGSTS.E [R16+0x20000], desc[UR8][R2.64], !P5 ;  /* 0x2000000002107fae */ /* 0x000fe8000e921848 */
[----:B------:R-:W2:Y:S04]  /*e820*/  LDL.LU.64 R4, [R1+0x470] ;  /* 0x0004700001047983 */ /* 0x000ea80000300a00 */
[----:B------:R-:W-:Y:S04]  /*e830*/  LDGSTS.E [R16+0x24000], desc[UR8][R152.64], !P5 ;  /* 0x2400000098107fae */ /* 0x000fe8000e921848 */
[----:B-1----:R-:W2:Y:S01]  /*e840*/  LDL.LU.64 R2, [R1+0x488] ;  /* 0x0004880001027983 */ /* 0x002ea20000300a00 */
[----:B------:R-:W-:-:S03]  /*e850*/  IMAD.WIDE R12, R7, 0x4, R12 ;  /* 0x00000004070c7825 */ /* 0x000fc600078e020c */
[----:B------:R-:W-:Y:S01]  /*e860*/  LDGSTS.E [R16+0x20004], desc[UR8][R20.64], !P4 ;  /* 0x2000400014107fae */ /* 0x000fe2000e121848 */
[----:B------:R-:W-:-:S03]  /*e870*/  IMAD.WIDE R8, R7, 0x4, R8 ;  /* 0x0000000407087825 */ /* 0x000fc600078e0208 */
[----:B------:R4:W-:Y:S01]  /*e880*/  LDGSTS.E [R16+0x24004], desc[UR8][R18.64], !P4 ;  /* 0x2400400012107fae */ /* 0x0009e2000e121848 */
[----:B------:R-:W-:-:S04]  /*e890*/  IMAD.WIDE R10, R7, 0x4, R10 ;  /* 0x00000004070a7825 */ /* 0x000fc800078e020a */
[----:B----4-:R-:W-:-:S05]  /*e8a0*/  IMAD.WIDE R18, R7, 0x4, R238 ;  /* 0x0000000407127825 */ /* 0x010fca00078e02ee */
[----:B------:R-:W-:Y:S04]  /*e8b0*/  STL.64 [R1+0x70], R18 ;  /* 0x0000701201007387 */ /* 0x000fe80000100a00 */
[----:B------:R-:W-:Y:S04]  /*e8c0*/  STL.64 [R1+0x68], R12 ;  /* 0x0000680c01007387 */ /* 0x000fe80000100a00 */
[----:B------:R1:W-:Y:S04]  /*e8d0*/  LDGSTS.E [R16+0x20008], desc[UR8][R18.64], !P2 ;  /* 0x2000800012107fae */ /* 0x0003e8000d121848 */
[----:B------:R4:W-:Y:S04]  /*e8e0*/  STL.64 [R1+0x60], R8 ;  /* 0x0000600801007387 */ /* 0x0009e80000100a00 */
[----:B------:R-:W-:Y:S04]  /*e8f0*/  LDGSTS.E [R16+0x24008], desc[UR8][R12.64], !P2 ;  /* 0x240080000c107fae */ /* 0x000fe8000d121848 */
[----:B------:R1:W-:Y:S04]  /*e900*/  STL.64 [R1+0x58], R10 ;  /* 0x0000580a01007387 */ /* 0x0003e80000100a00 */
[----:B------:R-:W-:Y:S04]  /*e910*/  LDGSTS.E [R16+0x2000c], desc[UR8][R8.64], !P1 ;  /* 0x2000c00008107fae */ /* 0x000fe8000c921848 */
[----:B------:R-:W2:Y:S04]  /*e920*/  LDL.LU.64 R232, [R1+0x4b0] ;  /* 0x0004b00001e87983 */ /* 0x000ea80000300a00 */
[----:B------:R-:W-:Y:S04]  /*e930*/  LDGSTS.E [R16+0x2400c], desc[UR8][R10.64], !P1 ;  /* 0x2400c0000a107fae */ /* 0x000fe8000c921848 */
[----:B----4-:R-:W4:Y:S04]  /*e940*/  LDL.LU.64 R8, [R1+0x4c8] ;  /* 0x0004c80001087983 */ /* 0x010f280000300a00 */
[----:B-1----:R-:W4:Y:S04]  /*e950*/  LDL.LU.64 R10, [R1+0x4e0] ;  /* 0x0004e000010a7983 */ /* 0x002f280000300a00 */
[----:B------:R-:W4:Y:S04]  /*e960*/  LDL.LU.64 R12, [R1+0x4f0] ;  /* 0x0004f000010c7983 */ /* 0x000f280000300a00 */
[----:B------:R-:W4:Y:S01]  /*e970*/  LDL.LU.64 R20, [R1+0x4f8] ;  /* 0x0004f80001147983 */ /* 0x000f220000300a00 */
[----:B------:R-:W-:Y:S01]  /*e980*/  ISETP.GE.U32.AND P0, PT, R56, 0x7ffffec8, PT ;  /* 0x7ffffec83800780c */ /* 0x000fe20003f06070 */
[----:B------:R-:W-:Y:S01]  /*e990*/  VIADD R56, R58, 0xffffff45 ;  /* 0xffffff453a387836 */ /* 0x000fe20000000000 */
[----:B------:R-:W-:Y:S01]  /*e9a0*/  ISETP.GE.U32.AND P6, PT, R23, 0x7ffffec7, PT ;  /* 0x7ffffec71700780c */ /* 0x000fe20003fc6070 */
[----:B------:R-:W1:Y:S03]  /*e9b0*/  LDC R58, c[0x0][0x230] ;  /* 0x00008c00ff3a7b82 */ /* 0x000e660000000800 */
[----:B------:R-:W-:-:S02]  /*e9c0*/  ISETP.GE.U32.AND P5, PT, R56, 0x7ffffec6, PT ;  /* 0x7ffffec63800780c */ /* 0x000fc40003fa6070 */
[----:B------:R-:W-:-:S04]  /*e9d0*/  IADD3 R56, R59, -0xd9, RZ ;  /* 0xffffff273b387810 */ /* 0x000fc80007ffe0ff */
[----:B------:R-:W-:Y:S01]  /*e9e0*/  ISETP.GE.U32.AND P2, PT, R56, 0x7ffffea8, PT ;  /* 0x7ffffea83800780c */ /* 0x000fe20003f46070 */
[----:B------:R-:W-:Y:S02]  /*e9f0*/  VIADD R56, R57, 0xffffff25 ;  /* 0xffffff2539387836 */ /* 0x000fe40000000000 */
[C---:B---3--:R-:W-:Y:S02]  /*ea00*/  IMAD.WIDE R238, R7.reuse, 0x4, R188 ;  /* 0x0000000407ee7825 */ /* 0x048fe400078e02bc */
[----:B------:R-:W3:Y:S02]  /*ea10*/  LDL.LU.64 R188, [R1+0x500] ;  /* 0x0005000001bc7983 */ /* 0x000ee40000300a00 */
[C---:B--2---:R-:W-:Y:S02]  /*ea20*/  IMAD.WIDE R236, R7.reuse, 0x4, R4 ;  /* 0x0000000407ec7825 */ /* 0x044fe400078e0204 */
[----:B------:R-:W2:Y:S02]  /*ea30*/  LDL.LU.64 R4, [R1+0x508] ;  /* 0x0005080001047983 */ /* 0x000ea40000300a00 */
[----:B------:R-:W-:-:S02]  /*ea40*/  IMAD.WIDE R234, R7, 0x4, R2 ;  /* 0x0000000407ea7825 */ /* 0x000fc400078e0202 */
[----:B------:R-:W2:Y:S02]  /*ea50*/  LDL.LU.64 R2, [R1+0x518] ;  /* 0x0005180001027983 */ /* 0x000ea40000300a00 */
[----:B------:R-:W-:-:S05]  /*ea60*/  IMAD.WIDE R240, R7, 0x4, R240 ;  /* 0x0000000407f07825 */ /* 0x000fca00078e02f0 */
[----:B------:R-:W-:Y:S04]  /*ea70*/  STL.64 [R1+0xc78], R240 ;  /* 0x000c78f001007387 */ /* 0x000fe80000100a00 */
[----:B------:R-:W-:Y:S04]  /*ea80*/  STL.64 [R1+0xc80], R238 ;  /* 0x000c80ee01007387 */ /* 0x000fe80000100a00 */
[----:B------:R-:W-:Y:S04]  /*ea90*/  STL.64 [R1+0xc88], R236 ;  /* 0x000c88ec01007387 */ /* 0x000fe80000100a00 */
[----:B------:R-:W-:Y:S04]  /*eaa0*/  STL.64 [R1+0xc98], R234 ;  /* 0x000c98ea01007387 */ /* 0x000fe80000100a00 */
[----:B------:R-:W2:Y:S04]  /*eab0*/  LDL.LU.64 R152, [R1+0x528] ;  /* 0x0005280001987983 */ /* 0x000ea80000300a00 */
[----:B------:R-:W-:Y:S04]  /*eac0*/  LDGSTS.E [R16+0x28000], desc[UR8][R240.64], !P0 ;  /* 0x28000000f0107fae */ /* 0x000fe8000c121848 */
[----:B------:R-:W-:Y:S01]  /*ead0*/  LDGSTS.E [R16+0x2c000], desc[UR8][R238.64], !P0 ;  /* 0x2c000000ee107fae */ /* 0x000fe2000c121848 */
[----:B------:R-:W-:Y:S01]  /*eae0*/  ISETP.GE.U32.AND P0, PT, R56, 0x7ffffea6, PT ;  /* 0x7ffffea63800780c */ /* 0x000fe20003f06070 */
[----:B----4-:R-:W-:-:S02]  /*eaf0*/  IMAD.WIDE R230, R7, 0x4, R8 ;  /* 0x0000000407e67825 */ /* 0x010fc400078e0208 */
[----:B------:R-:W-:Y:S04]  /*eb00*/  LDGSTS.E [R16+0x28004], desc[UR8][R236.64], !P6 ;  /* 0x28004000ec107fae */ /* 0x000fe8000f121848 */
[----:B------:R-:W4:Y:S01]  /*eb10*/  LDL.LU.64 R8, [R1+0x538] ;  /* 0x0005380001087983 */ /* 0x000f220000300a00 */
[----:B------:R-:W-:-:S03]  /*eb20*/  IMAD.WIDE R228, R7, 0x4, R10 ;  /* 0x0000000407e47825 */ /* 0x000fc600078e020a */
[----:B------:R-:W-:Y:S04]  /*eb30*/  LDGSTS.E [R16+0x2c004], desc[UR8][R234.64], !P6 ;  /* 0x2c004000ea107fae */ /* 0x000fe8000f121848 */
[----:B------:R-:W4:Y:S01]  /*eb40*/  LDL.LU.64 R10, [R1+0x548] ;  /* 0x00054800010a7983 */ /* 0x000f220000300a00 */
[----:B------:R-:W-:-:S03]  /*eb50*/  IMAD.WIDE R56, R7, 0x4, R12 ;  /* 0x0000000407387825 */ /* 0x000fc600078e020c */
[----:B------:R-:W4:Y:S01]  /*eb60*/  LDL.LU.64 R12, [R1+0x558] ;  /* 0x00055800010c7983 */ /* 0x000f220000300a00 */
[----:B------:R-:W-:Y:S02]  /*eb70*/  VIADD R23, R60, 0xffffff44 ;  /* 0xffffff443c177836 */ /* 0x000fe40000000000 */
[----:B------:R-:W1:Y:S03]  /*eb80*/  LDC R60, c[0x0][0x230] ;  /* 0x00008c00ff3c7b82 */ /* 0x000e660000000800 */
[----:B------:R-:W-:Y:S01]  /*eb90*/  ISETP.GE.U32.AND P4, PT, R23, 0x7ffffec5, PT ;  /* 0x7ffffec51700780c */ /* 0x000fe20003f86070 */
[----:B------:R-:W-:-:S04]  /*eba0*/  VIADD R23, R62, 0xffffff26 ;  /* 0xffffff263e177836 */ /* 0x000fc80000000000 */
[----:B------:R-:W1:Y:S01]  /*ebb0*/  LDC R62, c[0x0][0x230] ;  /* 0x00008c00ff3e7b82 */ /* 0x000e620000000800 */
[----:B------:R-:W-:Y:S01]  /*ebc0*/  ISETP.GE.U32.AND P1, PT, R23, 0x7ffffea7, PT ;  /* 0x7ffffea71700780c */ /* 0x000fe20003f26070 */
[----:B------:R-:W-:Y:S01]  /*ebd0*/  IMAD.WIDE R232, R7, 0x4, R232 ;  /* 0x0000000407e87825 */ /* 0x000fe200078e02e8 */
[----:B------:R-:W-:-:S03]  /*ebe0*/  IADD3 R23, R61, -0xdc, RZ ;  /* 0xffffff243d177810 */ /* 0x000fc60007ffe0ff */
[----:B-1----:R-:W-:Y:S01]  /*ebf0*/  VIADD R58, R58, 0xffffff07 ;  /* 0xffffff073a3a7836 */ /* 0x002fe20000000000 */
[----:B------:R-:W-:Y:S01]  /*ec00*/  ISETP.GE.U32.AND P6, PT, R23, 0x7ffffea5, PT ;  /* 0x7ffffea51700780c */ /* 0x000fe20003fc6070 */
[----:B------:R-:W-:Y:S04]  /*ec10*/  LDGSTS.E [R16+0x28008], desc[UR8][R232.64], !P5 ;  /* 0x28008000e8107fae */ /* 0x000fe8000e921848 */
[----:B------:R-:W-:Y:S01]  /*ec20*/  LDGSTS.E [R16+0x2c008], desc[UR8][R230.64], !P5 ;  /* 0x2c008000e6107fae */ /* 0x000fe2000e921848 */
[----:B------:R-:W-:-:S03]  /*ec30*/  VIADD R23, R60, 0xffffff06 ;  /* 0xffffff063c177836 */ /* 0x000fc60000000000 */
[----:B------:R-:W-:Y:S01]  /*ec40*/  STL.64 [R1+0xca0], R232 ;  /* 0x000ca0e801007387 */ /* 0x000fe20000100a00 */
[----:B------:R-:W-:Y:S01]  /*ec50*/  ISETP.GE.U32.AND P5, PT, R58, 0x7ffffe88, PT ;  /* 0x7ffffe883a00780c */ /* 0x000fe20003fa6070 */
[----:B------:R-:W-:Y:S02]  /*ec60*/  IMAD.WIDE R58, R7, 0x4, R20 ;  /* 0x00000004073a7825 */ /* 0x000fe400078e0214 */
[----:B------:R-:W-:Y:S04]  /*ec70*/  LDGSTS.E [R16+0x2800c], desc[UR8][R228.64], !P4 ;  /* 0x2800c000e4107fae */ /* 0x000fe8000e121848 */
[----:B------:R-:W-:Y:S04]  /*ec80*/  STL.64 [R1+0xca8], R230 ;  /* 0x000ca8e601007387 */ /* 0x000fe80000100a00 */
[----:B------:R-:W-:Y:S01]  /*ec90*/  LDGSTS.E [R16+0x2c00c], desc[UR8][R56.64], !P4 ;  /* 0x2c00c00038107fae */ /* 0x000fe2000e121848 */
[----:B------:R-:W-:Y:S01]  /*eca0*/  ISETP.GE.U32.AND P4, PT, R23, 0x7ffffe87, PT ;  /* 0x7ffffe871700780c */ /* 0x000fe20003f86070 */
[----:B------:R-:W-:-:S02]  /*ecb0*/  VIADD R23, R62, 0xffffff04 ;  /* 0xffffff043e177836 */ /* 0x000fc40000000000 */
[----:B------:R-:W-:Y:S04]  /*ecc0*/  STL.64 [R1+0xcb8], R228 ;  /* 0x000cb8e401007387 */ /* 0x000fe80000100a00 */
[----:B------:R-:W4:Y:S04]  /*ecd0*/  LDL.LU.64 R20, [R1+0x568] ;  /* 0x0005680001147983 */ /* 0x000f280000300a00 */
[----:B------:R-:W-:Y:S01]  /*ece0*/  LDGSTS.E [R16+0x30000], desc[UR8][R58.64], !P2 ;  /* 0x300000003a107fae */ /* 0x000fe2000d121848 */
[----:B---3--:R-:W-:-:S03]  /*ecf0*/  IMAD.WIDE R60, R7, 0x4, R188 ;  /* 0x00000004073c7825 */ /* 0x008fc600078e02bc */
[----:B------:R-:W3:Y:S04]  /*ed00*/  LDL.LU.64 R188, [R1+0x578] ;  /* 0x0005780001bc7983 */ /* 0x000ee80000300a00 */
[----:B------:R-:W-:Y:S01]  /*ed10*/  LDGSTS.E [R16+0x34000], desc[UR8][R60.64], !P2 ;  /* 0x340000003c107fae */ /* 0x000fe2000d121848 */
[----:B--2---:R-:W-:-:S03]  /*ed20*/  IMAD.WIDE R62, R7, 0x4, R4 ;  /* 0x00000004073e7825 */ /* 0x004fc600078e0204 */
[----:B------:R-:W2:Y:S01]  /*ed30*/  LDL.LU.64 R4, [R1+0x588] ;  /* 0x0005880001047983 */ /* 0x000ea20000300a00 */
[----:B------:R-:W-:-:S03]  /*ed40*/  IMAD.WIDE R64, R7, 0x4, R2 ;  /* 0x0000000407407825 */ /* 0x000fc600078e0202 */
[----:B------:R-:W-:Y:S04]  /*ed50*/  LDGSTS.E [R16+0x30004], desc[UR8][R62.64], !P1 ;  /* 0x300040003e107fae */ /* 0x000fe8000c921848 */
[----:B------:R-:W2:Y:S01]  /*ed60*/  LDL.LU.64 R2, [R1+0x598] ;  /* 0x0005980001027983 */ /* 0x000ea20000300a00 */
[----:B------:R-:W-:-:S03]  /*ed70*/  ISETP.GE.U32.AND P2, PT, R66, 0x7ffffe86, PT ;  /* 0x7ffffe864200780c */ /* 0x000fc60003f46070 */
[----:B------:R-:W-:Y:S01]  /*ed80*/  LDGSTS.E [R16+0x34004], desc[UR8][R64.64], !P1 ;  /* 0x3400400040107fae */ /* 0x000fe2000c921848 */
[----:B------:R-:W-:Y:S02]  /*ed90*/  ISETP.GE.U32.AND P1, PT, R23, 0x7ffffe85, PT ;  /* 0x7ffffe851700780c */ /* 0x000fe40003f26070 */
[----:B------:R-:W-:Y:S01]  /*eda0*/  IADD3 R23, R70, -0x9e, RZ ;  /* 0xffffff6246177810 */ /* 0x000fe20007ffe0ff */
[C---:B------:R-:W-:Y:S02]  /*edb0*/  IMAD.WIDE R66, R7.reuse, 0x4, R152 ;  /* 0x0000000407427825 */ /* 0x040fe400078e0298 */
[----:B------:R-:W2:Y:S04]  /*edc0*/  LDL.LU.64 R152, [R1+0x5a8] ;  /* 0x0005a80001987983 */ /* 0x000ea80000300a00 */
[----:B------:R-:W-:Y:S01]  /*edd0*/  LDGSTS.E [R16+0x30008], desc[UR8][R66.64], !P0 ;  /* 0x3000800042107fae */ /* 0x000fe2000c121848 */
[----:B----4-:R-:W-:-:S03]  /*ede0*/  IMAD.WIDE R68, R7, 0x4, R8 ;  /* 0x0000000407447825 */ /* 0x010fc600078e0208 */
[----:B------:R-:W4:Y:S04]  /*edf0*/  LDL.LU.64 R8, [R1+0x5b8] ;  /* 0x0005b80001087983 */ /* 0x000f280000300a00 */
[----:B------:R-:W-:Y:S01]  /*ee00*/  LDGSTS.E [R16+0x34008], desc[UR8][R68.64], !P0 ;  /* 0x3400800044107fae */ /* 0x000fe2000c121848 */
[----:B------:R-:W-:-:S03]  /*ee10*/  IMAD.WIDE R70, R7, 0x4, R10 ;  /* 0x0000000407467825 */ /* 0x000fc600078e020a */
[----:B------:R-:W4:Y:S01]  /*ee20*/  LDL.LU.64 R10, [R1+0x5c8] ;  /* 0x0005c800010a7983 */ /* 0x000f220000300a00 */
[----:B------:R-:W-:-:S03]  /*ee30*/  IMAD.WIDE R72, R7, 0x4, R12 ;  /* 0x0000000407487825 */ /* 0x000fc600078e020c */
[----:B------:R-:W4:Y:S04]  /*ee40*/  LDL.LU.64 R12, [R1+0x5d8] ;  /* 0x0005d800010c7983 */ /* 0x000f280000300a00 */
[----:B------:R-:W-:Y:S04]  /*ee50*/  LDGSTS.E [R16+0x3000c], desc[UR8][R70.64], !P6 ;  /* 0x3000c00046107fae */ /* 0x000fe8000f121848 */
[----:B------:R-:W-:Y:S01]  /*ee60*/  LDGSTS.E [R16+0x3400c], desc[UR8][R72.64], !P6 ;  /* 0x3400c00048107fae */ /* 0x000fe2000f121848 */
[----:B------:R-:W-:Y:S01]  /*ee70*/  ISETP.GE.U32.AND P6, PT, R23, 0x7ffffee3, PT ;  /* 0x7ffffee31700780c */ /* 0x000fe20003fc6070 */
[----:B------:R-:W-:Y:S01]  /*ee80*/  VIADD R23, R78, 0xffffff60 ;  /* 0xffffff604e177836 */ /* 0x000fe20000000000 */
[----:B------:R-:W-:Y:S01]  /*ee90*/  ISETP.GE.U32.AND P0, PT, R74, 0x7ffffee4, PT ;  /* 0x7ffffee44a00780c */ /* 0x000fe20003f06070 */
[----:B------:R-:W-:-:S05]  /*eea0*/  IMAD.WIDE R74, R7, 0x4, R20 ;  /* 0x00000004074a7825 */ /* 0x000fca00078e0214 */
[----:B------:R-:W-:Y:S01]  /*eeb0*/  LDGSTS.E [R16+0x38000], desc[UR8][R74.64], !P5 ;  /* 0x380000004a107fae */ /* 0x000fe2000e921848 */
[----:B---3--:R-:W-:-:S05]  /*eec0*/  IMAD.WIDE R76, R7, 0x4, R188 ;  /* 0x00000004074c7825 */ /* 0x008fca00078e02bc */
[----:B------:R-:W-:Y:S01]  /*eed0*/  LDGSTS.E [R16+0x3c000], desc[UR8][R76.64], !P5 ;  /* 0x3c0000004c107fae */ /* 0x000fe2000e921848 */
[----:B--2---:R-:W-:-:S03]  /*eee0*/  IMAD.WIDE R78, R7, 0x4, R4 ;  /* 0x00000004074e7825 */ /* 0x004fc600078e0204 */
[----:B------:R-:W2:Y:S04]  /*eef0*/  LDL.LU.64 R4, [R1+0x5e8] ;  /* 0x0005e80001047983 */ /* 0x000ea80000300a00 */
[----:B------:R-:W-:Y:S01]  /*ef00*/  LDGSTS.E [R16+0x38004], desc[UR8][R78.64], !P4 ;  /* 0x380040004e107fae */ /* 0x000fe2000e121848 */
[----:B------:R-:W-:-:S03]  /*ef10*/  IMAD.WIDE R80, R7, 0x4, R2 ;  /* 0x0000000407507825 */ /* 0x000fc600078e0202 */
[----:B------:R-:W3:Y:S04]  /*ef20*/  LDL.LU.64 R2, [R1+0x5f8] ;  /* 0x0005f80001027983 */ /* 0x000ee80000300a00 */
[----:B------:R-:W3:Y:S04]  /*ef30*/  LDL.LU.64 R20, [R1+0x608] ;  /* 0x0006080001147983 */ /* 0x000ee80000300a00 */
[----:B------:R-:W3:Y:S04]  /*ef40*/  LDL.LU.64 R188, [R1+0x618] ;  /* 0x0006180001bc7983 */ /* 0x000ee80000300a00 */
[----:B------:R-:W-:Y:S01]  /*ef50*/  LDGSTS.E [R16+0x3c004], desc[UR8][R80.64], !P4 ;  /* 0x3c00400050107fae */ /* 0x000fe2000e121848 */
[----:B------:R-:W-:Y:S01]  /*ef60*/  ISETP.GE.U32.AND P4, PT, R23, 0x7ffffee1, PT ;  /* 0x7ffffee11700780c */ /* 0x000fe20003f86070 */
[----:B------:R-:W-:-:S02]  /*ef70*/  VIADD R23, R86, 0xffffff42 ;  /* 0xffffff4256177836 */ /* 0x000fc40000000000 */
[C---:B----4-:R-:W-:Y:S02]  /*ef80*/  IMAD.WIDE R84, R7.reuse, 0x4, R8 ;  /* 0x0000000407547825 */ /* 0x050fe400078e0208 */
[----:B------:R-:W4:Y:S02]  /*ef90*/  LDL.LU.64 R8, [R1+0x628] ;  /* 0x0006280001087983 */ /* 0x000f240000300a00 */
[C---:B------:R-:W-:Y:S02]  /*efa0*/  IMAD.WIDE R86, R7.reuse, 0x4, R10 ;  /* 0x0000000407567825 */ /* 0x040fe400078e020a */
[----:B------:R-:W4:Y:S02]  /*efb0*/  LDL.LU.64 R10, [R1+0x638] ;  /* 0x00063800010a7983 */ /* 0x000f240000300a00 */
[C---:B------:R-:W-:Y:S02]  /*efc0*/  IMAD.WIDE R88, R7.reuse, 0x4, R12 ;  /* 0x0000000407587825 */ /* 0x040fe400078e020c */
[----:B------:R-:W4:Y:S01]  /*efd0*/  LDL.LU.64 R12, [R1+0x648] ;  /* 0x00064800010c7983 */ /* 0x000f220000300a00 */
[----:B------:R-:W-:Y:S01]  /*efe0*/  ISETP.GE.U32.AND P5, PT, R82, 0x7ffffee2, PT ;  /* 0x7ffffee25200780c */ /* 0x000fe20003fa6070 */
[----:B------:R-:W-:-:S02]  /*eff0*/  IMAD.WIDE R82, R7, 0x4, R152 ;  /* 0x0000000407527825 */ /* 0x000fc400078e0298 */
[----:B------:R-:W4:Y:S04]  /*f000*/  LDL.LU.64 R160, [R1+0x658] ;  /* 0x0006580001a07983 */ /* 0x000f280000300a00 */
[----:B------:R-:W-:Y:S04]  /*f010*/  LDGSTS.E [R16+0x38008], desc[UR8][R82.64], !P2 ;  /* 0x3800800052107fae */ /* 0x000fe8000d121848 */
[----:B------:R-:W-:Y:S04]  /*f020*/  LDGSTS.E [R16+0x3c008], desc[UR8][R84.64], !P2 ;  /* 0x3c00800054107fae */ /* 0x000fe8000d121848 */
[----:B------:R-:W-:Y:S04]  /*f030*/  LDGSTS.E [R16+0x3800c], desc[UR8][R86.64], !P1 ;  /* 0x3800c00056107fae */ /* 0x000fe8000c921848 */
[----:B------:R-:W-:Y:S01]  /*f040*/  LDGSTS.E [R16+0x3c00c], desc[UR8][R88.64], !P1 ;  /* 0x3c00c00058107fae */ /* 0x000fe2000c921848 */
[----:B--2---:R-:W-:-:S05]  /*f050*/  IMAD.WIDE R4, R7, 0x4, R4 ;  /* 0x0000000407047825 */ /* 0x004fca00078e0204 */
[----:B------:R1:W-:Y:S04]  /*f060*/  STL.64 [R1+0x50], R4 ;  /* 0x0000500401007387 */ /* 0x0003e80000100a00 */
[----:B------:R-:W-:Y:S01]  /*f070*/  LDGSTS.E [R15+0x20000], desc[UR8][R4.64], !P0 ;  /* 0x20000000040f7fae */ /* 0x000fe2000c121848 */
[----:B---3--:R-:W-:-:S04]  /*f080*/  IMAD.WIDE R2, R7, 0x4, R2 ;  /* 0x0000000407027825 */ /* 0x008fc800078e0202 */
[C---:B------:R-:W-:Y:S01]  /*f090*/  IMAD.WIDE R152, R7.reuse, 0x4, R20 ;  /* 0x0000000407987825 */ /* 0x040fe200078e0214 */
[----:B------:R2:W-:Y:S03]  /*f0a0*/  STL.64 [R1+0x48], R2 ;  /* 0x0000480201007387 */ /* 0x0005e60000100a00 */
[C---:B------:R-:W-:Y:S01]  /*f0b0*/  IMAD.WIDE R18, R7.reuse, 0x4, R188 ;  /* 0x0000000407127825 */ /* 0x040fe200078e02bc */
[----:B------:R-:W3:Y:S04]  /*f0c0*/  LDL.LU.64 R20, [R1+0x668] ;  /* 0x0006680001147983 */ /* 0x000ee80000300a00 */
[----:B------:R-:W3:Y:S04]  /*f0d0*/  LDL.LU.64 R188, [R1+0x678] ;  /* 0x0006780001bc7983 */ /* 0x000ee80000300a00 */
[----:B------:R2:W-:Y:S04]  /*f0e0*/  STL.64 [R1+0x40], R152 ;  /* 0x0000409801007387 */ /* 0x0005e80000100a00 */
[----:B------:R2:W-:Y:S04]  /*f0f0*/  STL.64 [R1+0x38], R18 ;  /* 0x0000381201007387 */ /* 0x0005e80000100a00 */
[----:B-1----:R-:W3:Y:S04]  /*f100*/  LDL.LU.64 R4, [R1+0x688] ;  /* 0x0006880001047983 */ /* 0x002ee80000300a00 */
[----:B------:R-:W-:Y:S04]  /*f110*/  LDGSTS.E [R15+0x24000], desc[UR8][R2.64], !P0 ;  /* 0x24000000020f7fae */ /* 0x000fe8000c121848 */
[----:B------:R-:W-:Y:S01]  /*f120*/  LDGSTS.E [R15+0x20004], desc[UR8][R152.64], !P6 ;  /* 0x20004000980f7fae */ /* 0x000fe2000f121848 */
[----:B----4-:R-:W-:-:S03]  /*f130*/  IMAD.WIDE R158, R7, 0x4, R8 ;  /* 0x00000004079e7825 */ /* 0x010fc600078e0208 */
[----:B--2---:R-:W2:Y:S04]  /*f140*/  LDL.LU.64 R2, [R1+0x698] ;  /* 0x0006980001027983 */ /* 0x004ea80000300a00 */
[----:B------:R-:W4:Y:S01]  /*f150*/  LDL.LU.64 R152, [R1+0x6a8] ;  /* 0x0006a80001987983 */ /* 0x000f220000300a00 */
[----:B------:R-:W-:-:S03]  /*f160*/  IMAD.WIDE R156, R7, 0x4, R10 ;  /* 0x00000004079c7825 */ /* 0x000fc600078e020a */
[----:B------:R-:W4:Y:S04]  /*f170*/  LDL.LU.64 R8, [R1+0x6b8] ;  /* 0x0006b80001087983 */ /* 0x000f280000300a00 */
[----:B------:R-:W-:Y:S01]  /*f180*/  STL.64 [R1+0x30], R158 ;  /* 0x0000309e01007387 */ /* 0x000fe20000100a00 */
[----:B------:R-:W-:-:S03]  /*f190*/  IMAD.WIDE R154, R7, 0x4, R12 ;  /* 0x00000004079a7825 */ /* 0x000fc600078e020c */
[----:B------:R-:W-:Y:S04]  /*f1a0*/  STL.64 [R1+0x28], R156 ;  /* 0x0000289c01007387 */ /* 0x000fe80000100a00 */
[----:B------:R-:W4:Y:S04]  /*f1b0*/  LDL.LU.64 R10, [R1+0x6c8] ;  /* 0x0006c800010a7983 */ /* 0x000f280000300a00 */
[----:B------:R-:W4:Y:S01]  /*f1c0*/  LDL.LU.64 R12, [R1+0x6d0] ;  /* 0x0006d000010c7983 */ /* 0x000f220000300a00 */
[----:B------:R-:W-:Y:S01]  /*f1d0*/  ISETP.GE.U32.AND P2, PT, R90, 0x7ffffec4, PT ;  /* 0x7ffffec45a00780c */ /* 0x000fe20003f46070 */
[----:B------:R-:W-:Y:S01]  /*f1e0*/  VIADD R90, R92, 0xffffff41 ;  /* 0xffffff415c5a7836 */ /* 0x000fe20000000000 */
[----:B------:R-:W-:Y:S01]  /*f1f0*/  ISETP.GE.U32.AND P1, PT, R23, 0x7ffffec3, PT ;  /* 0x7ffffec31700780c */ /* 0x000fe20003f26070 */
[----:B------:R1:W-:Y:S01]  /*f200*/  LDGSTS.E [R15+0x24004], desc[UR8][R18.64], !P6 ;  /* 0x24004000120f7fae */ /* 0x0003e2000f121848 */
[----:B------:R-:W-:-:S02]  /*f210*/  IADD3 R23, R95, -0xc0, RZ ;  /* 0xffffff405f177810 */ /* 0x000fc40007ffe0ff */
[----:B------:R-:W-:Y:S01]  /*f220*/  ISETP.GE.U32.AND P0, PT, R90, 0x7ffffec2, PT ;  /* 0x7ffffec25a00780c */ /* 0x000fe20003f06070 */
[----:B------:R-:W-:Y:S01]  /*f230*/  VIADD R90, R91, 0xffffff23 ;  /* 0xffffff235b5a7836 */ /* 0x000fe20000000000 */
[----:B------:R-:W-:Y:S01]  /*f240*/  ISETP.GE.U32.AND P6, PT, R23, 0x7ffffec1, PT ;  /* 0x7ffffec11700780c */ /* 0x000fe20003fc6070 */
[----:B------:R-:W-:Y:S01]  /*f250*/  VIADD R23, R93, 0xffffff22 ;  /* 0xffffff225d177836 */ /* 0x000fe20000000000 */
[----:B------:R-:W-:Y:S04]  /*f260*/  LDGSTS.E [R15+0x20008], desc[UR8][R158.64], !P5 ;  /* 0x200080009e0f7fae */ /* 0x000fe8000e921848 */
[----:B------:R-:W-:Y:S01]  /*f270*/  LDGSTS.E [R15+0x24008], desc[UR8][R156.64], !P5 ;  /* 0x240080009c0f7fae */ /* 0x000fe2000e921848 */
[----:B-1----:R-:W-:Y:S01]  /*f280*/  IMAD.WIDE R18, R7, 0x4, R160 ;  /* 0x0000000407127825 */ /* 0x002fe200078e02a0 */
[----:B------:R-:W-:-:S02]  /*f290*/  ISETP.GE.U32.AND P5, PT, R90, 0x7ffffea4, PT ;  /* 0x7ffffea45a00780c */ /* 0x000fc40003fa6070 */
[----:B------:R1:W-:Y:S04]  /*f2a0*/  LDGSTS.E [R15+0x2000c], desc[UR8][R154.64], !P4 ;  /* 0x2000c0009a0f7fae */ /* 0x0003e8000e121848 */
[----:B------:R1:W-:Y:S04]  /*f2b0*/  STL.64 [R1+0x20], R154 ;  /* 0x0000209a01007387 */ /* 0x0003e80000100a00 */
[----:B------:R1:W-:Y:S01]  /*f2c0*/  LDGSTS.E [R15+0x2400c], desc[UR8][R18.64], !P4 ;  /* 0x2400c000120f7fae */ /* 0x0003e2000e121848 */
[----:B------:R-:W-:Y:S01]  /*f2d0*/  ISETP.GE.U32.AND P4, PT, R23, 0x7ffffea3, PT ;  /* 0x7ffffea31700780c */ /* 0x000fe20003f86070 */
[----:B------:R-:W-:-:S02]  /*f2e0*/  VIADD R23, R94, 0xffffff20 ;  /* 0xffffff205e177836 */ /* 0x000fc40000000000 */
[----:B------:R1:W-:Y:S01]  /*f2f0*/  STL.64 [R1+0x18], R18 ;  /* 0x0000181201007387 */ /* 0x0003e20000100a00 */
[----:B---3--:R-:W-:-:S03]  /*f300*/  IMAD.WIDE R90, R7, 0x4, R20 ;  /* 0x00000004075a7825 */ /* 0x008fc600078e0214 */
[----:B------:R-:W3:Y:S01]  /*f310*/  LDL.LU.64 R20, [R1+0x6d8] ;  /* 0x0006d80001147983 */ /* 0x000ee20000300a00 */
[----:B------:R-:W-:-:S03]  /*f320*/  IMAD.WIDE R92, R7, 0x4, R188 ;  /* 0x00000004075c7825 */ /* 0x000fc600078e02bc */
[----:B------:R-:W3:Y:S04]  /*f330*/  LDL.LU.64 R188, [R1+0x6e0] ;  /* 0x0006e00001bc7983 */ /* 0x000ee80000300a00 */
[----:B------:R-:W-:Y:S04]  /*f340*/  LDGSTS.E [R15+0x28000], desc[UR8][R90.64], !P2 ;  /* 0x280000005a0f7fae */ /* 0x000fe8000d121848 */
[----:B------:R-:W-:Y:S01]  /*f350*/  LDGSTS.E [R15+0x2c000], desc[UR8][R92.64], !P2 ;  /* 0x2c0000005c0f7fae */ /* 0x000fe2000d121848 */
[----:B------:R-:W-:-:S03]  /*f360*/  IMAD.WIDE R94, R7, 0x4, R4 ;  /* 0x00000004075e7825 */ /* 0x000fc600078e0204 */
[----:B------:R-:W3:Y:S04]  /*f370*/  LDL.LU.64 R4, [R1+0x6e8] ;  /* 0x0006e80001047983 */ /* 0x000ee80000300a00 */
[----:B------:R-:W-:Y:S01]  /*f380*/  LDGSTS.E [R15+0x28004], desc[UR8][R94.64], !P1 ;  /* 0x280040005e0f7fae */ /* 0x000fe2000c921848 */
[----:B--2---:R-:W-:-:S03]  /*f390*/  IMAD.WIDE R96, R7, 0x4, R2 ;  /* 0x0000000407607825 */ /* 0x004fc600078e0202 */
[----:B------:R-:W2:Y:S04]  /*f3a0*/  LDL.LU.64 R2, [R1+0x6f0] ;  /* 0x0006f00001027983 */ /* 0x000ea80000300a00 */
[----:B------:R-:W-:Y:S01]  /*f3b0*/  LDGSTS.E [R15+0x2c004], desc[UR8][R96.64], !P1 ;  /* 0x2c004000600f7fae */ /* 0x000fe2000c921848 */
[----:B------:R-:W-:Y:S01]  /*f3c0*/  ISETP.GE.U32.AND P1, PT, R23, 0x7ffffea1, PT ;  /* 0x7ffffea11700780c */ /* 0x000fe20003f26070 */
[C---:B----4-:R-:W-:Y:S01]  /*f3d0*/  IMAD.WIDE R100, R7.reuse, 0x4, R8 ;  /* 0x0000000407647825 */ /* 0x050fe200078e0208 */
[----:B------:R-:W-:Y:S01]  /*f3e0*/  IADD3 R23, R102, -0xfe, RZ ;  /* 0xffffff0266177810 */ /* 0x000fe20007ffe0ff */
[----:B------:R-:W4:Y:S04]  /*f3f0*/  LDL.LU.64 R8, [R1+0x6f8] ;  /* 0x0006f80001087983 */ /* 0x000f280000300a00 */
[----:B-1----:R-:W4:Y:S01]  /*f400*/  LDL.LU.64 R154, [R1+0x700] ;  /* 0x00070000019a7983 */ /* 0x002f220000300a00 */
[----:B------:R-:W-:-:S03]  /*f410*/  IMAD.WIDE R102, R7, 0x4, R10 ;  /* 0x0000000407667825 */ /* 0x000fc600078e020a */
[----:B------:R-:W4:Y:S01]  /*f420*/  LDL.LU.64 R10, [R1+0x708] ;  /* 0x00070800010a7983 */ /* 0x000f220000300a00 */
[----:B------:R-:W-:-:S03]  /*f430*/  IMAD.WIDE R104, R7, 0x4, R12 ;  /* 0x0000000407687825 */ /* 0x000fc600078e020c */
[----:B------:R-:W4:Y:S01]  /*f440*/  LDL.LU.64 R12, [R1+0x718] ;  /* 0x00071800010c7983 */ /* 0x000f220000300a00 */
[----:B------:R-:W-:Y:S01]  /*f450*/  ISETP.GE.U32.AND P2, PT, R98, 0x7ffffea2, PT ;  /* 0x7ffffea26200780c */ /* 0x000fe20003f46070 */
[----:B------:R-:W-:Y:S02]  /*f460*/  IMAD.WIDE R98, R7, 0x4, R152 ;  /* 0x0000000407627825 */ /* 0x000fe400078e0298 */
[----:B------:R-:W4:Y:S04]  /*f470*/  LDL.LU.64 R152, [R1+0x728] ;  /* 0x0007280001987983 */ /* 0x000f280000300a00 */
[----:B------:R-:W-:Y:S04]  /*f480*/  LDGSTS.E [R15+0x28008], desc[UR8][R98.64], !P0 ;  /* 0x28008000620f7fae */ /* 0x000fe8000c121848 */
[----:B------:R-:W-:Y:S01]  /*f490*/  LDGSTS.E [R15+0x2c008], desc[UR8][R100.64], !P0 ;  /* 0x2c008000640f7fae */ /* 0x000fe2000c121848 */
[----:B------:R-:W-:-:S03]  /*f4a0*/  ISETP.GE.U32.AND P0, PT, R106, 0x7ffffe84, PT ;  /* 0x7ffffe846a00780c */ /* 0x000fc60003f06070 */
[----:B------:R-:W-:Y:S04]  /*f4b0*/  LDGSTS.E [R15+0x2800c], desc[UR8][R102.64], !P6 ;  /* 0x2800c000660f7fae */ /* 0x000fe8000f121848 */
[----:B------:R-:W-:Y:S01]  /*f4c0*/  LDGSTS.E [R15+0x2c00c], desc[UR8][R104.64], !P6 ;  /* 0x2c00c000680f7fae */ /* 0x000fe2000f121848 */
[----:B------:R-:W-:Y:S01]  /*f4d0*/  ISETP.GE.U32.AND P6, PT, R23, 0x7ffffe83, PT ;  /* 0x7ffffe831700780c */ /* 0x000fe20003fc6070 */
[----:B------:R-:W-:Y:S02]  /*f4e0*/  VIADD R23, R107, 0xffffff01 ;  /* 0xffffff016b177836 */ /* 0x000fe40000000000 */
[C---:B---3--:R-:W-:Y:S02]  /*f4f0*/  IMAD.WIDE R106, R7.reuse, 0x4, R20 ;  /* 0x00000004076a7825 */ /* 0x048fe400078e0214 */
[----:B------:R-:W3:Y:S02]  /*f500*/  LDL.LU.64 R20, [R1+0x738] ;  /* 0x0007380001147983 */ /* 0x000ee40000300a00 */
[----:B------:R-:W-:-:S02]  /*f510*/  IMAD.WIDE R108, R7, 0x4, R188 ;  /* 0x00000004076c7825 */ /* 0x000fc400078e02bc */
[----:B------:R-:W-:Y:S04]  /*f520*/  LDGSTS.E [R15+0x30000], desc[UR8][R106.64], !P5 ;  /* 0x300000006a0f7fae */ /* 0x000fe8000e921848 */
[----:B------:R-:W-:Y:S04]  /*f530*/  LDGSTS.E [R15+0x34000], desc[UR8][R108.64], !P5 ;  /* 0x340000006c0f7fae */ /* 0x000fe8000e921848 */
[----:B------:R-:W3:Y:S01]  /*f540*/  LDL.LU.64 R188, [R1+0x748] ;  /* 0x0007480001bc7983 */ /* 0x000ee20000300a00 */
[C---:B--2---:R-:W-:Y:S02]  /*f550*/  IMAD.WIDE R112, R7.reuse, 0x4, R2 ;  /* 0x0000000407707825 */ /* 0x044fe400078e0202 */
[----:B------:R-:W1:Y:S02]  /*f560*/  S2R R3, SR_TID.X ;  /* 0x0000000000037919 */ /* 0x000e640000002100 */
[----:B------:R-:W-:-:S02]  /*f570*/  IMAD.WIDE R110, R7, 0x4, R4 ;  /* 0x00000004076e7825 */ /* 0x000fc400078e0204 */
[----:B------:R-:W2:Y:S04]  /*f580*/  LDL.LU.64 R4, [R1+0x760] ;  /* 0x0007600001047983 */ /* 0x000ea80000300a00 */
[----:B------:R-:W-:Y:S04]  /*f590*/  LDGSTS.E [R15+0x30004], desc[UR8][R110.64], !P4 ;  /* 0x300040006e0f7fae */ /* 0x000fe8000e121848 */
[----:B------:R-:W-:Y:S01]  /*f5a0*/  LDGSTS.E [R15+0x34004], desc[UR8][R112.64], !P4 ;  /* 0x34004000700f7fae */ /* 0x000fe2000e121848 */
[----:B-1----:R-:W-:-:S04]  /*f5b0*/  LOP3.LUT R3, R3, 0x7f, RZ, 0xc0, !PT ;  /* 0x0000007f03037812 */ /* 0x002fc800078ec0ff */
[----:B------:R-:W-:Y:S02]  /*f5c0*/  ISETP.GE.AND P5, PT, R3, R122, PT ;  /* 0x0000007a0300720c */ /* 0x000fe40003fa6270 */
[----:B------:R-:W1:Y:S01]  /*f5d0*/  LDC R3, c[0x0][0x230] ;  /* 0x00008c00ff037b82 */ /* 0x000e620000000800 */
[----:B------:R-:W-:Y:S02]  /*f5e0*/  ISETP.GE.U32.AND P4, PT, R23, 0x7ffffe82, PT ;  /* 0x7ffffe821700780c */ /* 0x000fe40003f86070 */
[----:B------:R-:W-:Y:S01]  /*f5f0*/  SEL R23, RZ, 0x4, P5 ;  /* 0x00000004ff177807 */ /* 0x000fe20002800000 */
[----:B----4-:R-:W-:-:S04]  /*f600*/  IMAD.WIDE R114, R7, 0x4, R8 ;  /* 0x0000000407727825 */ /* 0x010fc800078e0208 */
[C---:B------:R-:W-:Y:S01]  /*f610*/  IMAD.WIDE R118, R7.reuse, 0x4, R10 ;  /* 0x0000000407767825 */ /* 0x040fe200078e020a */
[----:B------:R-:W-:Y:S03]  /*f620*/  LDGSTS.E [R15+0x30008], desc[UR8][R114.64], !P2 ;  /* 0x30008000720f7fae */ /* 0x000fe6000d121848 */
[----:B------:R-:W-:Y:S01]  /*f630*/  IMAD.WIDE R120, R7, 0x4, R12 ;  /* 0x0000000407787825 */ /* 0x000fe200078e020c */
[----:B-1----:R-:W-:-:S04]  /*f640*/  IADD3 R3, R3, 0x7f, RZ ;  /* 0x0000007f03037810 */ /* 0x002fc80007ffe0ff */
[----:B------:R-:W-:Y:S02]  /*f650*/  ISETP.GT.AND P5, PT, R3, 0x17f, PT ;  /* 0x0000017f0300780c */ /* 0x000fe40003fa4270 */
[----:B------:R-:W4:Y:S04]  /*f660*/  LDL.LU.64 R2, [R1+0x758] ;  /* 0x0007580001027983 */ /* 0x000f280000300a00 */
[----:B------:R-:W4:Y:S04]  /*f670*/  LDL.LU.64 R8, [R1+0x770] ;  /* 0x0007700001087983 */ /* 0x000f280000300a00 */
[----:B------:R-:W4:Y:S04]  /*f680*/  LDL.LU.64 R10, [R1+0x780] ;  /* 0x00078000010a7983 */ /* 0x000f280000300a00 */
[----:B------:R-:W4:Y:S01]  /*f690*/  LDL.LU.64 R12, [R1+0x790] ;  /* 0x00079000010c7983 */ /* 0x000f220000300a00 */
[----:B------:R-:W-:Y:S01]  /*f6a0*/  IMAD.WIDE R116, R7, 0x4, R154 ;  /* 0x0000000407747825 */ /* 0x000fe200078e029a */
[----:B------:R-:W-:-:S02]  /*f6b0*/  SEL R23, R23, RZ, P5 ;  /* 0x000000ff17177207 */ /* 0x000fc40002800000 */
[----:B------:R-:W-:Y:S01]  /*f6c0*/  ISETP.GE.U32.AND P5, PT, R122, 0x7ffffe81, PT ;  /* 0x7ffffe817a00780c */ /* 0x000fe20003fa6070 */
[----:B------:R-:W-:Y:S01]  /*f6d0*/  VIADD R122, R123, 0xfffffeff ;  /* 0xfffffeff7b7a7836 */ /* 0x000fe20000000000 */
[----:B------:R-:W-:Y:S04]  /*f6e0*/  LDGSTS.E [R15+0x34008], desc[UR8][R116.64], !P2 ;  /* 0x34008000740f7fae */ /* 0x000fe8000d121848 */
[----:B------:R-:W-:Y:S04]  /*f6f0*/  LDGSTS.E [R15+0x3000c], desc[UR8][R118.64], !P1 ;  /* 0x3000c000760f7fae */ /* 0x000fe8000c921848 */
[----:B------:R-:W-:Y:S01]  /*f700*/  LDGSTS.E [R15+0x3400c], desc[UR8][R120.64], !P1 ;  /* 0x3400c000780f7fae */ /* 0x000fe2000c921848 */
[----:B------:R-:W-:Y:S01]  /*f710*/  ISETP.GE.U32.AND P1, PT, R122, 0x7ffffe80, PT ;  /* 0x7ffffe807a00780c */ /* 0x000fe20003f26070 */
[----:B------:R-:W-:Y:S01]  /*f720*/  IMAD.WIDE R122, R7, 0x4, R152 ;  /* 0x00000004077a7825 */ /* 0x000fe200078e0298 */
[----:B------:R-:W-:Y:S01]  /*f730*/  ISETP.NE.U32.AND P2, PT, R23, RZ, PT ;  /* 0x000000ff1700720c */ /* 0x000fe20003f45070 */
[----:B------:R-:W4:Y:S02]  /*f740*/  LDL.LU.64 R168, [R1+0x220] ;  /* 0x0002200001a87983 */ /* 0x000f240000300a00 */
[----:B------:R-:W-:Y:S01]  /*f750*/  VIADD R130, R130, 0xfffffefe ;  /* 0xfffffefe82827836 */ /* 0x000fe20000000000 */
[----:B------:R-:W-:Y:S01]  /*f760*/  IADD3 R23, R126, -0x103, RZ ;  /* 0xfffffefd7e177810 */ /* 0x000fe20007ffe0ff */
[----:B------:R-:W-:Y:S04]  /*f770*/  LDGSTS.E [R15+0x38000], desc[UR8][R122.64], !P0 ;  /* 0x380000007a0f7fae */ /* 0x000fe8000c121848 */
[----:B------:R-:W4:Y:S04]  /*f780*/  LDL.LU.64 R164, [R1+0x230] ;  /* 0x0002300001a47983 */ /* 0x000f280000300a00 */
[----:B------:R-:W4:Y:S04]  /*f790*/  LDL.LU.64 R160, [R1+0x238] ;  /* 0x0002380001a07983 */ /* 0x000f280000300a00 */
[----:B------:R-:W4:Y:S04]  /*f7a0*/  LDL.LU.64 R158, [R1+0x248] ;  /* 0x00024800019e7983 */ /* 0x000f280000300a00 */
[----:B------:R-:W4:Y:S01]  /*f7b0*/  LDL.LU.64 R156, [R1+0x250] ;  /* 0x00025000019c7983 */ /* 0x000f220000300a00 */
[----:B---3--:R-:W-:-:S05]  /*f7c0*/  IMAD.WIDE R124, R7, 0x4, R20 ;  /* 0x00000004077c7825 */ /* 0x008fca00078e0214 */
[----:B------:R-:W-:Y:S01]  /*f7d0*/  LDGSTS.E [R15+0x3c000], desc[UR8][R124.64], !P0 ;  /* 0x3c0000007c0f7fae */ /* 0x000fe2000c121848 */
[----:B------:R-:W-:Y:S01]  /*f7e0*/  ISETP.GE.U32.AND P0, PT, R130, 0x7ffffe7f, PT ;  /* 0x7ffffe7f8200780c */ /* 0x000fe20003f06070 */
[----:B------:R-:W-:-:S05]  /*f7f0*/  IMAD.WIDE R126, R7, 0x4, R188 ;  /* 0x00000004077e7825 */ /* 0x000fca00078e02bc */
[----:B------:R-:W-:Y:S01]  /*f800*/  LDGSTS.E [R15+0x38004], desc[UR8][R126.64], !P6 ;  /* 0x380040007e0f7fae */ /* 0x000fe2000f121848 */
[----:B--2---:R-:W-:-:S05]  /*f810*/  IMAD.WIDE R128, R7, 0x4, R4 ;  /* 0x0000000407807825 */ /* 0x004fca00078e0204 */
[----:B------:R-:W-:Y:S01]  /*f820*/  LDGSTS.E [R15+0x3c004], desc[UR8][R128.64], !P6 ;  /* 0x3c004000800f7fae */ /* 0x000fe2000f121848 */
[----:B------:R-:W-:Y:S01]  /*f830*/  ISETP.GE.U32.AND P6, PT, R23, 0x7ffffe7e, PT ;  /* 0x7ffffe7e1700780c */ /* 0x000fe20003fc6070 */
[----:B------:R-:W-:Y:S02]  /*f840*/  VIADD R23, R134, 0xfffffefb ;  /* 0xfffffefb86177836 */ /* 0x000fe40000000000 */
[C---:B----4-:R-:W-:Y:S02]  /*f850*/  IMAD.WIDE R130, R7.reuse, 0x4, R2 ;  /* 0x0000000407827825 */ /* 0x050fe400078e0202 */
[----:B------:R-:W2:Y:S04]  /*f860*/  LDL.LU.64 R2, [R1+0x260] ;  /* 0x0002600001027983 */ /* 0x000ea80000300a00 */
[----:B------:R-:W3:Y:S04]  /*f870*/  LDL.LU.64 R154, [R1+0x268] ;  /* 0x00026800019a7983 */ /* 0x000ee80000300a00 */
[----:B------:R-:W4:Y:S01]  /*f880*/  LDL.LU.64 R152, [R1+0x270] ;  /* 0x0002700001987983 */ /* 0x000f220000300a00 */
[----:B------:R-:W-:-:S03]  /*f890*/  IMAD.WIDE R136, R7, 0x4, R12 ;  /* 0x0000000407887825 */ /* 0x000fc600078e020c */
[----:B------:R-:W4:Y:S01]  /*f8a0*/  LDL.LU.64 R188, [R1+0x278] ;  /* 0x0002780001bc7983 */ /* 0x000f220000300a00 */
[----:B------:R-:W-:-:S03]  /*f8b0*/  IMAD.WIDE R134, R7, 0x4, R10 ;  /* 0x0000000407867825 */ /* 0x000fc600078e020a */
[----:B------:R-:W4:Y:S01]  /*f8c0*/  LDL.LU.64 R12, [R1+0x288] ;  /* 0x00028800010c7983 */ /* 0x000f220000300a00 */
[----:B------:R-:W-:-:S03]  /*f8d0*/  IMAD.WIDE R132, R7, 0x4, R8 ;  /* 0x0000000407847825 */ /* 0x000fc600078e0208 */
[----:B------:R-:W4:Y:S04]  /*f8e0*/  LDL.LU.64 R20, [R1+0x290] ;  /* 0x0002900001147983 */ /* 0x000f280000300a00 */
[----:B------:R-:W4:Y:S04]  /*f8f0*/  LDL.LU.64 R10, [R1+0x2a0] ;  /* 0x0002a000010a7983 */ /* 0x000f280000300a00 */
[----:B------:R-:W4:Y:S04]  /*f900*/  LDL.LU.64 R162, [R1+0x2a8] ;  /* 0x0002a80001a27983 */ /* 0x000f280000300a00 */
[----:B------:R-:W4:Y:S04]  /*f910*/  LDL.LU.64 R8, [R1+0x2b8] ;  /* 0x0002b80001087983 */ /* 0x000f280000300a00 */
[----:B------:R-:W4:Y:S04]  /*f920*/  LDL.LU.64 R166, [R1+0x2c0] ;  /* 0x0002c00001a67983 */ /* 0x000f280000300a00 */
[----:B------:R-:W4:Y:S04]  /*f930*/  LDL.LU.64 R4, [R1+0x2d0] ;  /* 0x0002d00001047983 */ /* 0x000f280000300a00 */
[----:B------:R-:W-:Y:S04]  /*f940*/  LDGSTS.E [R15+0x38008], desc[UR8][R130.64], !P4 ;  /* 0x38008000820f7fae */ /* 0x000fe8000e121848 */
[----:B------:R-:W-:Y:S04]  /*f950*/  LDGSTS.E [R15+0x3c008], desc[UR8][R132.64], !P4 ;  /* 0x3c008000840f7fae */ /* 0x000fe8000e121848 */
[----:B------:R-:W-:Y:S04]  /*f960*/  LDGSTS.E [R15+0x3800c], desc[UR8][R134.64], !P5 ;  /* 0x3800c000860f7fae */ /* 0x000fe8000e921848 */
[----:B------:R-:W-:Y:S01]  /*f970*/  LDGSTS.E [R15+0x3c00c], desc[UR8][R136.64], !P5 ;  /* 0x3c00c000880f7fae */ /* 0x000fe2000e921848 */
[----:B------:R-:W-:-:S02]  /*f980*/  ISETP.GE.U32.AND P5, PT, R23, 0x7ffffe7c, PT ;  /* 0x7ffffe7c1700780c */ /* 0x000fc40003fa6070 */
[----:B------:R-:W-:Y:S01]  /*f990*/  MOV R23, UR7 ;  /* 0x0000000700177c02 */ /* 0x000fe20008000f00 */
[----:B------:R-:W4:Y:S04]  /*f9a0*/  LDL.LU.64 R170, [R1+0x2d8] ;  /* 0x0002d80001aa7983 */ /* 0x000f280000300a00 */
[----:B------:R-:W4:Y:S04]  /*f9b0*/  LDL.LU.64 R172, [R1+0x2e0] ;  /* 0x0002e00001ac7983 */ /* 0x000f280000300a00 */
[----:B------:R-:W4:Y:S01]  /*f9c0*/  LDL.LU.64 R174, [R1+0x2e8] ;  /* 0x0002e80001ae7983 */ /* 0x000f220000300a00 */
[----:B------:R-:W-:-:S03]  /*f9d0*/  IMAD.WIDE R146, R23, 0x4, R156 ;  /* 0x0000000417927825 */ /* 0x000fc600078e029c */
[----:B------:R-:W0:Y:S01]  /*f9e0*/  LDGDEPBAR ;  /* 0x00000000000079af */ /* 0x000e220000000000 */
[----:B------:R-:W-:Y:S02]  /*f9f0*/  VIADD R138, R138, 0xfffffefc ;  /* 0xfffffefc8a8a7836 */ /* 0x000fe40000000000 */
[----:B------:R-:W-:-:S04]  /*fa00*/  IMAD.WIDE R144, R23, 0x4, R158 ;  /* 0x0000000417907825 */ /* 0x000fc800078e029e */
[----:B------:R-:W-:Y:S01]  /*fa10*/  IMAD.WIDE R142, R23, 0x4, R160 ;  /* 0x00000004178e7825 */ /* 0x000fe200078e02a0 */
[----:B------:R-:W-:-:S03]  /*fa20*/  ISETP.GE.U32.AND P4, PT, R138, 0x7ffffe7d, PT ;  /* 0x7ffffe7d8a00780c */ /* 0x000fc60003f86070 */
[----:B------:R-:W-:-:S04]  /*fa30*/  IMAD.WIDE R140, R23, 0x4, R164 ;  /* 0x00000004178c7825 */ /* 0x000fc800078e02a4 */
[----:B------:R-:W-:-:S05]  /*fa40*/  IMAD.WIDE R138, R23, 0x4, R168 ;  /* 0x00000004178a7825 */ /* 0x000fca00078e02a8 */
[----:B------:R-:W-:Y:S01]  /*fa50*/  LDGSTS.E [R14+-0x18000], desc[UR8][R138.64], P3 ;  /* 0xe80000008a0e7fae */ /* 0x000fe20009921848 */
[----:B--2---:R-:W-:-:S03]  /*fa60*/  IMAD.WIDE R148, R23, 0x4, R2 ;  /* 0x0000000417947825 */ /* 0x004fc600078e0202 */
[----:B------:R-:W2:Y:S01]  /*fa70*/  LDL.LU.64 R2, [R1+0x2f8] ;  /* 0x0002f80001027983 */ /* 0x000ea20000300a00 */
[----:B---3--:R-:W-:-:S03]  /*fa80*/  IMAD.WIDE R150, R23, 0x4, R154 ;  /* 0x0000000417967825 */ /* 0x008fc600078e029a */
[----:B------:R-:W3:Y:S04]  /*fa90*/  LDL.LU.64 R178, [R1+0x300] ;  /* 0x0003000001b27983 */ /* 0x000ee80000300a00 */
[----:B------:R-:W3:Y:S01]  /*faa0*/  LDL.LU.64 R180, [R1+0x310] ;  /* 0x0003100001b47983 */ /* 0x000ee20000300a00 */
[----:B----4-:R-:W-:-:S03]  /*fab0*/  IMAD.WIDE R154, R23, 0x4, R188 ;  /* 0x00000004179a7825 */ /* 0x010fc600078e02bc */
[----:B------:R-:W4:Y:S01]  /*fac0*/  LDL.LU.64 R182, [R1+0x318] ;  /* 0x0003180001b67983 */ /* 0x000f220000300a00 */
[----:B------:R-:W-:-:S03]  /*fad0*/  IMAD.WIDE R156, R23, 0x4, R12 ;  /* 0x00000004179c7825 */ /* 0x000fc600078e020c */
[----:B------:R-:W3:Y:S01]  /*fae0*/  LDL.LU.64 R188, [R1+0x328] ;  /* 0x0003280001bc7983 */ /* 0x000ee20000300a00 */
[----:B------:R-:W-:-:S03]  /*faf0*/  IMAD.WIDE R158, R23, 0x4, R20 ;  /* 0x00000004179e7825 */ /* 0x000fc600078e0214 */
[----:B------:R-:W4:Y:S01]  /*fb00*/  LDL.LU.64 R12, [R1+0x330] ;  /* 0x00033000010c7983 */ /* 0x000f220000300a00 */
[----:B------:R-:W-:-:S03]  /*fb10*/  IMAD.WIDE R160, R23, 0x4, R10 ;  /* 0x0000000417a07825 */ /* 0x000fc600078e020a */
[----:B------:R-:W4:Y:S04]  /*fb20*/  LDL.LU.64 R20, [R1+0x340] ;  /* 0x0003400001147983 */ /* 0x000f280000300a00 */
[----:B------:R-:W4:Y:S01]  /*fb30*/  LDL.LU.64 R10, [R1+0x348] ;  /* 0x00034800010a7983 */ /* 0x000f220000300a00 */
[----:B------:R-:W-:-:S03]  /*fb40*/  IMAD.WIDE R164, R23, 0x4, R8 ;  /* 0x0000000417a47825 */ /* 0x000fc600078e0208 */
[----:B------:R-:W4:Y:S04]  /*fb50*/  LDL.LU.64 R8, [R1+0x350] ;  /* 0x0003500001087983 */ /* 0x000f280000300a00 */
        /* <DEDUP_REMOVED lines=8> */
[----:B------:R-:W4:Y:S04]  /*fbe0*/  LDL.LU.64 R210, [R1+0x3b0] ;  /* 0x0003b00001d27983 */ /* 0x000f280000300a00 */
[----:B------:R-:W4:Y:S04]  /*fbf0*/  LDL.LU.64 R212, [R1+0x3b8] ;  /* 0x0003b80001d47983 */ /* 0x000f280000300a00 */
[----:B------:R-:W4:Y:S01]  /*fc00*/  LDL.LU.64 R214, [R1+0x3c0] ;  /* 0x0003c00001d67983 */ /* 0x000f220000300a00 */
[----:B------:R-:W-:-:S03]  /*fc10*/  IMAD.WIDE R170, R23, 0x4, R170 ;  /* 0x0000000417aa7825 */ /* 0x000fc600078e02aa */
[----:B------:R-:W-:Y:S04]  /*fc20*/  LDGSTS.E [R14+-0x17c00], desc[UR8][R154.64], P3 ;  /* 0xe84000009a0e7fae */ /* 0x000fe80009921848 */
[----:B------:R-:W-:Y:S01]  /*fc30*/  LDGSTS.E [R14+-0x17800], desc[UR8][R170.64], P3 ;  /* 0xe8800000aa0e7fae */ /* 0x000fe20009921848 */
[----:B--2---:R-:W-:-:S03]  /*fc40*/  IMAD.WIDE R176, R23, 0x4, R2 ;  /* 0x0000000417b07825 */ /* 0x004fc600078e0202 */
[----:B------:R-:W2:Y:S04]  /*fc50*/  LDL.LU.64 R2, [R1+0x3c8] ;  /* 0x0003c80001027983 */ /* 0x000ea80000300a00 */
[----:B------:R-:W2:Y:S01]  /*fc60*/  LDL.LU.64 R218, [R1+0x3d8] ;  /* 0x0003d80001da7983 */ /* 0x000ea20000300a00 */
[----:B---3--:R-:W-:-:S03]  /*fc70*/  IMAD.WIDE R184, R23, 0x4, R188 ;  /* 0x0000000417b87825 */ /* 0x008fc600078e02bc */
[----:B------:R-:W3:Y:S01]  /*fc80*/  LDL.LU.64 R188, [R1+0x3e0] ;  /* 0x0003e00001bc7983 */ /* 0x000ee20000300a00 */
[----:B----4-:R-:W-:-:S03]  /*fc90*/  IMAD.WIDE R186, R23, 0x4, R12 ;  /* 0x0000000417ba7825 */ /* 0x010fc600078e020c */
[----:B------:R-:W4:Y:S01]  /*fca0*/  LDL.LU.64 R12, [R1+0x3f0] ;  /* 0x0003f000010c7983 */ /* 0x000f220000300a00 */
[----:B------:R-:W-:-:S03]  /*fcb0*/  IMAD.WIDE R190, R23, 0x4, R20 ;  /* 0x0000000417be7825 */ /* 0x000fc600078e0214 */
[----:B------:R-:W4:Y:S01]  /*fcc0*/  LDL.LU.64 R224, [R1+0x3f8] ;  /* 0x0003f80001e07983 */ /* 0x000f220000300a00 */
[----:B------:R-:W-:-:S03]  /*fcd0*/  IMAD.WIDE R192, R23, 0x4, R10 ;  /* 0x0000000417c07825 */ /* 0x000fc600078e020a */
        /* <DEDUP_REMOVED lines=16> */
[----:B------:R-:W2:Y:S04]  /*fde0*/  LDL.LU.64 R244, [R1+0x478] ;  /* 0x0004780001f47983 */ /* 0x000ea80000300a00 */
[----:B------:R-:W2:Y:S01]  /*fdf0*/  LDL.LU.64 R250, [R1+0x480] ;  /* 0x0004800001fa7983 */ /* 0x000ea20000300a00 */
[----:B---3--:R-:W-:-:S03]  /*fe00*/  IMAD.WIDE R220, R23, 0x4, R188 ;  /* 0x0000000417dc7825 */ /* 0x008fc600078e02bc */
[----:B------:R-:W3:Y:S01]  /*fe10*/  LDL.LU.64 R188, [R1+0x490] ;  /* 0x0004900001bc7983 */ /* 0x000ee20000300a00 */
[----:B----4-:R-:W-:-:S03]  /*fe20*/  IMAD.WIDE R222, R23, 0x4, R12 ;  /* 0x0000000417de7825 */ /* 0x010fc600078e020c */
[----:B------:R-:W4:Y:S04]  /*fe30*/  LDL.LU.64 R12, [R1+0x498] ;  /* 0x00049800010c7983 */ /* 0x000f280000300a00 */
[----:B------:R-:W4:Y:S04]  /*fe40*/  LDL.LU.64 R232, [R1+0x4a0] ;  /* 0x0004a00001e87983 */ /* 0x000f280000300a00 */
[----:B------:R-:W-:Y:S01]  /*fe50*/  LDGSTS.E [R14+-0x16c00], desc[UR8][R220.64], P3 ;  /* 0xe9400000dc0e7fae */ /* 0x000fe20009921848 */
[----:B------:R-:W-:-:S03]  /*fe60*/  IMAD.WIDE R240, R23, 0x4, R10 ;  /* 0x0000000417f07825 */ /* 0x000fc600078e020a */
        /* <DEDUP_REMOVED lines=8> */
[----:B------:R-:W4:Y:S01]  /*fef0*/  LDL.LU.64 R4, [R1+0x4e8] ;  /* 0x0004e80001047983 */ /* 0x000f220000300a00 */
[----:B------:R-:W-:-:S03]  /*ff00*/  IMAD.WIDE R228, R23, 0x4, R228 ;  /* 0x0000000417e47825 */ /* 0x000fc600078e02e4 */
[----:B------:R-:W-:Y:S01]  /*ff10*/  STL.64 [R1+0xd0], R240 ;  /* 0x0000d0f001007387 */ /* 0x000fe20000100a00 */
[----:B------:R-:W-:-:S03]  /*ff20*/  IMAD.WIDE R230, R23, 0x4, R230 ;  /* 0x0000000417e67825 */ /* 0x000fc600078e02e6 */
[----:B------:R-:W-:Y:S01]  /*ff30*/  STL.64 [R1+0xd8], R242 ;  /* 0x0000d8f201007387 */ /* 0x000fe20000100a00 */
[----:B------:R-:W-:-:S03]  /*ff40*/  IMAD.WIDE R234, R23, 0x4, R234 ;  /* 0x0000000417ea7825 */ /* 0x000fc600078e02ea */
[----:B------:R-:W-:Y:S01]  /*ff50*/  STL.64 [R1+0xe0], R248 ;  /* 0x0000e0f801007387 */ /* 0x000fe20000100a00 */
[----:B------:R-:W-:-:S03]  /*ff60*/  IMAD.WIDE R236, R23, 0x4, R236 ;  /* 0x0000000417ec7825 */ /* 0x000fc600078e02ec */
[----:B------:R1:W-:Y:S04]  /*ff70*/  STL.64 [R1+0xf0], R228 ;  /* 0x0000f0e401007387 */ /* 0x0003e80000100a00 */
[----:B------:R-:W-:Y:S04]  /*ff80*/  STL.64 [R1+0xe8], R20 ;  /* 0x0000e81401007387 */ /* 0x000fe80000100a00 */
[----:B------:R-:W-:Y:S04]  /*ff90*/  STL.64 [R1+0xf8], R230 ;  /* 0x0000f8e601007387 */ /* 0x000fe80000100a00 */
[----:B------:R-:W-:Y:S04]  /*ffa0*/  STL.64 [R1+0x100], R234 ;  /* 0x000100ea01007387 */ /* 0x000fe80000100a00 */
[----:B------:R-:W-:Y:S04]  /*ffb0*/  STL.64 [R1+0x108], R236 ;  /* 0x000108ec01007387 */ /* 0x000fe80000100a00 */
[----:B------:R-:W-:Y:S01]  /*ffc0*/  LDGSTS.E [R14+-0x16800], desc[UR8][R228.64], P3 ;  /* 0xe9800000e40e7fae */ /* 0x000fe20009921848 */
[----:B--2---:R-:W-:-:S04]  /*ffd0*/  IMAD.WIDE R2, R23, 0x4, R2 ;  /* 0x0000000417027825 */ /* 0x004fc800078e0202 */
[C---:B------:R-:W-:Y:S01]  /*ffe0*/  IMAD.WIDE R244, R23.reuse, 0x4, R244 ;  /* 0x0000000417f47825 */ /* 0x040fe200078e02f4 */
[----:B------:R-:W-:Y:S03]  /*fff0*/  STL.64 [R1+0x110], R2 ;  /* 0x0001100201007387 */ /* 0x000fe60000100a00 */
[C---:B------:R-:W-:Y:S01]  /*10000*/  IMAD.WIDE R250, R23.reuse, 0x4, R250 ;  /* 0x0000000417fa7825 */ /* 0x040fe200078e02fa */
[----:B------:R-:W-:Y:S04]  /*10010*/  STL.64 [R1+0x118], R244 ;  /* 0x000118f401007387 */ /* 0x000fe80000100a00 */
[----:B------:R-:W-:Y:S01]  /*10020*/  STL.64 [R1+0x120], R250 ;  /* 0x000120fa01007387 */ /* 0x000fe20000100a00 */
[----:B---3--:R-:W-:-:S04]  /*10030*/  IMAD.WIDE R188, R23, 0x4, R188 ;  /* 0x0000000417bc7825 */ /* 0x008fc800078e02bc */
[----:B----4-:R-:W-:-:S04]  /*10040*/  IMAD.WIDE R12, R23, 0x4, R12 ;  /* 0x00000004170c7825 */ /* 0x010fc800078e020c */
[C---:B------:R-:W-:Y:S01]  /*10050*/  IMAD.WIDE R232, R23.reuse, 0x4, R232 ;  /* 0x0000000417e87825 */ /* 0x040fe200078e02e8 */
[----:B------:R2:W-:Y:S04]  /*10060*/  STL.64 [R1+0x130], R12 ;  /* 0x0001300c01007387 */ /* 0x0005e80000100a00 */
[----:B------:R-:W-:Y:S01]  /*10070*/  STL.64 [R1+0x128], R188 ;  /* 0x000128bc01007387 */ /* 0x000fe20000100a00 */
[----:B------:R-:W-:-:S03]  /*10080*/  IMAD.WIDE R10, R23, 0x4, R10 ;  /* 0x00000004170a7825 */ /* 0x000fc600078e020a */
[----:B------:R3:W-:Y:S01]  /*10090*/  STL.64 [R1+0x138], R232 ;  /* 0x000138e801007387 */ /* 0x0007e20000100a00 */
        /* <DEDUP_REMOVED lines=9> */
[----:B------:R4:W-:Y:S04]  /*10130*/  STL.64 [R1+0x168], R18 ;  /* 0x0001681201007387 */ /* 0x0009e80000100a00 */
[----:B------:R4:W-:Y:S04]  /*10140*/  STL.64 [R1+0x170], R4 ;  /* 0x0001700401007387 */ /* 0x0009e80000100a00 */
[----:B-1----:R-:W4:Y:S04]  /*10150*/  LDL.LU.64 R228, [R1+0xcb8] ;  /* 0x000cb80001e47983 */ /* 0x002f280000300a00 */
[----:B------:R-:W-:Y:S04]  /*10160*/  LDGSTS.E [R14+-0x16400], desc[UR8][R12.64], P3 ;  /* 0xe9c000000c0e7fae */ /* 0x000fe80009921848 */
[----:B--2---:R-:W2:Y:S01]  /*10170*/  LDL.LU.64 R12, [R1+0xcb0] ;  /* 0x000cb000010c7983 */ /* 0x004ea20000300a00 */
[----:B------:R-:W-:-:S04]  /*10180*/  IMAD.WIDE R172, R23, 0x4, R172 ;  /* 0x0000000417ac7825 */ /* 0x000fc800078e02ac */
[----:B------:R-:W-:-:S04]  /*10190*/  IMAD.WIDE R206, R23, 0x4, R206 ;  /* 0x0000000417ce7825 */ /* 0x000fc800078e02ce */
[----:B------:R-:W-:-:S04]  /*101a0*/  IMAD.WIDE R174, R23, 0x4, R174 ;  /* 0x0000000417ae7825 */ /* 0x000fc800078e02ae */
[----:B------:R-:W-:-:S04]  /*101b0*/  IMAD.WIDE R208, R23, 0x4, R208 ;  /* 0x0000000417d07825 */ /* 0x000fc800078e02d0 */
[C---:B------:R-:W-:Y:S01]  /*101c0*/  IMAD.WIDE R224, R23.reuse, 0x4, R224 ;  /* 0x0000000417e07825 */ /* 0x040fe200078e02e0 */
[----:B--2---:R-:W-:Y:S04]  /*101d0*/  LDGSTS.E [R13+-0x17f80], desc[UR8][R140.64], P3 ;  /* 0xe80800008c0d7fae */ /* 0x004fe80009921848 */
        /* <DEDUP_REMOVED lines=12> */
[----:B------:R-:W2:Y:S04]  /*102a0*/  LDL.LU.64 R230, [R1+0xca8] ;  /* 0x000ca80001e67983 */ /* 0x000ea80000300a00 */
[----:B------:R-:W-:Y:S04]  /*102b0*/  LDGSTS.E [R12+-0x16b00], desc[UR8][R224.64], P3 ;  /* 0xe9500000e00c7fae */ /* 0x000fe80009921848 */
[----:B---3--:R-:W3:Y:S04]  /*102c0*/  LDL.LU.64 R232, [R1+0xca0] ;  /* 0x000ca00001e87983 */ /* 0x008ee80000300a00 */
[----:B------:R-:W-:Y:S04]  /*102d0*/  LDGSTS.E [R12+-0x16700], desc[UR8][R234.64], P3 ;  /* 0xe9900000ea0c7fae */ /* 0x000fe80009921848 */
[----:B------:R-:W-:Y:S04]  /*102e0*/  LDGSTS.E [R12+-0x16300], desc[UR8][R10.64], P3 ;  /* 0xe9d000000a0c7fae */ /* 0x000fe80009921848 */
[----:B------:R-:W2:Y:S04]  /*102f0*/  LDL.LU.64 R234, [R1+0xc98] ;  /* 0x000c980001ea7983 */ /* 0x000ea80000300a00 */
[----:B----4-:R-:W4:Y:S01]  /*10300*/  LDL.LU.64 R10, [R1+0xc90] ;  /* 0x000c9000010a7983 */ /* 0x010f220000300a00 */
[----:B------:R-:W-:-:S04]  /*10310*/  IMAD.WIDE R210, R23, 0x4, R210 ;  /* 0x0000000417d27825 */ /* 0x000fc800078e02d2 */
[----:B------:R-:W-:-:S04]  /*10320*/  IMAD.WIDE R226, R23, 0x4, R226 ;  /* 0x0000000417e27825 */ /* 0x000fc800078e02e2 */
[----:B------:R-:W-:-:S04]  /*10330*/  IMAD.WIDE R162, R23, 0x4, R162 ;  /* 0x0000000417a27825 */ /* 0x000fc800078e02a2 */
[----:B------:R-:W-:-:S04]  /*10340*/  IMAD.WIDE R178, R23, 0x4, R178 ;  /* 0x0000000417b27825 */ /* 0x000fc800078e02b2 */
[----:B------:R-:W-:-:S04]  /*10350*/  IMAD.WIDE R196, R23, 0x4, R196 ;  /* 0x0000000417c47825 */ /* 0x000fc800078e02c4 */
[C---:B------:R-:W-:Y:S01]  /*10360*/  IMAD.WIDE R212, R23.reuse, 0x4, R212 ;  /* 0x0000000417d47825 */ /* 0x040fe200078e02d4 */
[----:B----4-:R-:W-:Y:S04]  /*10370*/  LDGSTS.E [R11+-0x17e80], desc[UR8][R144.64], P3 ;  /* 0xe8180000900b7fae */ /* 0x010fe80009921848 */
        /* <DEDUP_REMOVED lines=11> */
[----:B------:R-:W4:Y:S04]  /*10430*/  LDL.LU.64 R236, [R1+0xc88] ;  /* 0x000c880001ec7983 */ /* 0x000f280000300a00 */
[----:B------:R-:W-:Y:S04]  /*10440*/  LDGSTS.E [R10+-0x16e00], desc[UR8][R212.64], P3 ;  /* 0xe9200000d40a7fae */ /* 0x000fe80009921848 */
[----:B------:R-:W3:Y:S04]  /*10450*/  LDL.LU.64 R238, [R1+0xc80] ;  /* 0x000c800001ee7983 */ /* 0x000ee80000300a00 */
[----:B------:R-:W-:Y:S04]  /*10460*/  LDGSTS.E [R10+-0x16a00], desc[UR8][R240.64], P3 ;  /* 0xe9600000f00a7fae */ /* 0x000fe80009921848 */
[----:B------:R1:W-:Y:S04]  /*10470*/  LDGSTS.E [R10+-0x16600], desc[UR8][R2.64], P3 ;  /* 0xe9a00000020a7fae */ /* 0x0003e80009921848 */
[----:B------:R-:W-:Y:S04]  /*10480*/  LDGSTS.E [R10+-0x16200], desc[UR8][R8.64], P3 ;  /* 0xe9e00000080a7fae */ /* 0x000fe80009921848 */
[----:B------:R-:W2:Y:S04]  /*10490*/  LDL.LU.64 R240, [R1+0xc78] ;  /* 0x000c780001f07983 */ /* 0x000ea80000300a00 */
[----:B------:R-:W1:Y:S04]  /*104a0*/  LDL.LU.64 R2, [R1+0xb70] ;  /* 0x000b700001027983 */ /* 0x000e680000300a00 */
[----:B------:R-:W4:Y:S01]  /*104b0*/  LDL.LU.64 R8, [R1+0xc70] ;  /* 0x000c700001087983 */ /* 0x000f220000300a00 */
[----:B------:R-:W-:-:S04]  /*104c0*/  IMAD.WIDE R180, R23, 0x4, R180 ;  /* 0x0000000417b47825 */ /* 0x000fc800078e02b4 */
[----:B------:R-:W-:-:S04]  /*104d0*/  IMAD.WIDE R214, R23, 0x4, R214 ;  /* 0x0000000417d67825 */ /* 0x000fc800078e02d6 */
[----:B------:R-:W-:-:S04]  /*104e0*/  IMAD.WIDE R166, R23, 0x4, R166 ;  /* 0x0000000417a67825 */ /* 0x000fc800078e02a6 */
[----:B------:R-:W-:-:S04]  /*104f0*/  IMAD.WIDE R182, R23, 0x4, R182 ;  /* 0x0000000417b67825 */ /* 0x000fc800078e02b6 */
[----:B------:R-:W-:-:S04]  /*10500*/  IMAD.WIDE R200, R23, 0x4, R200 ;  /* 0x0000000417c87825 */ /* 0x000fc800078e02c8 */
[----:B------:R-:W-:-:S04]  /*10510*/  IMAD.WIDE R152, R23, 0x4, R152 ;  /* 0x0000000417987825 */ /* 0x000fc800078e0298 */
[----:B------:R-:W-:-:S04]  /*10520*/  IMAD.WIDE R202, R23, 0x4, R202 ;  /* 0x0000000417ca7825 */ /* 0x000fc800078e02ca */
[----:B------:R-:W-:Y:S01]  /*10530*/  IMAD.WIDE R218, R23, 0x4, R218 ;  /* 0x0000000417da7825 */ /* 0x000fe200078e02da */
        /* <DEDUP_REMOVED lines=17> */
[----:B------:R-:W-:Y:S01]  /*10650*/  LDGSTS.E [R6+-0x17c80], desc[UR8][R152.64], P3 ;  /* 0xe838000098067fae */ /* 0x000fe20009921848 */
[----:B-1----:R-:W-:-:S03]  /*10660*/  IMAD.WIDE R2, R7, 0x4, R2 ;  /* 0x0000000407027825 */ /* 0x002fc600078e0202 */
[----:B------:R-:W3:Y:S04]  /*10670*/  LDL.LU.64 R244, [R1+0xc60] ;  /* 0x000c600001f47983 */ /* 0x000ee80000300a00 */
[----:B------:R-:W-:Y:S04]  /*10680*/  LDGSTS.E [R6+-0x17880], desc[UR8][R168.64], P3 ;  /* 0xe8780000a8067fae */ /* 0x000fe80009921848 */
[----:B------:R-:W2:Y:S04]  /*10690*/  LDL.LU.64 R246, [R1+0xc58] ;  /* 0x000c580001f67983 */ /* 0x000ea80000300a00 */
[----:B------:R-:W-:Y:S04]  /*106a0*/  LDGSTS.E [R6+-0x17480], desc[UR8][R184.64], P3 ;  /* 0xe8b80000b8067fae */ /* 0x000fe80009921848 */
[----:B------:R-:W3:Y:S04]  /*106b0*/  LDL.LU.64 R248, [R1+0xc50] ;  /* 0x000c500001f87983 */ /* 0x000ee80000300a00 */
[----:B------:R-:W-:Y:S04]  /*106c0*/  LDGSTS.E [R6+-0x17080], desc[UR8][R202.64], P3 ;  /* 0xe8f80000ca067fae */ /* 0x000fe80009921848 */
[----:B------:R-:W4:Y:S04]  /*106d0*/  LDL.LU.64 R250, [R1+0xc48] ;  /* 0x000c480001fa7983 */ /* 0x000f280000300a00 */
[----:B------:R-:W-:Y:S04]  /*106e0*/  LDGSTS.E [R6+-0x16c80], desc[UR8][R218.64], P3 ;  /* 0xe9380000da067fae */ /* 0x000fe80009921848 */
[----:B------:R-:W2:Y:S04]  /*106f0*/  LDL.LU.64 R18, [R1+0xc40] ;  /* 0x000c400001127983 */ /* 0x000ea80000300a00 */
[----:B------:R-:W-:Y:S04]  /*10700*/  LDGSTS.E [R6+-0x16880], desc[UR8][R20.64], P3 ;  /* 0xe978000014067fae */ /* 0x000fe80009921848 */
[----:B------:R1:W-:Y:S04]  /*10710*/  LDGSTS.E [R6+-0x16480], desc[UR8][R188.64], P3 ;  /* 0xe9b80000bc067fae */ /* 0x0003e80009921848 */
[----:B------:R1:W-:Y:S04]  /*10720*/  LDGSTS.E [R6+-0x16080], desc[UR8][R4.64], P3 ;  /* 0xe9f8000004067fae */ /* 0x0003e80009921848 */
[----:B------:R-:W3:Y:S04]  /*10730*/  LDL.LU.64 R20, [R1+0xc38] ;  /* 0x000c380001147983 */ /* 0x000ee80000300a00 */
[----:B------:R-:W1:Y:S04]  /*10740*/  LDL.LU.64 R188, [R1+0xc30] ;  /* 0x000c300001bc7983 */ /* 0x000e680000300a00 */
[----:B------:R-:W4:Y:S04]  /*10750*/  LDL.LU.64 R4, [R1+0xc28] ;  /* 0x000c280001047983 */ /* 0x000f280000300a00 */
[----:B------:R2:W-:Y:S01]  /*10760*/  STL.64 [R1+0x178], R2 ;  /* 0x0001780201007387 */ /* 0x0005e20000100a00 */
[----:B------:R-:W-:-:S03]  /*10770*/  VIADD R252, R252, 0xfffffefa ;  /* 0xfffffefafcfc7836 */ /* 0x000fc60000000000 */
[----:B------:R-:W0:Y:S04]  /*10780*/  LDGDEPBAR ;  /* 0x00000000000079af */ /* 0x000e280000000000 */
[----:B--2---:R-:W2:Y:S01]  /*10790*/  LDL.LU.64 R2, [R1+0xc20] ;  /* 0x000c200001027983 */ /* 0x004ea20000300a00 */
[----:B------:R-:W-:Y:S02]  /*107a0*/  ISETP.GE.U32.AND P3, PT, R252, 0x7ffffe7b, PT ;  /* 0x7ffffe7bfc00780c */ /* 0x000fe40003f66070 */
[----:B------:R-:W2:Y:S01]  /*107b0*/  LDC R252, c[0x0][0x230] ;  /* 0x00008c00fffc7b82 */ /* 0x000ea20000000800 */
[----:B-1----:R-:W-:-:S04]  /*107c0*/  IMAD.WIDE R188, R7, 0x4, R188 ;  /* 0x0000000407bc7825 */ /* 0x002fc800078e02bc */
[----:B----4-:R-:W-:-:S04]  /*107d0*/  IMAD.WIDE R4, R7, 0x4, R4 ;  /* 0x0000000407047825 */ /* 0x010fc800078e0204 */
[----:B--2---:R-:W-:-:S05]  /*107e0*/  IMAD.WIDE R2, R7, 0x4, R2 ;  /* 0x0000000407027825 */ /* 0x004fca00078e0202 */
[----:B------:R1:W-:Y:S04]  /*107f0*/  STL.64 [R1+0x180], R2 ;  /* 0x0001800201007387 */ /* 0x0003e80000100a00 */
[----:B-1----:R-:W2:Y:S04]  /*10800*/  LDL.LU.64 R2, [R1+0xc18] ;  /* 0x000c180001027983 */ /* 0x002ea80000300a00 */
[----:B------:R1:W-:Y:S04]  /*10810*/  STL.64 [R1+0x190], R4 ;  /* 0x0001900401007387 */ /* 0x0003e80000100a00 */
[----:B-1----:R-:W4:Y:S04]  /*10820*/  LDL.LU.64 R4, [R1+0xc10] ;  /* 0x000c100001047983 */ /* 0x002f280000300a00 */
[----:B------:R1:W-:Y:S04]  /*10830*/  STL.64 [R1+0x1a0], R188 ;  /* 0x0001a0bc01007387 */ /* 0x0003e80000100a00 */
[----:B-1----:R-:W3:Y:S01]  /*10840*/  LDL.LU.64 R188, [R1+0xc08] ;  /* 0x000c080001bc7983 */ /* 0x002ee20000300a00 */
[----:B------:R-:W-:-:S03]  /*10850*/  VIADD R252, R252, 0xfffffedf ;  /* 0xfffffedffcfc7836 */ /* 0x000fc60000000000 */
[----:B------:R1:W-:Y:S04]  /*10860*/  STL.64 [R1+0x1260], R214 ;  /* 0x001260d601007387 */ /* 0x0003e80000100a00 */
[----:B-1----:R-:W2:Y:S04]  /*10870*/  LDL.LU.64 R214, [R1+0xb50] ;  /* 0x000b500001d67983 */ /* 0x002ea80000300a00 */
[----:B------:R1:W-:Y:S04]  /*10880*/  STL.64 [R1+0x1258], R216 ;  /* 0x001258d801007387 */ /* 0x0003e80000100a00 */
[----:B-1----:R-:W2:Y:S04]  /*10890*/  LDL.64 R216, [R1+0x178] ;  /* 0x0001780001d87983 */ /* 0x002ea80000100a00 */
[----:B------:R1:W-:Y:S01]  /*108a0*/  STL.64 [R1+0x1250], R218 ;  /* 0x001250da01007387 */ /* 0x0003e20000100a00 */
[----:B------:R-:W-:Y:S06]  /*108b0*/  BAR.SYNC.DEFER_BLOCKING 0x0 ;  /* 0x0000000000007b1d */ /* 0x000fec0000010000 */
[----:B-1----:R-:W2:Y:S04]  /*108c0*/  LDL.64 R218, [R1+0x180] ;  /* 0x0001800001da7983 */ /* 0x002ea80000100a00 */
[----:B------:R1:W-:Y:S04]  /*108d0*/  STL.64 [R1+0x1248], R220 ;  /* 0x001248dc01007387 */ /* 0x0003e80000100a00 */
[----:B------:R-:W-:Y:S04]  /*108e0*/  STL.64 [R1+0x1240], R222 ;  /* 0x001240de01007387 */ /* 0x000fe80000100a00 */
[----:B------:R1:W-:Y:S02]  /*108f0*/  STL.64 [R1+0x1238], R224 ;  /* 0x001238e001007387 */ /* 0x0003e40000100a00 */
[----:B-1----:R-:W1:Y:S02]  /*10900*/  LDC R221, c[0x0][0x230] ;  /* 0x00008c00ffdd7b82 */ /* 0x002e640000000800 */
[----:B------:R-:W2:Y:S04]  /*10910*/  LDL.LU.64 R224, [R1+0xb38] ;  /* 0x000b380001e07983 */ /* 0x000ea80000300a00 */
[----:B------:R1:W-:Y:S04]  /*10920*/  STL.64 [R1+0x1230], R226 ;  /* 0x001230e201007387 */ /* 0x0003e80000100a00 */
[----:B-1----:R-:W2:Y:S04]  /*10930*/  LDL.LU.64 R226, [R1+0xb40] ;  /* 0x000b400001e27983 */ /* 0x002ea80000300a00 */
[----:B------:R1:W-:Y:S04]  /*10940*/  STL.64 [R1+0x1228], R12 ;  /* 0x0012280c01007387 */ /* 0x0003e80000100a00 */
[----:B-1----:R-:W2:Y:S04]  /*10950*/  LDL.64 R12, [R1+0x1a0] ;  /* 0x0001a000010c7983 */ /* 0x002ea80000100a00 */
[----:B------:R1:W-:Y:S04]  /*10960*/  STL.64 [R1+0x11f8], R10 ;  /* 0x0011f80a01007387 */ /* 0x0003e80000100a00 */
[----:B-1----:R-:W2:Y:S04]  /*10970*/  LDL.LU.64 R10, [R1+0xb48] ;  /* 0x000b4800010a7983 */ /* 0x002ea80000300a00 */
[----:B------:R1:W-:Y:S04]  /*10980*/  STL.64 [R1+0x11d8], R8 ;  /* 0x0011d80801007387 */ /* 0x0003e80000100a00 */
[----:B-1----:R-:W2:Y:S04]  /*10990*/  LDL.64 R8, [R1+0x190] ;  /* 0x0001900001087983 */ /* 0x002ea80000100a00 */
[----:B------:R1:W-:Y:S04]  /*109a0*/  STL [R1+0xff0], R0 ;  /* 0x000ff00001007387 */ /* 0x0003e80000100800 */
[----:B---3--:R-:W-:Y:S04]  /*109b0*/  STL.64 [R1+0xc18], R188 ;  /* 0x000c18bc01007387 */ /* 0x008fe80000100a00 */
[----:B----4-:R3:W-:Y:S04]  /*109c0*/  STL.64 [R1+0xc10], R4 ;  /* 0x000c100401007387 */ /* 0x0107e80000100a00 */
[----:B--2---:R2:W-:Y:S01]  /*109d0*/  STL.64 [R1+0xc08], R2 ;  /* 0x000c080201007387 */ /* 0x0045e20000100a00 */
[----:B-1----:R-:W-:-:S03]  /*109e0*/  IADD3 R0, R221, -0x107, RZ ;  /* 0xfffffef9dd007810 */ /* 0x002fc60007ffe0ff */
[----:B------:R-:W4:Y:S01]  /*109f0*/  LDL.LU.64 R222, [R1+0xb28] ;  /* 0x000b280001de7983 */ /* 0x000f220000300a00 */
[----:B---3--:R-:W1:Y:S08]  /*10a00*/  LDC R5, c[0x0][0x230] ;  /* 0x00008c00ff057b82 */ /* 0x008e700000000800 */
[----:B------:R-:W3:Y:S01]  /*10a10*/  LDC R4, c[0x0][0x230] ;  /* 0x00008c00ff047b82 */ /* 0x000ee20000000800 */
[----:B------:R-:W-:Y:S01]  /*10a20*/  @!PT LDS RZ, [RZ] ;  /* 0x00000000fffff984 */ /* 0x000fe20000000800 */
[----:B------:R-:W-:Y:S01]  /*10a30*/  @!PT LDS RZ, [RZ] ;  /* 0x00000000fffff984 */ /* 0x000fe20000000800 */
[----:B------:R-:W-:Y:S01]  /*10a40*/  @!PT LDS RZ, [RZ] ;  /* 0x00000000fffff984 */ /* 0x000fe20000000800 */
[----:B------:R-:W-:Y:S01]  /*10a50*/  LDGSTS.E [R22+0x40000], desc[UR8][R216.64], !P1 ;  /* 0x40000000d8167fae */ /* 0x000fe2000c921848 */
[----:B------:R-:W-:-:S03]  /*10a60*/  IMAD.WIDE R214, R7, 0x4, R214 ;  /* 0x0000000407d67825 */ /* 0x000fc600078e02d6 */
[----:B------:R-:W3:Y:S04]  /*10a70*/  LDL.LU.64 R216, [R1+0xb20] ;  /* 0x000b200001d87983 */ /* 0x000ee80000300a00 */
[----:B------:R-:W-:Y:S04]  /*10a80*/  LDGSTS.E [R22+0x44000], desc[UR8][R218.64], !P1 ;  /* 0x44000000da167fae */ /* 0x000fe8000c921848 */
[----:B------:R-:W3:Y:S01]  /*10a90*/  LDL.LU.64 R220, [R1+0xb18] ;  /* 0x000b180001dc7983 */ /* 0x000ee20000300a00 */
[----:B------:R-:W-:-:S03]  /*10aa0*/  ISETP.GE.U32.AND P1, PT, R0, 0x7ffffe7a, PT ;  /* 0x7ffffe7a0000780c */ /* 0x000fc60003f26070 */
[----:B------:R-:W3:Y:S04]  /*10ab0*/  LDL.LU.64 R218, [R1+0xb10] ;  /* 0x000b100001da7983 */ /* 0x000ee80000300a00 */
[----:B------:R1:W-:Y:S01]  /*10ac0*/  STL.64 [R1+0xb50], R214 ;  /* 0x000b50d601007387 */ /* 0x0003e20000100a00 */
[----:B--2---:R-:W-:-:S03]  /*10ad0*/  IMAD.WIDE R2, R7, 0x4, R224 ;  /* 0x0000000407027825 */ /* 0x004fc600078e02e0 */
[----:B------:R2:W-:Y:S04]  /*10ae0*/  LDGSTS.E [R22+0x40004], desc[UR8][R8.64], !P0 ;  /* 0x4000400008167fae */ /* 0x0005e8000c121848 */
[----:B------:R1:W-:Y:S01]  /*10af0*/  LDGSTS.E [R22+0x44004], desc[UR8][R12.64], !P0 ;  /* 0x440040000c167fae */ /* 0x0003e2000c121848 */
[C---:B------:R-:W-:Y:S01]  /*10b00*/  IMAD.WIDE R188, R7.reuse, 0x4, R10 ;  /* 0x0000000407bc7825 */ /* 0x040fe200078e020a */
[----:B--2---:R-:W2:Y:S08]  /*10b10*/  LDC R8, c[0x0][0x230] ;  /* 0x00008c00ff087b82 */ /* 0x004eb00000000800 */
[----:B-1----:R-:W1:Y:S08]  /*10b20*/  LDC R12, c[0x0][0x230] ;  /* 0x00008c00ff0c7b82 */ /* 0x002e700000000800 */
[----:B------:R-:W2:Y:S01]  /*10b30*/  LDC R13, c[0x0][0x230] ;  /* 0x00008c00ff0d7b82 */ /* 0x000ea20000000800 */
[----:B------:R-:W-:Y:S01]  /*10b40*/  IMAD.WIDE R10, R7, 0x4, R226 ;  /* 0x00000004070a7825 */ /* 0x000fe200078e02e2 */
[----:B------:R-:W-:Y:S01]  /*10b50*/  ISETP.GE.U32.AND P0, PT, R252, 0x7ffffe60, PT ;  /* 0x7ffffe60fc00780c */ /* 0x000fe20003f06070 */
[----:B------:R-:W-:Y:S04]  /*10b60*/  STL.64 [R1+0xb48], R188 ;  /* 0x000b48bc01007387 */ /* 0x000fe80000100a00 */
[----:B------:R-:W3:Y:S04]  /*10b70*/  LDL.LU.64 R224, [R1+0xb08] ;  /* 0x000b080001e07983 */ /* 0x000ee80000300a00 */
[----:B------:R-:W-:Y:S04]  /*10b80*/  LDGSTS.E [R22+0x40008], desc[UR8][R214.64], !P6 ;  /* 0x40008000d6167fae */ /* 0x000fe8000f121848 */
[----:B------:R-:W-:Y:S01]  /*10b90*/  LDGSTS.E [R22+0x44008], desc[UR8][R188.64], !P6 ;  /* 0x44008000bc167fae */ /* 0x000fe2000f121848 */
[----:B-1----:R-:W-:-:S03]  /*10ba0*/  VIADD R0, R12, 0xfffffede ;  /* 0xfffffede0c007836 */ /* 0x002fc60000000000 */
[----:B------:R1:W-:Y:S01]  /*10bb0*/  LDGSTS.E [R22+0x4000c], desc[UR8][R10.64], !P4 ;  /* 0x4000c0000a167fae */ /* 0x0003e2000e121848 */
[----:B--2---:R-:W-:Y:S01]  /*10bc0*/  VIADD R252, R13, 0xfffffedd ;  /* 0xfffffedd0dfc7836 */ /* 0x004fe20000000000 */
[----:B------:R-:W-:Y:S02]  /*10bd0*/  ISETP.GE.U32.AND P6, PT, R0, 0x7ffffe5f, PT ;  /* 0x7ffffe5f0000780c */ /* 0x000fe40003fc6070 */
[----:B------:R-:W2:Y:S04]  /*10be0*/  LDL.LU.64 R12, [R1+0xb00] ;  /* 0x000b0000010c7983 */ /* 0x000ea80000300a00 */
[----:B------:R1:W-:Y:S04]  /*10bf0*/  STL.64 [R1+0xb40], R10 ;  /* 0x000b400a01007387 */ /* 0x0003e80000100a00 */
[----:B------:R4:W-:Y:S04]  /*10c00*/  STL.64 [R1+0xb38], R2 ;  /* 0x000b380201007387 */ /* 0x0009e80000100a00 */
[----:B------:R-:W2:Y:S04]  /*10c10*/  LDL.LU.64 R226, [R1+0xaf8] ;  /* 0x000af80001e27983 */ /* 0x000ea80000300a00 */
[----:B------:R-:W2:Y:S01]  /*10c20*/  LDL.LU.64 R214, [R1+0xaf0] ;  /* 0x000af00001d67983 */ /* 0x000ea20000300a00 */
[----:B-1----:R-:W1:Y:S01]  /*10c30*/  LDC R10, c[0x0][0x230] ;  /* 0x00008c00ff0a7b82 */ /* 0x002e620000000800 */
[----:B----4-:R-:W-:-:S02]  /*10c40*/  IMAD.WIDE R222, R7, 0x4, R222 ;  /* 0x0000000407de7825 */ /* 0x010fc400078e02de */
[----:B------:R4:W-:Y:S05]  /*10c50*/  LDGSTS.E [R22+0x4400c], desc[UR8][R2.64], !P4 ;  /* 0x4400c00002167fae */ /* 0x0009ea000e121848 */
[----:B------:R-:W3:Y:S01]  /*10c60*/  LDC R11, c[0x0][0x230] ;  /* 0x00008c00ff0b7b82 */ /* 0x000ee20000000800 */
[----:B------:R-:W-:Y:S01]  /*10c70*/  ISETP.GE.U32.AND P4, PT, R252, 0x7ffffe5e, PT ;  /* 0x7ffffe5efc00780c */ /* 0x000fe20003f86070 */
[----:B------:R3:W-:Y:S04]  /*10c80*/  STL.64 [R1+0x1c0], R222 ;  /* 0x0001c0de01007387 */ /* 0x0007e80000100a00 */
[----:B------:R-:W-:Y:S01]  /*10c90*/  LDGSTS.E [R22+0x48000], desc[UR8][R222.64], !P0 ;  /* 0x48000000de167fae */ /* 0x000fe2000c121848 */
[----:B------:R-:W-:Y:S01]  /*10ca0*/  VIADD R5, R5, 0xfffffebe ;  /* 0xfffffebe05057836 */ /* 0x000fe20000000000 */
[----:B----4-:R-:W4:Y:S01]  /*10cb0*/  LDC R3, c[0x0][0x230] ;  /* 0x00008c00ff037b82 */ /* 0x010f220000000800 */
[----:B-1----:R-:W-:-:S07]  /*10cc0*/  IADD3 R0, R10, -0x124, RZ ;  /* 0xfffffedc0a007810 */ /* 0x002fce0007ffe0ff */
[----:B------:R-:W1:Y:S01]  /*10cd0*/  LDC R2, c[0x0][0x230] ;  /* 0x00008c00ff027b82 */ /* 0x000e620000000800 */
[----:B---3--:R-:W-:Y:S02]  /*10ce0*/  VIADD R252, R11, 0xfffffebf ;  /* 0xfffffebf0bfc7836 */ /* 0x008fe40000000000 */
[----:B------:R-:W-:-:S05]  /*10cf0*/  IMAD.WIDE R216, R7, 0x4, R216 ;  /* 0x0000000407d87825 */ /* 0x000fca00078e02d8 */
[----:B------:R3:W-:Y:S01]  /*10d00*/  STL.64 [R1+0x1d0], R216 ;  /* 0x0001d0d801007387 */ /* 0x0007e20000100a00 */
[----:B------:R-:W-:-:S03]  /*10d10*/  IMAD.WIDE R188, R7, 0x4, R220 ;  /* 0x0000000407bc7825 */ /* 0x000fc600078e02dc */
[----:B------:R-:W-:Y:S04]  /*10d20*/  LDGSTS.E [R22+0x4c000], desc[UR8][R216.64], !P0 ;  /* 0x4c000000d8167fae */ /* 0x000fe8000c121848 */
[----:B------:R-:W4:Y:S01]  /*10d30*/  LDL.LU.64 R220, [R1+0xae8] ;  /* 0x000ae80001dc7983 */ /* 0x000f220000300a00 */
[----:B------:R-:W-:-:S03]  /*10d40*/  IMAD.WIDE R10, R7, 0x4, R218 ;  /* 0x00000004070a7825 */ /* 0x000fc600078e02da */
[----:B------:R2:W-:Y:S04]  /*10d50*/  LDGSTS.E [R22+0x48004], desc[UR8][R188.64], !P6 ;  /* 0x48004000bc167fae */ /* 0x0005e8000f121848 */
[----:B------:R-:W4:Y:S04]  /*10d60*/  LDL.LU.64 R218, [R1+0xae0] ;  /* 0x000ae00001da7983 */ /* 0x000f280000300a00 */
[----:B------:R2:W-:Y:S04]  /*10d70*/  STL.64 [R1+0x1d8], R188 ;  /* 0x0001d8bc01007387 */ /* 0x0005e80000100a00 */
[----:B------:R1:W-:Y:S04]  /*10d80*/  STL.64 [R1+0x1e0], R10 ;  /* 0x0001e00a01007387 */ /* 0x0003e80000100a00 */
[----:B------:R-:W4:Y:S04]  /*10d90*/  LDL.LU.64 R222, [R1+0xad8] ;  /* 0x000ad80001de7983 */ /* 0x000f280000300a00 */
[----:B---3--:R-:W3:Y:S04]  /*10da0*/  LDL.LU.64 R216, [R1+0xad0] ;  /* 0x000ad00001d87983 */ /* 0x008ee80000300a00 */
[----:B------:R1:W-:Y:S01]  /*10db0*/  LDGSTS.E [R22+0x4c004], desc[UR8][R10.64], !P6 ;  /* 0x4c0040000a167fae */ /* 0x0003e2000f121848 */
[----:B------:R-:W-:-:S02]  /*10dc0*/  ISETP.GE.U32.AND P6, PT, R252, 0x7ffffe40, PT ;  /* 0x7ffffe40fc00780c */ /* 0x000fc40003fc6070 */
[----:B------:R-:W-:Y:S01]  /*10dd0*/  IADD3 R252, R8, -0x143, RZ ;  /* 0xfffffebd08fc7810 */ /* 0x000fe20007ffe0ff */
[----:B------:R-:W-:-:S05]  /*10de0*/  IMAD.WIDE R224, R7, 0x4, R224 ;  /* 0x0000000407e07825 */ /* 0x000fca00078e02e0 */
[----:B------:R1:W-:Y:S04]  /*10df0*/  STL.64 [R1+0x1f0], R224 ;  /* 0x0001f0e001007387 */ /* 0x0003e80000100a00 */
[----:B------:R-:W-:Y:S01]  /*10e00*/  LDGSTS.E [R22+0x48008], desc[UR8][R224.64], !P4 ;  /* 0x48008000e0167fae */ /* 0x000fe2000e121848 */
[----:B--2---:R-:W-:-:S05]  /*10e10*/  IMAD.WIDE R188, R7, 0x4, R12 ;  /* 0x0000000407bc7825 */ /* 0x004fca00078e020c */
[----:B------:R-:W-:Y:S04]  /*10e20*/  STL.64 [R1+0x200], R188 ;  /* 0x000200bc01007387 */ /* 0x000fe80000100a00 */
[----:B------:R-:W2:Y:S01]  /*10e30*/  LDL.LU.64 R12, [R1+0xac8] ;  /* 0x000ac800010c7983 */ /* 0x000ea20000300a00 */
[C---:B-1----:R-:W-:Y:S01]  /*10e40*/  IMAD.WIDE R10, R7.reuse, 0x4, R226 ;  /* 0x00000004070a7825 */ /* 0x042fe200078e02e2 */
[----:B------:R-:W-:Y:S02]  /*10e50*/  ISETP.GE.U32.AND P0, PT, R0, 0x7ffffe5d, PT ;  /* 0x7ffffe5d0000780c */ /* 0x000fe40003f06070 */
[----:B------:R-:W-:Y:S01]  /*10e60*/  LDGSTS.E [R22+0x4c008], desc[UR8][R188.64], !P4 ;  /* 0x4c008000bc167fae */ /* 0x000fe2000e121848 */
[----:B------:R-:W-:Y:S01]  /*10e70*/  IMAD.WIDE R8, R7, 0x4, R214 ;  /* 0x0000000407087825 */ /* 0x000fe200078e02d6 */
[----:B------:R-:W1:Y:S02]  /*10e80*/  LDC R0, c[0x0][0x230] ;  /* 0x00008c00ff007b82 */ /* 0x000e640000000800 */
[----:B------:R-:W2:Y:S04]  /*10e90*/  LDL.LU.64 R214, [R1+0xac0] ;  /* 0x000ac00001d67983 */ /* 0x000ea80000300a00 */
[----:B------:R-:W-:Y:S04]  /*10ea0*/  STL.64 [R1+0x210], R10 ;  /* 0x0002100a01007387 */ /* 0x000fe80000100a00 */
[----:B------:R4:W-:Y:S04]  /*10eb0*/  STL.64 [R1+0x220], R8 ;  /* 0x0002200801007387 */ /* 0x0009e80000100a00 */
[----:B------:R-:W2:Y:S04]  /*10ec0*/  LDL.LU.64 R226, [R1+0xab8] ;  /* 0x000ab80001e27983 */ /* 0x000ea80000300a00 */
[----:B------:R-:W2:Y:S01]  /*10ed0*/  LDL.LU.64 R224, [R1+0xab0] ;  /* 0x000ab00001e07983 */ /* 0x000ea20000300a00 */
[----:B------:R-:W-:Y:S01]  /*10ee0*/  ISETP.GE.U32.AND P4, PT, R5, 0x7ffffe3f, PT ;  /* 0x7ffffe3f0500780c */ /* 0x000fe20003f86070 */
[----:B----4-:R-:W-:Y:S01]  /*10ef0*/  VIADD R3, R3, 0xfffffebc ;  /* 0xfffffebc03037836 */ /* 0x010fe20000000000 */
[----:B------:R-:W4:Y:S01]  /*10f00*/  LDC R5, c[0x0][0x230] ;  /* 0x00008c00ff057b82 */ /* 0x000f220000000800 */
[----:B------:R-:W-:Y:S04]  /*10f10*/  LDGSTS.E [R22+0x4800c], desc[UR8][R10.64], !P0 ;  /* 0x4800c0000a167fae */ /* 0x000fe8000c121848 */
[----:B------:R1:W-:Y:S01]  /*10f20*/  LDGSTS.E [R22+0x4c00c], desc[UR8][R8.64], !P0 ;  /* 0x4c00c00008167fae */ /* 0x0003e2000c121848 */
[----:B------:R-:W-:-:S02]  /*10f30*/  ISETP.GE.U32.AND P0, PT, R252, 0x7ffffe3e, PT ;  /* 0x7ffffe3efc00780c */ /* 0x000fc40003f06070 */
[----:B-1----:R-:W1:Y:S01]  /*10f40*/  LDC R8, c[0x0][0x230] ;  /* 0x00008c00ff087b82 */ /* 0x002e620000000800 */
[----:B------:R-:W-:-:S04]  /*10f50*/  IMAD.WIDE R220, R7, 0x4, R220 ;  /* 0x0000000407dc7825 */ /* 0x000fc800078e02dc */
[C---:B------:R-:W-:Y:S01]  /*10f60*/  IMAD.WIDE R218, R7.reuse, 0x4, R218 ;  /* 0x0000000407da7825 */ /* 0x040fe200078e02da */
[----:B------:R1:W-:Y:S04]  /*10f70*/  STL.64 [R1+0x230], R220 ;  /* 0x000230dc01007387 */ /* 0x0003e80000100a00 */
[----:B------:R4:W-:Y:S04]  /*10f80*/  STL.64 [R1+0x238], R218 ;  /* 0x000238da01007387 */ /* 0x0009e80000100a00 */
[----:B------:R-:W-:Y:S01]  /*10f90*/  LDGSTS.E [R22+0x50000], desc[UR8][R220.64], !P6 ;  /* 0x50000000dc167fae */ /* 0x000fe2000f121848 */
[----:B------:R-:W-:-:S03]  /*10fa0*/  IMAD.WIDE R188, R7, 0x4, R222 ;  /* 0x0000000407bc7825 */ /* 0x000fc600078e02de */
[----:B------:R-:W-:Y:S01]  /*10fb0*/  LDGSTS.E [R22+0x54000], desc[UR8][R218.64], !P6 ;  /* 0x54000000da167fae */ /* 0x000fe2000f121848 */
[----:B---3--:R-:W-:-:S03]  /*10fc0*/  IMAD.WIDE R10, R7, 0x4, R216 ;  /* 0x00000004070a7825 */ /* 0x008fc600078e02d8 */
[----:B------:R3:W-:Y:S04]  /*10fd0*/  LDGSTS.E [R22+0x50004], desc[UR8][R188.64], !P4 ;  /* 0x50004000bc167fae */ /* 0x0007e8000e121848 */
[----:B------:R-:W3:Y:S04]  /*10fe0*/  LDL.LU.64 R216, [R1+0xaa8] ;  /* 0x000aa80001d87983 */ /* 0x000ee80000300a00 */
[----:B------:R-:W3:Y:S04]  /*10ff0*/  LDL.LU.64 R222, [R1+0xaa0] ;  /* 0x000aa00001de7983 */ /* 0x000ee80000300a00 */
[----:B------:R3:W-:Y:S04]  /*11000*/  STL.64 [R1+0x248], R188 ;  /* 0x000248bc01007387 */ /* 0x0007e80000100a00 */
[----:B------:R3:W-:Y:S04]  /*11010*/  STL.64 [R1+0x250], R10 ;  /* 0x0002500a01007387 */ /* 0x0007e80000100a00 */
[----:B-1----:R-:W3:Y:S04]  /*11020*/  LDL.LU.64 R220, [R1+0xa98] ;  /* 0x000a980001dc7983 */ /* 0x002ee80000300a00 */
[----:B----4-:R-:W4:Y:S04]  /*11030*/  LDL.LU.64 R218, [R1+0xa90] ;  /* 0x000a900001da7983 */ /* 0x010f280000300a00 */
[----:B------:R1:W-:Y:S01]  /*11040*/  LDGSTS.E [R22+0x54004], desc[UR8][R10.64], !P4 ;  /* 0x540040000a167fae */ /* 0x0003e2000e121848 */
[----:B--2---:R-:W-:-:S05]  /*11050*/  IMAD.WIDE R12, R7, 0x4, R12 ;  /* 0x00000004070c7825 */ /* 0x004fca00078e020c */
[----:B------:R2:W-:Y:S01]  /*11060*/  STL.64 [R1+0x260], R12 ;  /* 0x0002600c01007387 */ /* 0x0005e20000100a00 */
[----:B------:R-:W-:-:S03]  /*11070*/  IMAD.WIDE R214, R7, 0x4, R214 ;  /* 0x0000000407d67825 */ /* 0x000fc600078e02d6 */
[----:B------:R-:W-:Y:S04]  /*11080*/  LDGSTS.E [R22+0x50008], desc[UR8][R12.64], !P0 ;  /* 0x500080000c167fae */ /* 0x000fe8000c121848 */
[----:B------:R2:W-:Y:S04]  /*11090*/  STL.64 [R1+0x268], R214 ;  /* 0x000268d601007387 */ /* 0x0005e80000100a00 */
[----:B------:R-:W-:Y:S01]  /*110a0*/  LDGSTS.E [R22+0x54008], desc[UR8][R214.64], !P0 ;  /* 0x54008000d6167fae */ /* 0x000fe2000c121848 */
[----:B---3--:R-:W-:-:S03]  /*110b0*/  IMAD.WIDE R188, R7, 0x4, R226 ;  /* 0x0000000407bc7825 */ /* 0x008fc600078e02e2 */
[----:B------:R-:W3:Y:S01]  /*110c0*/  LDL.LU.64 R226, [R1+0xa88] ;  /* 0x000a880001e27983 */ /* 0x000ee20000300a00 */
[----:B-1----:R-:W-:-:S03]  /*110d0*/  IMAD.WIDE R10, R7, 0x4, R224 ;  /* 0x00000004070a7825 */ /* 0x002fc600078e02e0 */
[----:B------:R-:W3:Y:S04]  /*110e0*/  LDL.LU.64 R224, [R1+0xa80] ;  /* 0x000a800001e07983 */ /* 0x000ee80000300a00 */
[----:B------:R1:W-:Y:S04]  /*110f0*/  STL.64 [R1+0x278], R188 ;  /* 0x000278bc01007387 */ /* 0x0003e80000100a00 */
[----:B------:R1:W-:Y:S04]  /*11100*/  STL.64 [R1+0x280], R10 ;  /* 0x0002800a01007387 */ /* 0x0003e80000100a00 */
[----:B--2---:R-:W2:Y:S04]  /*11110*/  LDL.LU.64 R12, [R1+0xa78] ;  /* 0x000a7800010c7983 */ /* 0x004ea80000300a00 */
[----:B------:R-:W2:Y:S01]  /*11120*/  LDL.LU.64 R214, [R1+0xa70] ;  /* 0x000a700001d67983 */ /* 0x000ea20000300a00 */
[----:B------:R-:W-:Y:S01]  /*11130*/  ISETP.GE.U32.AND P6, PT, R3, 0x7ffffe3d, PT ;  /* 0x7ffffe3d0300780c */ /* 0x000fe20003fc6070 */
[----:B------:R-:W-:Y:S01]  /*11140*/  VIADD R252, R4, 0xfffffe9f ;  /* 0xfffffe9f04fc7836 */ /* 0x000fe20000000000 */
[----:B------:R-:W-:Y:S01]  /*11150*/  IADD3 R0, R0, -0x162, RZ ;  /* 0xfffffe9e00007810 */ /* 0x000fe20007ffe0ff */
[----:B------:R-:W2:Y:S03]  /*11160*/  LDC R4, c[0x0][0x230] ;  /* 0x00008c00ff047b82 */ /* 0x000ea60000000800 */
[----:B------:R-:W-:Y:S01]  /*11170*/  ISETP.GE.U32.AND P4, PT, R252, 0x7ffffe20, PT ;  /* 0x7ffffe20fc00780c */ /* 0x000fe20003f86070 */
[----:B------:R-:W-:Y:S01]  /*11180*/  VIADD R252, R2, 0xfffffe9d ;  /* 0xfffffe9d02fc7836 */ /* 0x000fe20000000000 */
[----:B------:R-:W-:-:S03]  /*11190*/  ISETP.GE.U32.AND P0, PT, R0, 0x7ffffe1f, PT ;  /* 0x7ffffe1f0000780c */ /* 0x000fc60003f06070 */
[----:B------:R-:W2:Y:S02]  /*111a0*/  LDC R2, c[0x0][0x230] ;  /* 0x00008c00ff027b82 */ /* 0x000ea40000000800 */
[----:B------:R1:W-:Y:S04]  /*111b0*/  LDGSTS.E [R22+0x5000c], desc[UR8][R188.64], !P6 ;  /* 0x5000c000bc167fae */ /* 0x0003e8000f121848 */
[----:B------:R1:W-:Y:S01]  /*111c0*/  LDGSTS.E [R22+0x5400c], desc[UR8][R10.64], !P6 ;  /* 0x5400c0000a167fae */ /* 0x0003e2000f121848 */
[----:B------:R-:W-:Y:S01]  /*111d0*/  ISETP.GE.U32.AND P6, PT, R252, 0x7ffffe1e, PT ;  /* 0x7ffffe1efc00780c */ /* 0x000fe20003fc6070 */
[----:B------:R-:W-:Y:S01]  /*111e0*/  VIADD R5, R5, 0xfffffef8 ;  /* 0xfffffef805057836 */ /* 0x000fe20000000000 */
[----:B------:R-:W-:Y:S01]  /*111f0*/  IADD3 R252, R8, -0x164, RZ ;  /* 0xfffffe9c08fc7810 */ /* 0x000fe20007ffe0ff */
[----:B------:R-:W2:Y:S08]  /*11200*/  LDC R3, c[0x0][0x230] ;  /* 0x00008c00ff037b82 */ /* 0x000eb00000000800 */
[----:B------:R-:W2:Y:S01]  /*11210*/  LDC R0, c[0x0][0x230] ;  /* 0x00008c00ff007b82 */ /* 0x000ea20000000800 */
[----:B------:R-:W-:-:S04]  /*11220*/  IMAD.WIDE R216, R7, 0x4, R216 ;  /* 0x0000000407d87825 */ /* 0x000fc800078e02d8 */
[C---:B-1----:R-:W-:Y:S01]  /*11230*/  IMAD.WIDE R188, R7.reuse, 0x4, R222 ;  /* 0x0000000407bc7825 */ /* 0x042fe200078e02de */
[----:B------:R1:W-:Y:S04]  /*11240*/  STL.64 [R1+0x290], R216 ;  /* 0x000290d801007387 */ /* 0x0003e80000100a00 */
[----:B------:R2:W-:Y:S04]  /*11250*/  STL.64 [R1+0x298], R188 ;  /* 0x000298bc01007387 */ /* 0x0005e80000100a00 */
[----:B------:R-:W2:Y:S01]  /*11260*/  LDL.LU.64 R222, [R1+0xb30] ;  /* 0x000b300001de7983 */ /* 0x000ea20000300a00 */
[----:B------:R-:W-:-:S03]  /*11270*/  IMAD.WIDE R10, R7, 0x4, R220 ;  /* 0x00000004070a7825 */ /* 0x000fc600078e02dc */
[----:B------:R-:W-:Y:S01]  /*11280*/  LDGSTS.E [R22+0x58000], desc[UR8][R216.64], !P4 ;  /* 0x58000000d8167fae */ /* 0x000fe2000e121848 */
[----:B----4-:R-:W-:-:S03]  /*11290*/  IMAD.WIDE R8, R7, 0x4, R218 ;  /* 0x0000000407087825 */ /* 0x010fc600078e02da */
[----:B------:R2:W-:Y:S04]  /*112a0*/  LDGSTS.E [R22+0x5c000], desc[UR8][R188.64], !P4 ;  /* 0x5c000000bc167fae */ /* 0x0005e8000e121848 */
[----:B------:R-:W4:Y:S04]  /*112b0*/  LDL.LU.64 R218, [R1+0xa68] ;  /* 0x000a680001da7983 */ /* 0x000f280000300a00 */
[----:B------:R-:W-:Y:S04]  /*112c0*/  STL.64 [R1+0x2a8], R10 ;  /* 0x0002a80a01007387 */ /* 0x000fe80000100a00 */
[----:B------:R2:W-:Y:S04]  /*112d0*/  STL.64 [R1+0x2b0], R8 ;  /* 0x0002b00801007387 */ /* 0x0005e80000100a00 */
[----:B------:R-:W4:Y:S04]  /*112e0*/  LDL.LU.64 R220, [R1+0xa60] ;  /* 0x000a600001dc7983 */ /* 0x000f280000300a00 */
[----:B-1----:R-:W4:Y:S04]  /*112f0*/  LDL.LU.64 R216, [R1+0xa58] ;  /* 0x000a580001d87983 */ /* 0x002f280000300a00 */
[----:B------:R-:W-:Y:S04]  /*11300*/  LDGSTS.E [R22+0x58004], desc[UR8][R10.64], !P0 ;  /* 0x580040000a167fae */ /* 0x000fe8000c121848 */
[----:B------:R1:W-:Y:S01]  /*11310*/  LDGSTS.E [R22+0x5c004], desc[UR8][R8.64], !P0 ;  /* 0x5c00400008167fae */ /* 0x0003e2000c121848 */
[----:B---3--:R-:W-:-:S04]  /*11320*/  IMAD.WIDE R226, R7, 0x4, R226 ;  /* 0x0000000407e27825 */ /* 0x008fc800078e02e2 */
[C---:B------:R-:W-:Y:S01]  /*11330*/  IMAD.WIDE R224, R7.reuse, 0x4, R224 ;  /* 0x0000000407e07825 */ /* 0x040fe200078e02e0 */
[----:B------:R3:W-:Y:S03]  /*11340*/  STL.64 [R1+0x2c0], R226 ;  /* 0x0002c0e201007387 */ /* 0x0007e60000100a00 */
[C---:B--2---:R-:W-:Y:S01]  /*11350*/  IMAD.WIDE R188, R7.reuse, 0x4, R12 ;  /* 0x0000000407bc7825 */ /* 0x044fe200078e020c */
[----:B------:R2:W-:Y:S01]  /*11360*/  STL.64 [R1+0x2c8], R224 ;  /* 0x0002c8e001007387 */ /* 0x0005e20000100a00 */
[----:B------:R-:W-:Y:S01]  /*11370*/  ISETP.GE.U32.AND P4, PT, R252, 0x7ffffe1d, PT ;  /* 0x7ffffe1dfc00780c */ /* 0x000fe20003f86070 */
[----:B-1----:R-:W1:Y:S01]  /*11380*/  LDC R8, c[0x0][0x230] ;  /* 0x00008c00ff087b82 */ /* 0x002e620000000800 */
[----:B------:R-:W-:Y:S01]  /*11390*/  IMAD.WIDE R10, R7, 0x4, R214 ;  /* 0x00000004070a7825 */ /* 0x000fe200078e02d6 */
[----:B------:R-:W-:Y:S04]  /*113a0*/  LDGSTS.E [R22+0x58008], desc[UR8][R226.64], !P6 ;  /* 0x58008000e2167fae */ /* 0x000fe8000f121848 */
[----:B------:R-:W4:Y:S04]  /*113b0*/  LDL.LU.64 R214, [R1+0xa50] ;  /* 0x000a500001d67983 */ /* 0x000f280000300a00 */
[----:B------:R-:W4:Y:S04]  /*113c0*/  LDL.LU.64 R12, [R1+0xa48] ;  /* 0x000a4800010c7983 */ /* 0x000f280000300a00 */
[----:B------:R4:W-:Y:S04]  /*113d0*/  STL.64 [R1+0x2d0], R188 ;  /* 0x0002d0bc01007387 */ /* 0x0009e80000100a00 */
[----:B------:R1:W-:Y:S04]  /*113e0*/  STL.64 [R1+0x2e0], R10 ;  /* 0x0002e00a01007387 */ /* 0x0003e80000100a00 */
[----:B---3--:R-:W3:Y:S04]  /*113f0*/  LDL.LU.64 R226, [R1+0xa40] ;  /* 0x000a400001e27983 */ /* 0x008ee80000300a00 */
[----:B------:R-:W-:Y:S01]  /*11400*/  LDGSTS.E [R22+0x5c008], desc[UR8][R224.64], !P6 ;  /* 0x5c008000e0167fae */ /* 0x000fe2000f121848 */
[----:B------:R-:W-:-:S02]  /*11410*/  VIADD R252, R4, 0xfffffef6 ;  /* 0xfffffef604fc7836 */ /* 0x000fc40000000000 */
[C---:B------:R-:W-:Y:S01]  /*11420*/  IMAD.WIDE R222, R7.reuse, 0x4, R222 ;  /* 0x0000000407de7825 */ /* 0x040fe200078e02de */
[----:B--2---:R-:W2:Y:S03]  /*11430*/  LDL.LU.64 R224, [R1+0xa38] ;  /* 0x000a380001e07983 */ /* 0x004ea60000300a00 */
[----:B----4-:R-:W-:Y:S01]  /*11440*/  IMAD.WIDE R218, R7, 0x4, R218 ;  /* 0x0000000407da7825 */ /* 0x010fe200078e02da */
[----:B------:R4:W-:Y:S01]  /*11450*/  LDGSTS.E [R22+0x5800c], desc[UR8][R188.64], !P4 ;  /* 0x5800c000bc167fae */ /* 0x0009e2000e121848 */
[----:B------:R-:W-:Y:S01]  /*11460*/  ISETP.GE.U32.AND P0, PT, R5, 0x7ffffe79, PT ;  /* 0x7ffffe790500780c */ /* 0x000fe20003f06070 */
[----:B------:R-:W2:Y:S02]  /*11470*/  LDC R4, c[0x0][0x230] ;  /* 0x00008c00ff047b82 */ /* 0x000ea40000000800 */
[----:B------:R1:W-:Y:S04]  /*11480*/  LDGSTS.E [R22+0x5c00c], desc[UR8][R10.64], !P4 ;  /* 0x5c00c0000a167fae */ /* 0x0003e8000e121848 */
[----:B------:R1:W-:Y:S01]  /*11490*/  STL.64 [R1+0xa80], R222 ;  /* 0x000a80de01007387 */ /* 0x0003e20000100a00 */
[----:B----4-:R-:W-:-:S03]  /*114a0*/  IMAD.WIDE R188, R7, 0x4, R220 ;  /* 0x0000000407bc7825 */ /* 0x010fc600078e02dc */
[----:B------:R4:W-:Y:S01]  /*114b0*/  STL.64 [R1+0xa78], R218 ;  /* 0x000a78da01007387 */ /* 0x0009e20000100a00 */
[----:B------:R-:W3:Y:S01]  /*114c0*/  LDC R5, c[0x0][0x230] ;  /* 0x00008c00ff057b82 */ /* 0x000ee20000000800 */
[----:B-1----:R-:W-:Y:S02]  /*114d0*/  IMAD.WIDE R10, R7, 0x4, R216 ;  /* 0x00000004070a7825 */ /* 0x002fe400078e02d8 */
[----:B------:R-:W2:Y:S01]  /*114e0*/  LDL.LU.64 R220, [R1+0xa28] ;  /* 0x000a280001dc7983 */ /* 0x000ea20000300a00 */
[----:B------:R-:W-:-:S03]  /*114f0*/  ISETP.GE.U32.AND P4, PT, R252, 0x7ffffe77, PT ;  /* 0x7ffffe77fc00780c */ /* 0x000fc60003f86070 */
[----:B------:R-:W2:Y:S01]  /*11500*/  LDL.LU.64 R216, [R1+0xa20] ;  /* 0x000a200001d87983 */ /* 0x000ea20000300a00 */
[----:B------:R-:W-:Y:S02]  /*11510*/  VIADD R252, R2, 0xfffffedb ;  /* 0xfffffedb02fc7836 */ /* 0x000fe40000000000 */
[----:B------:R-:W-:Y:S01]  /*11520*/  VIADD R3, R3, 0xfffffef7 ;  /* 0xfffffef703037836 */ /* 0x000fe20000000000 */
[----:B------:R1:W-:Y:S01]  /*11530*/  STL.64 [R1+0xa70], R188 ;  /* 0x000a70bc01007387 */ /* 0x0003e20000100a00 */
[----:B------:R-:W-:Y:S01]  /*11540*/  IADD3 R0, R0, -0x10b, RZ ;  /* 0xfffffef500007810 */ /* 0x000fe20007ffe0ff */
[----:B------:R-:W2:Y:S02]  /*11550*/  LDC R2, c[0x0][0x230] ;  /* 0x00008c00ff027b82 */ /* 0x000ea40000000800 */
[----:B------:R-:W-:Y:S04]  /*11560*/  LDGSTS.E [R21+0x40000], desc[UR8][R222.64], !P5 ;  /* 0x40000000de157fae */ /* 0x000fe8000e921848 */
[----:B------:R3:W-:Y:S04]  /*11570*/  STL.64 [R1+0xa68], R10 ;  /* 0x000a680a01007387 */ /* 0x0007e80000100a00 */
[----:B------:R-:W-:Y:S04]  /*11580*/  LDGSTS.E [R21+0x44000], desc[UR8][R218.64], !P5 ;  /* 0x44000000da157fae */ /* 0x000fe8000e921848 */
[----:B------:R-:W2:Y:S04]  /*11590*/  LDL.LU.64 R222, [R1+0xa18] ;  /* 0x000a180001de7983 */ /* 0x000ea80000300a00 */
[----:B------:R1:W-:Y:S04]  /*115a0*/  LDGSTS.E [R21+0x40004], desc[UR8][R188.64], !P3 ;  /* 0x40004000bc157fae */ /* 0x0003e8000d921848 */
[----:B----4-:R-:W4:Y:S04]  /*115b0*/  LDL.LU.64 R218, [R1+0xa10] ;  /* 0x000a100001da7983 */ /* 0x010f280000300a00 */
[----:B------:R3:W-:Y:S01]  /*115c0*/  LDGSTS.E [R21+0x44004], desc[UR8][R10.64], !P3 ;  /* 0x440040000a157fae */ /* 0x0007e2000d921848 */
[----:B------:R-:W-:-:S02]  /*115d0*/  ISETP.GE.U32.AND P3, PT, R252, 0x7ffffe5c, PT ;  /* 0x7ffffe5cfc00780c */ /* 0x000fc40003f66070 */
[----:B------:R-:W-:Y:S01]  /*115e0*/  IADD3 R252, R8, -0x127, RZ ;  /* 0xfffffed908fc7810 */ /* 0x000fe20007ffe0ff */
[----:B------:R-:W-:-:S04]  /*115f0*/  IMAD.WIDE R214, R7, 0x4, R214 ;  /* 0x0000000407d67825 */ /* 0x000fc800078e02d6 */
[C---:B-1----:R-:W-:Y:S01]  /*11600*/  IMAD.WIDE R188, R7.reuse, 0x4, R12 ;  /* 0x0000000407bc7825 */ /* 0x042fe200078e020c */
[----:B------:R1:W-:Y:S04]  /*11610*/  STL.64 [R1+0xa60], R214 ;  /* 0x000a60d601007387 */ /* 0x0003e80000100a00 */
[----:B------:R1:W-:Y:S04]  /*11620*/  STL.64 [R1+0xa58], R188 ;  /* 0x000a58bc01007387 */ /* 0x0003e80000100a00 */
[----:B------:R-:W4:Y:S01]  /*11630*/  LDL.LU.64 R12, [R1+0xa08] ;  /* 0x000a0800010c7983 */ /* 0x000f220000300a00 */
[----:B---3--:R-:W-:-:S03]  /*11640*/  IMAD.WIDE R10, R7, 0x4, R226 ;  /* 0x00000004070a7825 */ /* 0x008fc600078e02e2 */
[----:B------:R-:W-:Y:S01]  /*11650*/  LDGSTS.E [R21+0x40008], desc[UR8][R214.64], !P1 ;  /* 0x40008000d6157fae */ /* 0x000fe2000c921848 */
[----:B------:R-:W-:-:S03]  /*11660*/  VIADD R5, R5, 0xfffffeda ;  /* 0xfffffeda05057836 */ /* 0x000fc60000000000 */
[----:B------:R3:W-:Y:S01]  /*11670*/  LDGSTS.E [R21+0x44008], desc[UR8][R188.64], !P1 ;  /* 0x44008000bc157fae */ /* 0x0007e2000c921848 */
[----:B--2---:R-:W-:Y:S01]  /*11680*/  IMAD.WIDE R8, R7, 0x4, R224 ;  /* 0x0000000407087825 */ /* 0x004fe200078e02e0 */
[----:B------:R-:W-:Y:S02]  /*11690*/  ISETP.GE.U32.AND P1, PT, R5, 0x7ffffe5b, PT ;  /* 0x7ffffe5b0500780c */ /* 0x000fe40003f26070 */
[----:B------:R-:W2:Y:S01]  /*116a0*/  LDL.LU.64 R224, [R1+0xa00] ;  /* 0x000a000001e07983 */ /* 0x000ea20000300a00 */
[----:B------:R-:W-:-:S03]  /*116b0*/  IMAD.WIDE R220, R7, 0x4, R220 ;  /* 0x0000000407dc7825 */ /* 0x000fc600078e02dc */
[----:B------:R4:W-:Y:S01]  /*116c0*/  STL.64 [R1+0xa50], R10 ;  /* 0x000a500a01007387 */ /* 0x0009e20000100a00 */
[----:B------:R-:W-:-:S03]  /*116d0*/  IMAD.WIDE R216, R7, 0x4, R216 ;  /* 0x0000000407d87825 */ /* 0x000fc600078e02d8 */
[----:B------:R4:W-:Y:S01]  /*116e0*/  STL.64 [R1+0xa48], R8 ;  /* 0x000a480801007387 */ /* 0x0009e20000100a00 */
[----:B------:R-:W-:Y:S01]  /*116f0*/  ISETP.GE.U32.AND P6, PT, R3, 0x7ffffe78, PT ;  /* 0x7ffffe780300780c */ /* 0x000fe20003fc6070 */
[----:B------:R-:W2:Y:S02]  /*11700*/  LDC R5, c[0x0][0x230] ;  /* 0x00008c00ff057b82 */ /* 0x000ea40000000800 */
[----:B------:R-:W2:Y:S04]  /*11710*/  LDL.LU.64 R226, [R1+0x9f8] ;  /* 0x0009f80001e27983 */ /* 0x000ea80000300a00 */
[----:B-1----:R-:W2:Y:S02]  /*11720*/  LDL.LU.64 R214, [R1+0x9f0] ;  /* 0x0009f00001d67983 */ /* 0x002ea40000300a00 */
[----:B------:R-:W1:Y:S02]  /*11730*/  LDC R3, c[0x0][0x230] ;  /* 0x00008c00ff037b82 */ /* 0x000e640000000800 */
[----:B------:R4:W-:Y:S04]  /*11740*/  LDGSTS.E [R21+0x4000c], desc[UR8][R10.64], !P0 ;  /* 0x4000c0000a157fae */ /* 0x0009e8000c121848 */
[----:B------:R1:W-:Y:S01]  /*11750*/  STL.64 [R1+0x2f8], R220 ;  /* 0x0002f8dc01007387 */ /* 0x0003e20000100a00 */
[----:B---3--:R-:W-:-:S03]  /*11760*/  IMAD.WIDE R188, R7, 0x4, R222 ;  /* 0x0000000407bc7825 */ /* 0x008fc600078e02de */
[----:B------:R3:W-:Y:S04]  /*11770*/  STL.64 [R1+0x310], R216 ;  /* 0x000310d801007387 */ /* 0x0007e80000100a00 */
[----:B------:R3:W-:Y:S01]  /*11780*/  LDGSTS.E [R21+0x4400c], desc[UR8][R8.64], !P0 ;  /* 0x4400c00008157fae */ /* 0x0007e2000c121848 */
[C---:B----4-:R-:W-:Y:S01]  /*11790*/  IMAD.WIDE R10, R7.reuse, 0x4, R218 ;  /* 0x00000004070a7825 */ /* 0x050fe200078e02da */
[----:B------:R-:W-:Y:S02]  /*117a0*/  ISETP.GE.U32.AND P0, PT, R252, 0x7ffffe5a, PT ;  /* 0x7ffffe5afc00780c */ /* 0x000fe40003f06070 */
[----:B------:R-:W4:Y:S04]  /*117b0*/  LDL.LU.64 R218, [R1+0x9e8] ;  /* 0x0009e80001da7983 */ /* 0x000f280000300a00 */
[----:B------:R-:W4:Y:S01]  /*117c0*/  LDL.LU.64 R222, [R1+0x9e0] ;  /* 0x0009e00001de7983 */ /* 0x000f220000300a00 */
[----:B------:R-:W-:-:S03]  /*117d0*/  IMAD.WIDE R12, R7, 0x4, R12 ;  /* 0x00000004070c7825 */ /* 0x000fc600078e020c */
[----:B------:R2:W-:Y:S01]  /*117e0*/  STL.64 [R1+0x320], R188 ;  /* 0x000320bc01007387 */ /* 0x0005e20000100a00 */
[----:B------:R-:W-:Y:S01]  /*117f0*/  ISETP.GE.U32.AND P5, PT, R0, 0x7ffffe76, PT ;  /* 0x7ffffe760000780c */ /* 0x000fe20003fa6070 */
[----:B---3--:R-:W3:Y:S02]  /*11800*/  LDC R8, c[0x0][0x230] ;  /* 0x00008c00ff087b82 */ /* 0x008ee40000000800 */
[----:B------:R-:W-:Y:S04]  /*11810*/  LDGSTS.E [R21+0x48000], desc[UR8][R220.64], !P3 ;  /* 0x48000000dc157fae */ /* 0x000fe8000d921848 */
[----:B------:R3:W-:Y:S02]  /*11820*/  STL.64 [R1+0x328], R10 ;  /* 0x0003280a01007387 */ /* 0x0007e40000100a00 */
[----:B------:R-:W3:Y:S02]  /*11830*/  LDC R0, c[0x0][0x230] ;  /* 0x00008c00ff007b82 */ /* 0x000ee40000000800 */
[----:B------:R-:W-:Y:S04]  /*11840*/  LDGSTS.E [R21+0x4c000], desc[UR8][R216.64], !P3 ;  /* 0x4c000000d8157fae */ /* 0x000fe8000d921848 */
[----:B-1----:R-:W4:Y:S04]  /*11850*/  LDL.LU.64 R220, [R1+0x9d8] ;  /* 0x0009d80001dc7983 */ /* 0x002f280000300a00 */
[----:B------:R1:W-:Y:S04]  /*11860*/  LDGSTS.E [R21+0x48004], desc[UR8][R188.64], !P1 ;  /* 0x48004000bc157fae */ /* 0x0003e8000c921848 */
[----:B------:R-:W4:Y:S04]  /*11870*/  LDL.LU.64 R216, [R1+0x9d0] ;  /* 0x0009d00001d87983 */ /* 0x000f280000300a00 */
[----:B------:R3:W-:Y:S04]  /*11880*/  LDGSTS.E [R21+0x4c004], desc[UR8][R10.64], !P1 ;  /* 0x4c0040000a157fae */ /* 0x0007e8000c921848 */
[----:B------:R3:W-:Y:S04]  /*11890*/  STL.64 [R1+0x338], R12 ;  /* 0x0003380c01007387 */ /* 0x0007e80000100a00 */
[----:B------:R-:W-:Y:S01]  /*118a0*/  LDGSTS.E [R21+0x48008], desc[UR8][R12.64], !P0 ;  /* 0x480080000c157fae */ /* 0x000fe2000c121848 */
[----:B--2---:R-:W-:-:S05]  /*118b0*/  IMAD.WIDE R224, R7, 0x4, R224 ;  /* 0x0000000407e07825 */ /* 0x004fca00078e02e0 */
[----:B------:R2:W-:Y:S04]  /*118c0*/  STL.64 [R1+0x340], R224 ;  /* 0x000340e001007387 */ /* 0x0005e80000100a00 */
[----:B------:R-:W-:Y:S01]  /*118d0*/  LDGSTS.E [R21+0x4c008], desc[UR8][R224.64], !P0 ;  /* 0x4c008000e0157fae */ /* 0x000fe2000c121848 */
[----:B-1----:R-:W-:-:S03]  /*118e0*/  IMAD.WIDE R188, R7, 0x4, R226 ;  /* 0x0000000407bc7825 */ /* 0x002fc600078e02e2 */
[----:B------:R-:W4:Y:S01]  /*118f0*/  LDL.LU.64 R226, [R1+0x9c8] ;  /* 0x0009c80001e27983 */ /* 0x000f220000300a00 */
[----:B---3--:R-:W-:-:S03]  /*11900*/  IMAD.WIDE R10, R7, 0x4, R214 ;  /* 0x00000004070a7825 */ /* 0x008fc600078e02d6 */
[----:B------:R-:W3:Y:S04]  /*11910*/  LDL.LU.64 R214, [R1+0x9c0] ;  /* 0x0009c00001d67983 */ /* 0x000ee80000300a00 */
[----:B------:R1:W-:Y:S04]  /*11920*/  STL.64 [R1+0x348], R188 ;  /* 0x000348bc01007387 */ /* 0x0003e80000100a00 */
[----:B------:R1:W-:Y:S04]  /*11930*/  STL.64 [R1+0x358], R10 ;  /* 0x0003580a01007387 */ /* 0x0003e80000100a00 */
[----:B------:R-:W3:Y:S04]  /*11940*/  LDL.LU.64 R12, [R1+0x9b8] ;  /* 0x0009b800010c7983 */ /* 0x000ee80000300a00 */
[----:B--2---:R-:W2:Y:S01]  /*11950*/  LDL.LU.64 R224, [R1+0x9b0] ;  /* 0x0009b00001e07983 */ /* 0x004ea20000300a00 */
[----:B------:R-:W-:-:S05]  /*11960*/  VIADD R3, R3, 0xfffffed8 ;  /* 0xfffffed803037836 */ /* 0x000fca0000000000 */
[----:B------:R-:W-:Y:S01]  /*11970*/  ISETP.GE.U32.AND P3, PT, R3, 0x7ffffe59, PT ;  /* 0x7ffffe590300780c */ /* 0x000fe20003f66070 */
[----:B------:R-:W-:Y:S01]  /*11980*/  VIADD R252, R4, 0xfffffebb ;  /* 0xfffffebb04fc7836 */ /* 0x000fe20000000000 */
[----:B------:R-:W-:Y:S01]  /*11990*/  IADD3 R0, R0, -0x146, RZ ;  /* 0xfffffeba00007810 */ /* 0x000fe20007ffe0ff */
[----:B----4-:R-:W-:Y:S01]  /*119a0*/  IMAD.WIDE R218, R7, 0x4, R218 ;  /* 0x0000000407da7825 */ /* 0x010fe200078e02da */
[----:B------:R-:W4:Y:S02]  /*119b0*/  LDC R3, c[0x0][0x230] ;  /* 0x00008c00ff037b82 */ /* 0x000f240000000800 */
[----:B------:R-:W-:Y:S01]  /*119c0*/  ISETP.GE.U32.AND P1, PT, R252, 0x7ffffe3c, PT ;  /* 0x7ffffe3cfc00780c */ /* 0x000fe20003f26070 */
[----:B------:R-:W-:Y:S01]  /*119d0*/  VIADD R252, R2, 0xfffffeb9 ;  /* 0xfffffeb902fc7836 */ /* 0x000fe20000000000 */
[----:B------:R-:W-:-:S05]  /*119e0*/  ISETP.GE.U32.AND P0, PT, R0, 0x7ffffe3b, PT ;  /* 0x7ffffe3b0000780c */ /* 0x000fca0003f06070 */
[----:B------:R1:W-:Y:S01]  /*119f0*/  LDGSTS.E [R21+0x4800c], desc[UR8][R188.64], !P3 ;  /* 0x4800c000bc157fae */ /* 0x0003e2000d921848 */
[----:B------:R-:W4:Y:S03]  /*11a00*/  LDC R4, c[0x0][0x230] ;  /* 0x00008c00ff047b82 */ /* 0x000f260000000800 */
[----:B------:R4:W-:Y:S01]  /*11a10*/  LDGSTS.E [R21+0x4c00c], desc[UR8][R10.64], !P3 ;  /* 0x4c00c0000a157fae */ /* 0x0009e2000d921848 */
[----:B------:R-:W-:Y:S02]  /*11a20*/  ISETP.GE.U32.AND P3, PT, R252, 0x7ffffe3a, PT ;  /* 0x7ffffe3afc00780c */ /* 0x000fe40003f66070 */
[----:B------:R-:W-:Y:S01]  /*11a30*/  IADD3 R252, R8, -0x165, RZ ;  /* 0xfffffe9b08fc7810 */ /* 0x000fe20007ffe0ff */
[----:B------:R3:W-:Y:S01]  /*11a40*/  STL.64 [R1+0x368], R218 ;  /* 0x000368da01007387 */ /* 0x0007e20000100a00 */
[----:B------:R-:W-:Y:S01]  /*11a50*/  VIADD R5, R5, 0xfffffeb8 ;  /* 0xfffffeb805057836 */ /* 0x000fe20000000000 */
[----:B------:R-:W2:Y:S01]  /*11a60*/  LDC R2, c[0x0][0x230] ;  /* 0x00008c00ff027b82 */ /* 0x000ea20000000800 */
[C---:B-1----:R-:W-:Y:S01]  /*11a70*/  IMAD.WIDE R188, R7.reuse, 0x4, R222 ;  /* 0x0000000407bc7825 */ /* 0x042fe200078e02de */
[----:B------:R-:W-:Y:S04]  /*11a80*/  LDGSTS.E [R21+0x50000], desc[UR8][R218.64], !P1 ;  /* 0x50000000da157fae */ /* 0x000fe8000c921848 */
[----:B------:R1:W-:Y:S01]  /*11a90*/  STL.64 [R1+0x370], R188 ;  /* 0x000370bc01007387 */ /* 0x0003e20000100a00 */
[----:B------:R-:W-:-:S03]  /*11aa0*/  IMAD.WIDE R226, R7, 0x4, R226 ;  /* 0x0000000407e27825 */ /* 0x000fc600078e02e2 */
[----:B------:R-:W2:Y:S01]  /*11ab0*/  LDL.LU.64 R222, [R1+0x9a8] ;  /* 0x0009a80001de7983 */ /* 0x000ea20000300a00 */
[----:B------:R-:W2:Y:S01]  /*11ac0*/  LDC R0, c[0x0][0x230] ;  /* 0x00008c00ff007b82 */ /* 0x000ea20000000800 */
[C---:B----4-:R-:W-:Y:S02]  /*11ad0*/  IMAD.WIDE R10, R7.reuse, 0x4, R220 ;  /* 0x00000004070a7825 */ /* 0x050fe400078e02dc */
[----:B------:R1:W-:Y:S02]  /*11ae0*/  LDGSTS.E [R21+0x54000], desc[UR8][R188.64], !P1 ;  /* 0x54000000bc157fae */ /* 0x0003e4000c921848 */
[C---:B------:R-:W-:Y:S02]  /*11af0*/  IMAD.WIDE R8, R7.reuse, 0x4, R216 ;  /* 0x0000000407087825 */ /* 0x040fe400078e02d8 */
[----:B------:R2:W-:Y:S04]  /*11b00*/  LDGSTS.E [R21+0x50004], desc[UR8][R10.64], !P0 ;  /* 0x500040000a157fae */ /* 0x0005e8000c121848 */
[----:B------:R-:W4:Y:S04]  /*11b10*/  LDL.LU.64 R216, [R1+0x9a0] ;  /* 0x0009a00001d87983 */ /* 0x000f280000300a00 */
[----:B------:R2:W-:Y:S01]  /*11b20*/  STL.64 [R1+0x380], R10 ;  /* 0x0003800a01007387 */ /* 0x0005e20000100a00 */
[----:B---3--:R-:W-:-:S03]  /*11b30*/  IMAD.WIDE R214, R7, 0x4, R214 ;  /* 0x0000000407d67825 */ /* 0x008fc600078e02d6 */
[----:B------:R3:W-:Y:S04]  /*11b40*/  STL.64 [R1+0x388], R8 ;  /* 0x0003880801007387 */ /* 0x0007e80000100a00 */
[----:B------:R-:W4:Y:S04]  /*11b50*/  LDL.LU.64 R220, [R1+0x998] ;  /* 0x0009980001dc7983 */ /* 0x000f280000300a00 */
[----:B------:R-:W4:Y:S01]  /*11b60*/  LDL.LU.64 R218, [R1+0x990] ;  /* 0x0009900001da7983 */ /* 0x000f220000300a00 */
[----:B-1----:R-:W-:-:S03]  /*11b70*/  IMAD.WIDE R188, R7, 0x4, R12 ;  /* 0x0000000407bc7825 */ /* 0x002fc600078e020c */
[----:B------:R1:W-:Y:S01]  /*11b80*/  STL.64 [R1+0x390], R226 ;  /* 0x000390e201007387 */ /* 0x0003e20000100a00 */
[----:B--2---:R-:W-:-:S03]  /*11b90*/  IMAD.WIDE R10, R7, 0x4, R224 ;  /* 0x00000004070a7825 */ /* 0x004fc600078e02e0 */
[----:B------:R2:W-:Y:S04]  /*11ba0*/  STL.64 [R1+0x398], R214 ;  /* 0x000398d601007387 */ /* 0x0005e80000100a00 */
[----:B------:R-:W4:Y:S04]  /*11bb0*/  LDL.LU.64 R224, [R1+0x988] ;  /* 0x0009880001e07983 */ /* 0x000f280000300a00 */
[----:B------:R-:W4:Y:S04]  /*11bc0*/  LDL.LU.64 R12, [R1+0x980] ;  /* 0x00098000010c7983 */ /* 0x000f280000300a00 */
[----:B------:R3:W-:Y:S04]  /*11bd0*/  LDGSTS.E [R21+0x54004], desc[UR8][R8.64], !P0 ;  /* 0x5400400008157fae */ /* 0x0007e8000c121848 */
[----:B------:R4:W-:Y:S04]  /*11be0*/  STL.64 [R1+0x3a0], R188 ;  /* 0x0003a0bc01007387 */ /* 0x0009e80000100a00 */
[----:B------:R-:W-:Y:S04]  /*11bf0*/  LDGSTS.E [R21+0x50008], desc[UR8][R226.64], !P3 ;  /* 0x50008000e2157fae */ /* 0x000fe8000d921848 */
[----:B------:R4:W-:Y:S01]  /*11c00*/  STL.64 [R1+0x3a8], R10 ;  /* 0x0003a80a01007387 */ /* 0x0009e20000100a00 */
[----:B------:R-:W-:Y:S01]  /*11c10*/  ISETP.GE.U32.AND P1, PT, R5, 0x7ffffe39, PT ;  /* 0x7ffffe390500780c */ /* 0x000fe20003f26070 */
[----:B---3--:R-:W3:Y:S02]  /*11c20*/  LDC R8, c[0x0][0x230] ;  /* 0x00008c00ff087b82 */ /* 0x008ee40000000800 */
[----:B------:R-:W-:Y:S04]  /*11c30*/  LDGSTS.E [R21+0x54008], desc[UR8][R214.64], !P3 ;  /* 0x54008000d6157fae */ /* 0x000fe8000d921848 */
[----:B-1----:R-:W3:Y:S01]  /*11c40*/  LDL.LU.64 R226, [R1+0x978] ;  /* 0x0009780001e27983 */ /* 0x002ee20000300a00 */
[----:B------:R-:W-:Y:S01]  /*11c50*/  VIADD R3, R3, 0xfffffe9a ;  /* 0xfffffe9a03037836 */ /* 0x000fe20000000000 */
[----:B------:R-:W-:Y:S01]  /*11c60*/  ISETP.GE.U32.AND P0, PT, R252, 0x7ffffe1c, PT ;  /* 0x7ffffe1cfc00780c */ /* 0x000fe20003f06070 */
[----:B------:R-:W1:Y:S03]  /*11c70*/  LDC R5, c[0x0][0x230] ;  /* 0x00008c00ff057b82 */ /* 0x000e660000000800 */
[----:B------:R4:W-:Y:S04]  /*11c80*/  LDGSTS.E [R21+0x5000c], desc[UR8][R188.64], !P1 ;  /* 0x5000c000bc157fae */ /* 0x0009e8000c921848 */
[----:B--2---:R-:W2:Y:S01]  /*11c90*/  LDL.LU.64 R214, [R1+0x970] ;  /* 0x0009700001d67983 */ /* 0x004ea20000300a00 */
[----:B------:R-:W-:Y:S01]  /*11ca0*/  ISETP.GE.U32.AND P3, PT, R3, 0x7ffffe1b, PT ;  /* 0x7ffffe1b0300780c */ /* 0x000fe20003f66070 */
[----:B------:R-:W-:-:S02]  /*11cb0*/  VIADD R252, R4, 0xfffffe99 ;  /* 0xfffffe9904fc7836 */ /* 0x000fc40000000000 */
[C---:B------:R-:W-:Y:S01]  /*11cc0*/  IMAD.WIDE R222, R7.reuse, 0x4, R222 ;  /* 0x0000000407de7825 */ /* 0x040fe200078e02de */
[----:B------:R1:W-:Y:S01]  /*11cd0*/  LDGSTS.E [R21+0x5400c], desc[UR8][R10.64], !P1 ;  /* 0x5400c0000a157fae */ /* 0x0003e2000c921848 */
[----:B------:R-:W2:Y:S03]  /*11ce0*/  LDC R4, c[0x0][0x230] ;  /* 0x00008c00ff047b82 */ /* 0x000ea60000000800 */
[----:B------:R1:W-:Y:S01]  /*11cf0*/  STL.64 [R1+0x3b0], R222 ;  /* 0x0003b0de01007387 */ /* 0x0003e20000100a00 */
[C---:B----4-:R-:W-:Y:S01]  /*11d00*/  IMAD.WIDE R216, R7.reuse, 0x4, R216 ;  /* 0x0000000407d87825 */ /* 0x050fe200078e02d8 */
[----:B------:R-:W-:Y:S02]  /*11d10*/  ISETP.GE.U32.AND P1, PT, R252, 0x7ffffe1a, PT ;  /* 0x7ffffe1afc00780c */ /* 0x000fe40003f26070 */
[----:B------:R-:W-:Y:S01]  /*11d20*/  LDGSTS.E [R21+0x58000], desc[UR8][R222.64], !P0 ;  /* 0x58000000de157fae */ /* 0x000fe2000c121848 */
[----:B------:R-:W-:Y:S01]  /*11d30*/  IADD3 R0, R0, -0x10c, RZ ;  /* 0xfffffef400007810 */ /* 0x000fe20007ffe0ff */
[----:B------:R-:W4:Y:S02]  /*11d40*/  LDC R3, c[0x0][0x230] ;  /* 0x00008c00ff037b82 */ /* 0x000f240000000800 */
[----:B------:R1:W-:Y:S01]  /*11d50*/  STL.64 [R1+0x3b8], R216 ;  /* 0x0003b8d801007387 */ /* 0x0003e20000100a00 */
[----:B------:R-:W-:-:S03]  /*11d60*/  IMAD.WIDE R188, R7, 0x4, R220 ;  /* 0x0000000407bc7825 */ /* 0x000fc600078e02dc */
[----:B------:R-:W-:Y:S01]  /*11d70*/  LDGSTS.E [R21+0x5c000], desc[UR8][R216.64], !P0 ;  /* 0x5c000000d8157fae */ /* 0x000fe2000c121848 */
[----:B-1----:R-:W-:-:S03]  /*11d80*/  IMAD.WIDE R10, R7, 0x4, R218 ;  /* 0x00000004070a7825 */ /* 0x002fc600078e02da */
[----:B------:R-:W4:Y:S04]  /*11d90*/  LDL.LU.64 R220, [R1+0xa30] ;  /* 0x000a300001dc7983 */ /* 0x000f280000300a00 */
[----:B------:R-:W4:Y:S01]  /*11da0*/  LDL.LU.64 R218, [R1+0x968] ;  /* 0x0009680001da7983 */ /* 0x000f220000300a00 */
[----:B------:R-:W-:Y:S02]  /*11db0*/  VIADD R252, R2, 0xfffffe98 ;  /* 0xfffffe9802fc7836 */ /* 0x000fe40000000000 */
[----:B------:R-:W1:Y:S01]  /*11dc0*/  LDC R2, c[0x0][0x230] ;  /* 0x00008c00ff027b82 */ /* 0x000e620000000800 */
[----:B------:R3:W-:Y:S04]  /*11dd0*/  STL.64 [R1+0x3c8], R188 ;  /* 0x0003c8bc01007387 */ /* 0x0007e80000100a00 */
[----:B------:R3:W-:Y:S01]  /*11de0*/  STL.64 [R1+0x3d0], R10 ;  /* 0x0003d00a01007387 */ /* 0x0007e20000100a00 */
[----:B------:R-:W-:-:S03]  /*11df0*/  IMAD.WIDE R224, R7, 0x4, R224 ;  /* 0x0000000407e07825 */ /* 0x000fc600078e02e0 */
[----:B------:R-:W4:Y:S01]  /*11e00*/  LDL.LU.64 R222, [R1+0x960] ;  /* 0x0009600001de7983 */ /* 0x000f220000300a00 */
[----:B------:R-:W-:-:S03]  /*11e10*/  ISETP.GE.U32.AND P0, PT, R252, 0x7ffffe19, PT ;  /* 0x7ffffe19fc00780c */ /* 0x000fc60003f06070 */
[----:B------:R-:W4:Y:S04]  /*11e20*/  LDL.LU.64 R216, [R1+0x958] ;  /* 0x0009580001d87983 */ /* 0x000f280000300a00 */
[----:B------:R2:W-:Y:S01]  /*11e30*/  LDGSTS.E [R21+0x58004], desc[UR8][R188.64], !P3 ;  /* 0x58004000bc157fae */ /* 0x0005e2000d921848 */
[----:B---3--:R-:W-:-:S03]  /*11e40*/  IADD3 R252, R8, -0x10e, RZ ;  /* 0xfffffef208fc7810 */ /* 0x008fc60007ffe0ff */
[----:B------:R3:W-:Y:S04]  /*11e50*/  LDGSTS.E [R21+0x5c004], desc[UR8][R10.64], !P3 ;  /* 0x5c0040000a157fae */ /* 0x0007e8000d921848 */
[----:B------:R1:W-:Y:S01]  /*11e60*/  STL.64 [R1+0x3d8], R224 ;  /* 0x0003d8e001007387 */ /* 0x0003e20000100a00 */
[----:B--2---:R-:W-:-:S03]  /*11e70*/  IMAD.WIDE R188, R7, 0x4, R12 ;  /* 0x0000000407bc7825 */ /* 0x004fc600078e020c */
[----:B------:R-:W-:Y:S01]  /*11e80*/  LDGSTS.E [R21+0x58008], desc[UR8][R224.64], !P1 ;  /* 0x58008000e0157fae */ /* 0x000fe2000c921848 */
[----:B---3--:R-:W-:-:S03]  /*11e90*/  IMAD.WIDE R10, R7, 0x4, R226 ;  /* 0x00000004070a7825 */ /* 0x008fc600078e02e2 */
[----:B------:R-:W-:Y:S04]  /*11ea0*/  STL.64 [R1+0x3e8], R188 ;  /* 0x0003e8bc01007387 */ /* 0x000fe80000100a00 */
[----:B------:R-:W2:Y:S01]  /*11eb0*/  LDL.LU.64 R12, [R1+0x950] ;  /* 0x00095000010c7983 */ /* 0x000ea20000300a00 */
[----:B------:R-:W-:-:S03]  /*11ec0*/  IMAD.WIDE R8, R7, 0x4, R214 ;  /* 0x0000000407087825 */ /* 0x000fc600078e02d6 */
[----:B------:R-:W-:Y:S04]  /*11ed0*/  LDGSTS.E [R21+0x5c008], desc[UR8][R188.64], !P1 ;  /* 0x5c008000bc157fae */ /* 0x000fe8000c921848 */
[----:B------:R-:W3:Y:S04]  /*11ee0*/  LDL.LU.64 R214, [R1+0x948] ;  /* 0x0009480001d67983 */ /* 0x000ee80000300a00 */
[----:B------:R-:W-:Y:S04]  /*11ef0*/  STL.64 [R1+0x3f0], R10 ;  /* 0x0003f00a01007387 */ /* 0x000fe80000100a00 */
[----:B------:R4:W-:Y:S04]  /*11f00*/  STL.64 [R1+0x3f8], R8 ;  /* 0x0003f80801007387 */ /* 0x0009e80000100a00 */
[----:B------:R-:W3:Y:S04]  /*11f10*/  LDL.LU.64 R226, [R1+0x940] ;  /* 0x0009400001e27983 */ /* 0x000ee80000300a00 */
[----:B-1----:R-:W3:Y:S04]  /*11f20*/  LDL.LU.64 R224, [R1+0x938] ;  /* 0x0009380001e07983 */ /* 0x002ee80000300a00 */
[----:B------:R-:W-:Y:S04]  /*11f30*/  LDGSTS.E [R21+0x5800c], desc[UR8][R10.64], !P0 ;  /* 0x5800c0000a157fae */ /* 0x000fe8000c121848 */
[----:B------:R1:W-:Y:S01]  /*11f40*/  LDGSTS.E [R21+0x5c00c], desc[UR8][R8.64], !P0 ;  /* 0x5c00c00008157fae */ /* 0x0003e2000c121848 */
[----:B----4-:R-:W-:-:S04]  /*11f50*/  IMAD.WIDE R220, R7, 0x4, R220 ;  /* 0x0000000407dc7825 */ /* 0x010fc800078e02dc */
[C---:B------:R-:W-:Y:S01]  /*11f60*/  IMAD.WIDE R218, R7.reuse, 0x4, R218 ;  /* 0x0000000407da7825 */ /* 0x040fe200078e02da */
[----:B------:R4:W-:Y:S01]  /*11f70*/  STL.64 [R1+0xa40], R220 ;  /* 0x000a40dc01007387 */ /* 0x0009e20000100a00 */
[----:B------:R-:W-:Y:S01]  /*11f80*/  ISETP.GE.U32.AND P3, PT, R0, 0x7ffffe75, PT ;  /* 0x7ffffe750000780c */ /* 0x000fe20003f66070 */
[----:B-1----:R-:W1:Y:S02]  /*11f90*/  LDC R8, c[0x0][0x230] ;  /* 0x00008c00ff087b82 */ /* 0x002e640000000800 */
[----:B------:R4:W-:Y:S04]  /*11fa0*/  STL.64 [R1+0xa38], R218 ;  /* 0x000a38da01007387 */ /* 0x0009e80000100a00 */
[----:B------:R-:W-:Y:S02]  /*11fb0*/  LDGSTS.E [R20+0x40000], desc[UR8][R220.64], !P6 ;  /* 0x40000000dc147fae */ /* 0x000fe4000f121848 */
[----:B------:R-:W1:Y:S01]  /*11fc0*/  LDC R0, c[0x0][0x230] ;  /* 0x00008c00ff007b82 */ /* 0x000e620000000800 */
[C---:B------:R-:W-:Y:S01]  /*11fd0*/  IMAD.WIDE R188, R7.reuse, 0x4, R222 ;  /* 0x0000000407bc7825 */ /* 0x040fe200078e02de */
[----:B------:R-:W-:Y:S03]  /*11fe0*/  LDGSTS.E [R20+0x44000], desc[UR8][R218.64], !P6 ;  /* 0x44000000da147fae */ /* 0x000fe6000f121848 */
[C---:B------:R-:W-:Y:S01]  /*11ff0*/  IMAD.WIDE R10, R7.reuse, 0x4, R216 ;  /* 0x00000004070a7825 */ /* 0x040fe200078e02d8 */
[----:B------:R3:W-:Y:S04]  /*12000*/  LDGSTS.E [R20+0x40004], desc[UR8][R188.64], !P4 ;  /* 0x40004000bc147fae */ /* 0x0007e8000e121848 */
[----:B------:R-:W3:Y:S04]  /*12010*/  LDL.LU.64 R216, [R1+0x930] ;  /* 0x0009300001d87983 */ /* 0x000ee80000300a00 */
[----:B------:R-:W3:Y:S04]  /*12020*/  LDL.LU.64 R222, [R1+0x928] ;  /* 0x0009280001de7983 */ /* 0x000ee80000300a00 */
[----:B------:R3:W-:Y:S04]  /*12030*/  STL.64 [R1+0xa30], R188 ;  /* 0x000a30bc01007387 */ /* 0x0007e80000100a00 */
[----:B------:R1:W-:Y:S04]  /*12040*/  STL.64 [R1+0xa28], R10 ;  /* 0x000a280a01007387 */ /* 0x0003e80000100a00 */
[----:B----4-:R-:W4:Y:S04]  /*12050*/  LDL.LU.64 R220, [R1+0x920] ;  /* 0x0009200001dc7983 */ /* 0x010f280000300a00 */
[----:B------:R-:W4:Y:S01]  /*12060*/  LDL.LU.64 R218, [R1+0x918] ;  /* 0x0009180001da7983 */ /* 0x000f220000300a00 */
[----:B--2---:R-:W-:-:S03]  /*12070*/  IMAD.WIDE R12, R7, 0x4, R12 ;  /* 0x00000004070c7825 */ /* 0x004fc600078e020c */
[----:B------:R1:W-:Y:S01]  /*12080*/  LDGSTS.E [R20+0x44004], desc[UR8][R10.64], !P4 ;  /* 0x440040000a147fae */ /* 0x0003e2000e121848 */
[----:B---3--:R-:W-:-:S03]  /*12090*/  IMAD.WIDE R214, R7, 0x4, R214 ;  /* 0x0000000407d67825 */ /* 0x008fc600078e02d6 */
[----:B------:R2:W-:Y:S04]  /*120a0*/  STL.64 [R1+0xa20], R12 ;  /* 0x000a200c01007387 */ /* 0x0005e80000100a00 */
[----:B------:R3:W-:Y:S04]  /*120b0*/  STL.64 [R1+0xa18], R214 ;  /* 0x000a18d601007387 */ /* 0x0007e80000100a00 */
[----:B------:R-:W-:Y:S01]  /*120c0*/  LDGSTS.E [R20+0x40008], desc[UR8][R12.64], !P5 ;  /* 0x400080000c147fae */ /* 0x000fe2000e921848 */
[----:B------:R-:W-:-:S03]  /*120d0*/  IMAD.WIDE R188, R7, 0x4, R226 ;  /* 0x0000000407bc7825 */ /* 0x000fc600078e02e2 */
[----:B------:R-:W-:Y:S01]  /*120e0*/  LDGSTS.E [R20+0x44008], desc[UR8][R214.64], !P5 ;  /* 0x44008000d6147fae */ /* 0x000fe2000e921848 */
[----:B-1----:R-:W-:-:S03]  /*120f0*/  IMAD.WIDE R10, R7, 0x4, R224 ;  /* 0x00000004070a7825 */ /* 0x002fc600078e02e0 */
[----:B------:R-:W4:Y:S04]  /*12100*/  LDL.LU.64 R226, [R1+0x910] ;  /* 0x0009100001e27983 */ /* 0x000f280000300a00 */
[----:B------:R-:W4:Y:S04]  /*12110*/  LDL.LU.64 R224, [R1+0x908] ;  /* 0x0009080001e07983 */ /* 0x000f280000300a00 */
[----:B------:R1:W-:Y:S04]  /*12120*/  STL.64 [R1+0xa10], R188 ;  /* 0x000a10bc01007387 */ /* 0x0003e80000100a00 */
[----:B------:R4:W-:Y:S04]  /*12130*/  STL.64 [R1+0xa08], R10 ;  /* 0x000a080a01007387 */ /* 0x0009e80000100a00 */
[----:B--2---:R-:W2:Y:S04]  /*12140*/  LDL.LU.64 R12, [R1+0x900] ;  /* 0x00090000010c7983 */ /* 0x004ea80000300a00 */
[----:B---3--:R-:W3:Y:S01]  /*12150*/  LDL.LU.64 R214, [R1+0x8f8] ;  /* 0x0008f80001d67983 */ /* 0x008ee20000300a00 */
[----:B------:R-:W-:Y:S01]  /*12160*/  ISETP.GE.U32.AND P0, PT, R252, 0x7ffffe73, PT ;  /* 0x7ffffe73fc00780c */ /* 0x000fe20003f06070 */
[----:B------:R-:W-:Y:S01]  /*12170*/  VIADD R252, R4, 0xfffffed7 ;  /* 0xfffffed704fc7836 */ /* 0x000fe20000000000 */
[----:B------:R-:W-:Y:S01]  /*12180*/  IADD3 R0, R0, -0x12a, RZ ;  /* 0xfffffed600007810 */ /* 0x000fe20007ffe0ff */
[----:B------:R1:W-:Y:S01]  /*12190*/  LDGSTS.E [R20+0x4000c], desc[UR8][R188.64], !P3 ;  /* 0x4000c000bc147fae */ /* 0x0003e2000d921848 */
[----:B------:R-:W-:Y:S01]  /*121a0*/  VIADD R5, R5, 0xfffffef3 ;  /* 0xfffffef305057836 */ /* 0x000fe20000000000 */
[----:B------:R-:W3:Y:S01]  /*121b0*/  LDC R4, c[0x0][0x230] ;  /* 0x00008c00ff047b82 */ /* 0x000ee20000000800 */
[----:B------:R-:W-:Y:S01]  /*121c0*/  ISETP.GE.U32.AND P4, PT, R252, 0x7ffffe58, PT ;  /* 0x7ffffe58fc00780c */ /* 0x000fe20003f86070 */
[----:B------:R-:W-:Y:S01]  /*121d0*/  VIADD R252, R2, 0xfffffed5 ;  /* 0xfffffed502fc7836 */ /* 0x000fe20000000000 */
[----:B------:R4:W-:Y:S01]  /*121e0*/  LDGSTS.E [R20+0x4400c], desc[UR8][R10.64], !P3 ;  /* 0x4400c0000a147fae */ /* 0x0009e2000d921848 */
[----:B------:R-:W-:-:S03]  /*121f0*/  ISETP.GE.U32.AND P5, PT, R0, 0x7ffffe57, PT ;  /* 0x7ffffe570000780c */ /* 0x000fc60003fa6070 */
[----:B------:R-:W-:Y:S01]  /*12200*/  ISETP.GE.U32.AND P3, PT, R252, 0x7ffffe56, PT ;  /* 0x7ffffe56fc00780c */ /* 0x000fe20003f66070 */
[----:B------:R-:W-:Y:S01]  /*12210*/  VIADD R3, R3, 0xfffffef1 ;  /* 0xfffffef103037836 */ /* 0x000fe20000000000 */
[----:B------:R-:W-:Y:S01]  /*12220*/  IADD3 R252, R8, -0x149, RZ ;  /* 0xfffffeb708fc7810 */ /* 0x000fe20007ffe0ff */
[----:B------:R-:W3:Y:S01]  /*12230*/  LDC R2, c[0x0][0x230] ;  /* 0x00008c00ff027b82 */ /* 0x000ee20000000800 */
[----:B------:R-:W-:-:S04]  /*12240*/  IMAD.WIDE R216, R7, 0x4, R216 ;  /* 0x0000000407d87825 */ /* 0x000fc800078e02d8 */
[C---:B-1----:R-:W-:Y:S01]  /*12250*/  IMAD.WIDE R188, R7.reuse, 0x4, R222 ;  /* 0x0000000407bc7825 */ /* 0x042fe200078e02de */
[----:B------:R1:W-:Y:S03]  /*12260*/  STL.64 [R1+0x930], R216 ;  /* 0x000930d801007387 */ /* 0x0003e60000100a00 */
[C---:B----4-:R-:W-:Y:S01]  /*12270*/  IMAD.WIDE R226, R7.reuse, 0x4, R226 ;  /* 0x0000000407e27825 */ /* 0x050fe200078e02e2 */
[----:B------:R2:W-:Y:S03]  /*12280*/  STL.64 [R1+0x928], R188 ;  /* 0x000928bc01007387 */ /* 0x0005e60000100a00 */
[----:B------:R-:W-:Y:S01]  /*12290*/  IMAD.WIDE R224, R7, 0x4, R224 ;  /* 0x0000000407e07825 */ /* 0x000fe200078e02e0 */
[----:B------:R-:W4:Y:S01]  /*122a0*/  LDL.LU.64 R222, [R1+0x8f0] ;  /* 0x0008f00001de7983 */ /* 0x000f220000300a00 */
[----:B------:R-:W-:Y:S01]  /*122b0*/  ISETP.GE.U32.AND P1, PT, R5, 0x7ffffe74, PT ;  /* 0x7ffffe740500780c */ /* 0x000fe20003f26070 */
[----:B------:R-:W4:Y:S01]  /*122c0*/  LDC R0, c[0x0][0x230] ;  /* 0x00008c00ff007b82 */ /* 0x000f220000000800 */
[C---:B------:R-:W-:Y:S01]  /*122d0*/  IMAD.WIDE R10, R7.reuse, 0x4, R220 ;  /* 0x00000004070a7825 */ /* 0x040fe200078e02dc */
[----:B------:R-:W-:Y:S03]  /*122e0*/  LDGSTS.E [R20+0x48000], desc[UR8][R216.64], !P4 ;  /* 0x48000000d8147fae */ /* 0x000fe6000e121848 */
[C---:B------:R-:W-:Y:S01]  /*122f0*/  IMAD.WIDE R8, R7.reuse, 0x4, R218 ;  /* 0x0000000407087825 */ /* 0x040fe200078e02da */
[----:B------:R-:W4:Y:S02]  /*12300*/  LDL.LU.64 R220, [R1+0x8e8] ;  /* 0x0008e80001dc7983 */ /* 0x000f240000300a00 */
[----:B------:R-:W3:Y:S02]  /*12310*/  LDC R5, c[0x0][0x230] ;  /* 0x00008c00ff057b82 */ /* 0x000ee40000000800 */
[----:B------:R3:W-:Y:S04]  /*12320*/  STL.64 [R1+0x920], R10 ;  /* 0x0009200a01007387 */ /* 0x0007e80000100a00 */
[----:B------:R3:W-:Y:S04]  /*12330*/  STL.64 [R1+0x918], R8 ;  /* 0x0009180801007387 */ /* 0x0007e80000100a00 */
[----:B------:R-:W4:Y:S04]  /*12340*/  LDL.LU.64 R218, [R1+0x8e0] ;  /* 0x0008e00001da7983 */ /* 0x000f280000300a00 */
[----:B-1----:R-:W4:Y:S04]  /*12350*/  LDL.LU.64 R216, [R1+0x8d8] ;  /* 0x0008d80001d87983 */ /* 0x002f280000300a00 */
[----:B------:R2:W-:Y:S04]  /*12360*/  LDGSTS.E [R20+0x4c000], desc[UR8][R188.64], !P4 ;  /* 0x4c000000bc147fae */ /* 0x0005e8000e121848 */
[----:B------:R3:W-:Y:S04]  /*12370*/  LDGSTS.E [R20+0x48004], desc[UR8][R10.64], !P5 ;  /* 0x480040000a147fae */ /* 0x0007e8000e921848 */
[----:B------:R1:W-:Y:S01]  /*12380*/  STL.64 [R1+0x910], R226 ;  /* 0x000910e201007387 */ /* 0x0003e20000100a00 */
[----:B--2---:R-:W-:-:S03]  /*12390*/  IMAD.WIDE R188, R7, 0x4, R12 ;  /* 0x0000000407bc7825 */ /* 0x004fc600078e020c */
[----:B------:R2:W-:Y:S01]  /*123a0*/  STL.64 [R1+0x908], R224 ;  /* 0x000908e001007387 */ /* 0x0005e20000100a00 */
[----:B---3--:R-:W-:-:S03]  /*123b0*/  IMAD.WIDE R10, R7, 0x4, R214 ;  /* 0x00000004070a7825 */ /* 0x008fc600078e02d6 */
[----:B------:R3:W-:Y:S04]  /*123c0*/  LDGSTS.E [R20+0x4c004], desc[UR8][R8.64], !P5 ;  /* 0x4c00400008147fae */ /* 0x0007e8000e921848 */
[----:B------:R-:W4:Y:S04]  /*123d0*/  LDL.LU.64 R214, [R1+0x8d0] ;  /* 0x0008d00001d67983 */ /* 0x000f280000300a00 */
[----:B------:R-:W4:Y:S04]  /*123e0*/  LDL.LU.64 R12, [R1+0x8c8] ;  /* 0x0008c800010c7983 */ /* 0x000f280000300a00 */
[----:B------:R4:W-:Y:S01]  /*123f0*/  STL.64 [R1+0x900], R188 ;  /* 0x000900bc01007387 */ /* 0x0009e20000100a00 */
[----:B------:R-:W-:Y:S01]  /*12400*/  ISETP.GE.U32.AND P6, PT, R3, 0x7ffffe72, PT ;  /* 0x7ffffe720300780c */ /* 0x000fe20003fc6070 */
[----:B------:R-:W-:Y:S01]  /*12410*/  VIADD R5, R5, 0xfffffed4 ;  /* 0xfffffed405057836 */ /* 0x000fe20000000000 */
[----:B------:R-:W2:Y:S01]  /*12420*/  LDC R3, c[0x0][0x230] ;  /* 0x00008c00ff037b82 */ /* 0x000ea20000000800 */
[----:B------:R-:W-:Y:S04]  /*12430*/  LDGSTS.E [R20+0x48008], desc[UR8][R226.64], !P3 ;  /* 0x48008000e2147fae */ /* 0x000fe8000d921848 */
[----:B------:R4:W-:Y:S03]  /*12440*/  STL.64 [R1+0x8f8], R10 ;  /* 0x0008f80a01007387 */ /* 0x0009e60000100a00 */
[----:B---3--:R-:W3:Y:S01]  /*12450*/  LDC R8, c[0x0][0x230] ;  /* 0x00008c00ff087b82 */ /* 0x008ee20000000800 */
[----:B------:R-:W-:Y:S04]  /*12460*/  LDGSTS.E [R20+0x4c008], desc[UR8][R224.64], !P3 ;  /* 0x4c008000e0147fae */ /* 0x000fe8000d921848 */
[----:B-1----:R-:W3:Y:S04]  /*12470*/  LDL.LU.64 R226, [R1+0x8c0] ;  /* 0x0008c00001e27983 */ /* 0x002ee80000300a00 */
[----:B--2---:R-:W2:Y:S01]  /*12480*/  LDL.LU.64 R224, [R1+0x8b8] ;  /* 0x0008b80001e07983 */ /* 0x004ea20000300a00 */
[----:B------:R-:W-:Y:S01]  /*12490*/  ISETP.GE.U32.AND P4, PT, R5, 0x7ffffe55, PT ;  /* 0x7ffffe550500780c */ /* 0x000fe20003f86070 */
[----:B------:R-:W-:Y:S01]  /*124a0*/  VIADD R3, R3, 0xfffffeb6 ;  /* 0xfffffeb603037836 */ /* 0x000fe20000000000 */
[----:B------:R-:W-:Y:S01]  /*124b0*/  ISETP.GE.U32.AND P5, PT, R252, 0x7ffffe38, PT ;  /* 0x7ffffe38fc00780c */ /* 0x000fe20003fa6070 */
[----:B------:R-:W1:Y:S03]  /*124c0*/  LDC R5, c[0x0][0x230] ;  /* 0x00008c00ff057b82 */ /* 0x000e660000000800 */
[----:B------:R-:W-:Y:S01]  /*124d0*/  ISETP.GE.U32.AND P3, PT, R3, 0x7ffffe37, PT ;  /* 0x7ffffe370300780c */ /* 0x000fe20003f66070 */
[----:B------:R-:W-:-:S02]  /*124e0*/  VIADD R252, R4, 0xfffffeb5 ;  /* 0xfffffeb504fc7836 */ /* 0x000fc40000000000 */
[----:B----4-:R-:W-:-:S04]  /*124f0*/  IMAD.WIDE R222, R7, 0x4, R222 ;  /* 0x0000000407de7825 */ /* 0x010fc800078e02de */
[----:B------:R4:W-:Y:S01]  /*12500*/  LDGSTS.E [R20+0x4800c], desc[UR8][R188.64], !P4 ;  /* 0x4800c000bc147fae */ /* 0x0009e2000e121848 */
[----:B------:R-:W-:Y:S01]  /*12510*/  IADD3 R0, R0, -0x14c, RZ ;  /* 0xfffffeb400007810 */ /* 0x000fe20007ffe0ff */
[----:B------:R-:W1:Y:S02]  /*12520*/  LDC R4, c[0x0][0x230] ;  /* 0x00008c00ff047b82 */ /* 0x000e640000000800 */
[----:B------:R4:W-:Y:S01]  /*12530*/  LDGSTS.E [R20+0x4c00c], desc[UR8][R10.64], !P4 ;  /* 0x4c00c0000a147fae */ /* 0x0009e2000e121848 */
[----:B------:R-:W-:-:S03]  /*12540*/  IMAD.WIDE R220, R7, 0x4, R220 ;  /* 0x0000000407dc7825 */ /* 0x000fc600078e02dc */
[----:B------:R4:W-:Y:S01]  /*12550*/  STL.64 [R1+0x8f0], R222 ;  /* 0x0008f0de01007387 */ /* 0x0009e20000100a00 */
[----:B------:R-:W-:Y:S01]  /*12560*/  ISETP.GE.U32.AND P4, PT, R252, 0x7ffffe36, PT ;  /* 0x7ffffe36fc00780c */ /* 0x000fe20003f86070 */
[----:B------:R-:W1:Y:S02]  /*12570*/  LDC R3, c[0x0][0x230] ;  /* 0x00008c00ff037b82 */ /* 0x000e640000000800 */
[----:B------:R4:W-:Y:S01]  /*12580*/  STL.64 [R1+0x8e8], R220 ;  /* 0x0008e8dc01007387 */ /* 0x0009e20000100a00 */
[----:B------:R-:W-:-:S03]  /*12590*/  VIADD R252, R2, 0xfffffe97 ;  /* 0xfffffe9702fc7836 */ /* 0x000fc60000000000 */
[----:B------:R-:W-:Y:S01]  /*125a0*/  LDGSTS.E [R20+0x50000], desc[UR8][R222.64], !P5 ;  /* 0x50000000de147fae */ /* 0x000fe2000e921848 */
[----:B------:R-:W-:-:S03]  /*125b0*/  IMAD.WIDE R214, R7, 0x4, R214 ;  /* 0x0000000407d67825 */ /* 0x000fc600078e02d6 */
[----:B------:R-:W-:Y:S01]  /*125c0*/  LDGSTS.E [R20+0x54000], desc[UR8][R220.64], !P5 ;  /* 0x54000000dc147fae */ /* 0x000fe2000e921848 */
[C---:B----4-:R-:W-:Y:S01]  /*125d0*/  IMAD.WIDE R188, R7.reuse, 0x4, R218 ;  /* 0x0000000407bc7825 */ /* 0x050fe200078e02da */
[----:B------:R-:W4:Y:S02]  /*125e0*/  LDC R2, c[0x0][0x230] ;  /* 0x00008c00ff027b82 */ /* 0x000f240000000800 */
[----:B------:R-:W4:Y:S01]  /*125f0*/  LDL.LU.64 R218, [R1+0x8a8] ;  /* 0x0008a80001da7983 */ /* 0x000f220000300a00 */
[----:B------:R-:W-:-:S03]  /*12600*/  IMAD.WIDE R10, R7, 0x4, R216 ;  /* 0x00000004070a7825 */ /* 0x000fc600078e02d8 */
[----:B------:R-:W4:Y:S04]  /*12610*/  LDL.LU.64 R216, [R1+0x8a0] ;  /* 0x0008a00001d87983 */ /* 0x000f280000300a00 */
[----:B------:R1:W-:Y:S04]  /*12620*/  STL.64 [R1+0x8e0], R188 ;  /* 0x0008e0bc01007387 */ /* 0x0003e80000100a00 */
[----:B------:R2:W-:Y:S04]  /*12630*/  STL.64 [R1+0x8d8], R10 ;  /* 0x0008d80a01007387 */ /* 0x0005e80000100a00 */
[----:B------:R-:W4:Y:S04]  /*12640*/  LDL.LU.64 R222, [R1+0x898] ;  /* 0x0008980001de7983 */ /* 0x000f280000300a00 */
[----:B------:R1:W-:Y:S04]  /*12650*/  LDGSTS.E [R20+0x50004], desc[UR8][R188.64], !P3 ;  /* 0x50004000bc147fae */ /* 0x0003e8000d921848 */
[----:B------:R-:W4:Y:S04]  /*12660*/  LDL.LU.64 R220, [R1+0x890] ;  /* 0x0008900001dc7983 */ /* 0x000f280000300a00 */
[----:B------:R2:W-:Y:S01]  /*12670*/  LDGSTS.E [R20+0x54004], desc[UR8][R10.64], !P3 ;  /* 0x540040000a147fae */ /* 0x0005e2000d921848 */
[----:B------:R-:W-:Y:S01]  /*12680*/  ISETP.GE.U32.AND P3, PT, R252, 0x7ffffe18, PT ;  /* 0x7ffffe18fc00780c */ /* 0x000fe20003f66070 */
[C---:B-1----:R-:W-:Y:S01]  /*12690*/  IMAD.WIDE R188, R7.reuse, 0x4, R12 ;  /* 0x0000000407bc7825 */ /* 0x042fe200078e020c */
[----:B---3--:R-:W-:Y:S01]  /*126a0*/  IADD3 R252, R8, -0x16b, RZ ;  /* 0xfffffe9508fc7810 */ /* 0x008fe20007ffe0ff */
[----:B------:R1:W-:Y:S02]  /*126b0*/  STL.64 [R1+0x8d0], R214 ;  /* 0x0008d0d601007387 */ /* 0x0003e40000100a00 */
[----:B--2---:R-:W-:-:S02]  /*126c0*/  IMAD.WIDE R8, R7, 0x4, R224 ;  /* 0x0000000407087825 */ /* 0x004fc400078e02e0 */
[----:B------:R-:W-:Y:S02]  /*126d0*/  STL.64 [R1+0x8c8], R188 ;  /* 0x0008c8bc01007387 */ /* 0x000fe40000100a00 */
[----:B------:R-:W-:Y:S02]  /*126e0*/  IMAD.WIDE R10, R7, 0x4, R226 ;  /* 0x00000004070a7825 */ /* 0x000fe400078e02e2 */
[----:B------:R-:W2:Y:S04]  /*126f0*/  LDL.LU.64 R12, [R1+0x888] ;  /* 0x00088800010c7983 */ /* 0x000ea80000300a00 */
[----:B------:R-:W3:Y:S04]  /*12700*/  LDL.LU.64 R226, [R1+0x880] ;  /* 0x0008800001e27983 */ /* 0x000ee80000300a00 */
[----:B------:R-:W-:Y:S04]  /*12710*/  STL.64 [R1+0x790], R10 ;  /* 0x0007900a01007387 */ /* 0x000fe80000100a00 */
[----:B------:R-:W-:Y:S04]  /*12720*/  LDGSTS.E [R20+0x50008], desc[UR8][R214.64], !P4 ;  /* 0x50008000d6147fae */ /* 0x000fe8000e121848 */
[----:B------:R4:W-:Y:S01]  /*12730*/  STL.64 [R1+0x780], R8 ;  /* 0x0007800801007387 */ /* 0x0009e20000100a00 */
[----:B------:R-:W-:Y:S01]  /*12740*/  ISETP.GE.U32.AND P5, PT, R0, 0x7ffffe35, PT ;  /* 0x7ffffe350000780c */ /* 0x000fe20003fa6070 */
[----:B------:R-:W-:Y:S01]  /*12750*/  VIADD R5, R5, 0xfffffe96 ;  /* 0xfffffe9605057836 */ /* 0x000fe20000000000 */
[----:B------:R-:W3:Y:S01]  /*12760*/  LDC R0, c[0x0][0x230] ;  /* 0x00008c00ff007b82 */ /* 0x000ee20000000800 */
[----:B------:R-:W-:Y:S04]  /*12770*/  LDGSTS.E [R20+0x54008], desc[UR8][R188.64], !P4 ;  /* 0x54008000bc147fae */ /* 0x000fe8000e121848 */
[----:B-1----:R-:W3:Y:S04]  /*12780*/  LDL.LU.64 R214, [R1+0x878] ;  /* 0x0008780001d67983 */ /* 0x002ee80000300a00 */
[----:B------:R-:W3:Y:S01]  /*12790*/  LDL.LU.64 R224, [R1+0x870] ;  /* 0x0008700001e07983 */ /* 0x000ee20000300a00 */
[----:B------:R-:W-:Y:S01]  /*127a0*/  ISETP.GE.U32.AND P4, PT, R5, 0x7ffffe17, PT ;  /* 0x7ffffe170500780c */ /* 0x000fe20003f86070 */
[----:B------:R-:W-:Y:S01]  /*127b0*/  VIADD R3, R3, 0xfffffef0 ;  /* 0xfffffef003037836 */ /* 0x000fe20000000000 */
[----:B------:R-:W1:Y:S01]  /*127c0*/  LDC R5, c[0x0][0x230] ;  /* 0x00008c00ff057b82 */ /* 0x000e620000000800 */
[----:B------:R-:W-:Y:S04]  /*127d0*/  LDGSTS.E [R20+0x5000c], desc[UR8][R10.64], !P5 ;  /* 0x5000c0000a147fae */ /* 0x000fe8000e921848 */
[----:B------:R4:W-:Y:S01]  /*127e0*/  LDGSTS.E [R20+0x5400c], desc[UR8][R8.64], !P5 ;  /* 0x5400c00008147fae */ /* 0x0009e2000e921848 */
[----:B------:R-:W-:Y:S01]  /*127f0*/  ISETP.GE.U32.AND P5, PT, R252, 0x7ffffe16, PT ;  /* 0x7ffffe16fc00780c */ /* 0x000fe20003fa6070 */
[C---:B----4-:R-:W-:Y:S01]  /*12800*/  IMAD.WIDE R218, R7.reuse, 0x4, R218 ;  /* 0x0000000407da7825 */ /* 0x050fe200078e02da */
[----:B------:R-:W4:Y:S03]  /*12810*/  LDC R8, c[0x0][0x230] ;  /* 0x00008c00ff087b82 */ /* 0x000f260000000800 */
[C---:B------:R-:W-:Y:S01]  /*12820*/  IMAD.WIDE R216, R7.reuse, 0x4, R216 ;  /* 0x0000000407d87825 */ /* 0x040fe200078e02d8 */
[----:B------:R1:W-:Y:S04]  /*12830*/  STL.64 [R1+0x430], R218 ;  /* 0x000430da01007387 */ /* 0x0003e80000100a00 */
[----:B------:R2:W-:Y:S04]  /*12840*/  STL.64 [R1+0x448], R216 ;  /* 0x000448d801007387 */ /* 0x0005e80000100a00 */
[----:B------:R-:W-:Y:S01]  /*12850*/  LDGSTS.E [R20+0x58000], desc[UR8][R218.64], !P3 ;  /* 0x58000000da147fae */ /* 0x000fe2000d921848 */
[----:B------:R-:W-:-:S03]  /*12860*/  IMAD.WIDE R188, R7, 0x4, R222 ;  /* 0x0000000407bc7825 */ /* 0x000fc600078e02de */
[----:B------:R-:W-:Y:S04]  /*12870*/  LDGSTS.E [R20+0x5c000], desc[UR8][R216.64], !P3 ;  /* 0x5c000000d8147fae */ /* 0x000fe8000d921848 */
[----:B------:R-:W-:Y:S01]  /*12880*/  LDGSTS.E [R20+0x58004], desc[UR8][R188.64], !P4 ;  /* 0x58004000bc147fae */ /* 0x000fe2000e121848 */
[----:B------:R-:W-:-:S03]  /*12890*/  IMAD.WIDE R10, R7, 0x4, R220 ;  /* 0x00000004070a7825 */ /* 0x000fc600078e02dc */
[----:B-1----:R-:W4:Y:S04]  /*128a0*/  LDL.LU.64 R218, [R1+0x8b0] ;  /* 0x0008b00001da7983 */ /* 0x002f280000300a00 */
[----:B------:R-:W-:Y:S04]  /*128b0*/  STL.64 [R1+0x460], R188 ;  /* 0x000460bc01007387 */ /* 0x000fe80000100a00 */
[----:B------:R-:W4:Y:S04]  /*128c0*/  LDL.LU.64 R222, [R1+0x868] ;  /* 0x0008680001de7983 */ /* 0x000f280000300a00 */
[----:B------:R3:W-:Y:S04]  /*128d0*/  STL.64 [R1+0x478], R10 ;  /* 0x0004780a01007387 */ /* 0x0007e80000100a00 */
[----:B------:R-:W4:Y:S01]  /*128e0*/  LDL.LU.64 R220, [R1+0x860] ;  /* 0x0008600001dc7983 */ /* 0x000f220000300a00 */
[----:B--2---:R-:W-:-:S03]  /*128f0*/  IMAD.WIDE R12, R7, 0x4, R12 ;  /* 0x00000004070c7825 */ /* 0x004fc600078e020c */
[----:B------:R3:W-:Y:S04]  /*12900*/  LDGSTS.E [R20+0x5c004], desc[UR8][R10.64], !P4 ;  /* 0x5c0040000a147fae */ /* 0x0007e8000e121848 */
[----:B------:R-:W2:Y:S04]  /*12910*/  LDL.LU.64 R216, [R1+0x858] ;  /* 0x0008580001d87983 */ /* 0x000ea80000300a00 */
[----:B------:R-:W-:Y:S01]  /*12920*/  STL.64 [R1+0x488], R12 ;  /* 0x0004880c01007387 */ /* 0x000fe20000100a00 */
[----:B---3--:R-:W-:-:S03]  /*12930*/  IMAD.WIDE R10, R7, 0x4, R226 ;  /* 0x00000004070a7825 */ /* 0x008fc600078e02e2 */
[----:B------:R-:W-:Y:S04]  /*12940*/  LDGSTS.E [R20+0x58008], desc[UR8][R12.64], !P5 ;  /* 0x580080000c147fae */ /* 0x000fe8000e921848 */
[----:B------:R1:W-:Y:S01]  /*12950*/  STL.64 [R1+0x538], R10 ;  /* 0x0005380a01007387 */ /* 0x0003e20000100a00 */
[----:B------:R-:W-:-:S03]  /*12960*/  IMAD.WIDE R214, R7, 0x4, R214 ;  /* 0x0000000407d67825 */ /* 0x000fc600078e02d6 */
[----:B------:R-:W3:Y:S01]  /*12970*/  LDL.LU.64 R226, [R1+0x850] ;  /* 0x0008500001e27983 */ /* 0x000ee20000300a00 */
[----:B------:R-:W-:-:S03]  /*12980*/  IMAD.WIDE R188, R7, 0x4, R224 ;  /* 0x0000000407bc7825 */ /* 0x000fc600078e02e0 */
[----:B------:R4:W-:Y:S04]  /*12990*/  STL.64 [R1+0x548], R214 ;  /* 0x000548d601007387 */ /* 0x0009e80000100a00 */
[----:B------:R-:W3:Y:S04]  /*129a0*/  LDL.LU.64 R224, [R1+0x848] ;  /* 0x0008480001e07983 */ /* 0x000ee80000300a00 */
[----:B------:R4:W-:Y:S04]  /*129b0*/  STL.64 [R1+0x558], R188 ;  /* 0x000558bc01007387 */ /* 0x0009e80000100a00 */
[----:B------:R-:W-:Y:S04]  /*129c0*/  LDGSTS.E [R20+0x5c008], desc[UR8][R10.64], !P5 ;  /* 0x5c0080000a147fae */ /* 0x000fe8000e921848 */
[----:B-1----:R-:W3:Y:S04]  /*129d0*/  LDL.LU.64 R10, [R1+0x840] ;  /* 0x00084000010a7983 */ /* 0x002ee80000300a00 */
[----:B------:R-:W3:Y:S01]  /*129e0*/  LDL.LU.64 R12, [R1+0x838] ;  /* 0x00083800010c7983 */ /* 0x000ee20000300a00 */
[----:B------:R-:W-:-:S02]  /*129f0*/  VIADD R252, R4, 0xfffffe94 ;  /* 0xfffffe9404fc7836 */ /* 0x000fc40000000000 */
[----:B----4-:R-:W-:-:S03]  /*12a00*/  IMAD.WIDE R218, R7, 0x4, R218 ;  /* 0x0000000407da7825 */ /* 0x010fc600078e02da */
[----:B------:R-:W-:Y:S01]  /*12a10*/  ISETP.GE.U32.AND P3, PT, R252, 0x7ffffe15, PT ;  /* 0x7ffffe15fc00780c */ /* 0x000fe20003f66070 */
[----:B------:R-:W1:Y:S01]  /*12a20*/  LDC R4, c[0x0][0x230] ;  /* 0x00008c00ff047b82 */ /* 0x000e620000000800 */
[----:B------:R-:W-:Y:S01]  /*12a30*/  VIADD R252, R2, 0xfffffeee ;  /* 0xfffffeee02fc7836 */ /* 0x000fe20000000000 */
[----:B------:R-:W-:-:S06]  /*12a40*/  ISETP.GE.U32.AND P4, PT, R3, 0x7ffffe71, PT ;  /* 0x7ffffe710300780c */ /* 0x000fcc0003f86070 */
[----:B------:R-:W4:Y:S04]  /*12a50*/  LDC R3, c[0x0][0x230] ;  /* 0x00008c00ff037b82 */ /* 0x000f280000000800 */
[----:B------:R-:W-:Y:S04]  /*12a60*/  LDGSTS.E [R20+0x5800c], desc[UR8][R214.64], !P3 ;  /* 0x5800c000d6147fae */ /* 0x000fe8000d921848 */
[----:B------:R2:W-:Y:S01]  /*12a70*/  LDGSTS.E [R20+0x5c00c], desc[UR8][R188.64], !P3 ;  /* 0x5c00c000bc147fae */ /* 0x0005e2000d921848 */
[----:B------:R-:W-:Y:S01]  /*12a80*/  ISETP.GE.U32.AND P3, PT, R252, 0x7ffffe6f, PT ;  /* 0x7ffffe6ffc00780c */ /* 0x000fe20003f66070 */
[----:B------:R-:W1:Y:S01]  /*12a90*/  LDC R2, c[0x0][0x230] ;  /* 0x00008c00ff027b82 */ /* 0x000e620000000800 */
[----:B------:R-:W-:Y:S01]  /*12aa0*/  IADD3 R252, R8, -0x12d, RZ ;  /* 0xfffffed308fc7810 */ /* 0x000fe20007ffe0ff */
[----:B------:R-:W-:Y:S04]  /*12ab0*/  LDGSTS.E [R19+0x40000], desc[UR8][R218.64], !P1 ;  /* 0x40000000da137fae */ /* 0x000fe8000c921848 */
[----:B------:R-:W4:Y:S01]  /*12ac0*/  LDL.LU.64 R214, [R1+0x1260] ;  /* 0x0012600001d67983 */ /* 0x000f220000300a00 */
[----:B--2---:R-:W-:-:S03]  /*12ad0*/  IMAD.WIDE R188, R7, 0x4, R222 ;  /* 0x0000000407bc7825 */ /* 0x004fc600078e02de */
[----:B------:R2:W-:Y:S01]  /*12ae0*/  STL.64 [R1+0x11e0], R20 ;  /* 0x0011e01401007387 */ /* 0x0005e20000100a00 */
[----:B------:R-:W-:-:S03]  /*12af0*/  IMAD.WIDE R8, R7, 0x4, R216 ;  /* 0x0000000407087825 */ /* 0x000fc600078e02d8 */
[----:B------:R3:W-:Y:S04]  /*12b00*/  STL.64 [R1+0xa00], R218 ;  /* 0x000a00da01007387 */ /* 0x0007e80000100a00 */
[----:B------:R1:W-:Y:S01]  /*12b10*/  STL.64 [R1+0x9f8], R188 ;  /* 0x0009f8bc01007387 */ /* 0x0003e20000100a00 */
[----:B--2---:R-:W-:-:S03]  /*12b20*/  IMAD.WIDE R20, R7, 0x4, R220 ;  /* 0x0000000407147825 */ /* 0x004fc600078e02dc */
[----:B------:R-:W2:Y:S04]  /*12b30*/  LDL.LU.64 R222, [R1+0x830] ;  /* 0x0008300001de7983 */ /* 0x000ea80000300a00 */
[----:B------:R-:W2:Y:S01]  /*12b40*/  LDL.LU.64 R216, [R1+0x828] ;  /* 0x0008280001d87983 */ /* 0x000ea20000300a00 */
[----:B---3--:R-:W-:-:S03]  /*12b50*/  IMAD.WIDE R226, R7, 0x4, R226 ;  /* 0x0000000407e27825 */ /* 0x008fc600078e02e2 */
[----:B------:R3:W-:Y:S01]  /*12b60*/  STL.64 [R1+0x9f0], R20 ;  /* 0x0009f01401007387 */ /* 0x0007e20000100a00 */
[----:B------:R-:W-:-:S03]  /*12b70*/  IMAD.WIDE R224, R7, 0x4, R224 ;  /* 0x0000000407e07825 */ /* 0x000fc600078e02e0 */
[----:B------:R3:W-:Y:S04]  /*12b80*/  STL.64 [R1+0x9e8], R8 ;  /* 0x0009e80801007387 */ /* 0x0007e80000100a00 */
[----:B------:R-:W2:Y:S04]  /*12b90*/  LDL.LU.64 R220, [R1+0x820] ;  /* 0x0008200001dc7983 */ /* 0x000ea80000300a00 */
[----:B------:R-:W2:Y:S04]  /*12ba0*/  LDL.LU.64 R218, [R1+0x818] ;  /* 0x0008180001da7983 */ /* 0x000ea80000300a00 */
[----:B------:R1:W-:Y:S04]  /*12bb0*/  LDGSTS.E [R19+0x44000], desc[UR8][R188.64], !P1 ;  /* 0x44000000bc137fae */ /* 0x0003e8000c921848 */
[----:B------:R3:W-:Y:S04]  /*12bc0*/  LDGSTS.E [R19+0x40004], desc[UR8][R20.64], !P0 ;  /* 0x4000400014137fae */ /* 0x0007e8000c121848 */
[----:B------:R4:W-:Y:S01]  /*12bd0*/  STL.64 [R1+0x9e0], R226 ;  /* 0x0009e0e201007387 */ /* 0x0009e20000100a00 */
[----:B-1----:R-:W-:-:S03]  /*12be0*/  IMAD.WIDE R188, R7, 0x4, R10 ;  /* 0x0000000407bc7825 */ /* 0x002fc600078e020a */
[----:B------:R1:W-:Y:S01]  /*12bf0*/  STL.64 [R1+0x9d8], R224 ;  /* 0x0009d8e001007387 */ /* 0x0003e20000100a00 */
[----:B---3--:R-:W-:-:S03]  /*12c00*/  IMAD.WIDE R20, R7, 0x4, R12 ;  /* 0x0000000407147825 */ /* 0x008fc600078e020c */
[----:B------:R3:W-:Y:S04]  /*12c10*/  LDGSTS.E [R19+0x44004], desc[UR8][R8.64], !P0 ;  /* 0x4400400008137fae */ /* 0x0007e8000c121848 */
[----:B------:R-:W2:Y:S04]  /*12c20*/  LDL.LU.64 R12, [R1+0x810] ;  /* 0x00081000010c7983 */ /* 0x000ea80000300a00 */
[----:B------:R-:W2:Y:S04]  /*12c30*/  LDL.LU.64 R10, [R1+0x808] ;  /* 0x00080800010a7983 */ /* 0x000ea80000300a00 */
[----:B------:R2:W-:Y:S01]  /*12c40*/  STL.64 [R1+0x9d0], R188 ;  /* 0x0009d0bc01007387 */ /* 0x0005e20000100a00 */
[----:B---3--:R-:W3:Y:S03]  /*12c50*/  LDC R8, c[0x0][0x230] ;  /* 0x00008c00ff087b82 */ /* 0x008ee60000000800 */
[----:B------:R-:W-:Y:S04]  /*12c60*/  LDGSTS.E [R19+0x40008], desc[UR8][R226.64], !P6 ;  /* 0x40008000e2137fae */ /* 0x000fe8000f121848 */
[----:B------:R2:W-:Y:S04]  /*12c70*/  STL.64 [R1+0x9c8], R20 ;  /* 0x0009c81401007387 */ /* 0x0005e80000100a00 */
[----:B------:R-:W-:Y:S04]  /*12c80*/  LDGSTS.E [R19+0x44008], desc[UR8][R224.64], !P6 ;  /* 0x44008000e0137fae */ /* 0x000fe8000f121848 */
[----:B----4-:R-:W4:Y:S01]  /*12c90*/  LDL.LU.64 R226, [R1+0x800] ;  /* 0x0008000001e27983 */ /* 0x010f220000300a00 */
[----:B------:R-:W-:Y:S01]  /*12ca0*/  VIADD R3, R3, 0xfffffed2 ;  /* 0xfffffed203037836 */ /* 0x000fe20000000000 */
[----:B------:R-:W-:-:S02]  /*12cb0*/  ISETP.GE.U32.AND P0, PT, R252, 0x7ffffe54, PT ;  /* 0x7ffffe54fc00780c */ /* 0x000fc40003f06070 */
[----:B------:R2:W-:Y:S04]  /*12cc0*/  LDGSTS.E [R19+0x4000c], desc[UR8][R188.64], !P4 ;  /* 0x4000c000bc137fae */ /* 0x0005e8000e121848 */
[----:B-1----:R-:W4:Y:S01]  /*12cd0*/  LDL.LU.64 R224, [R1+0x7f8] ;  /* 0x0007f80001e07983 */ /* 0x002f220000300a00 */
[----:B------:R-:W-:Y:S01]  /*12ce0*/  ISETP.GE.U32.AND P6, PT, R3, 0x7ffffe53, PT ;  /* 0x7ffffe530300780c */ /* 0x000fe20003fc6070 */
[----:B------:R-:W-:Y:S01]  /*12cf0*/  VIADD R252, R4, 0xfffffed1 ;  /* 0xfffffed104fc7836 */ /* 0x000fe20000000000 */
[----:B------:R-:W-:Y:S01]  /*12d00*/  IADD3 R0, R0, -0x111, RZ ;  /* 0xfffffeef00007810 */ /* 0x000fe20007ffe0ff */
[----:B------:R1:W-:Y:S01]  /*12d10*/  LDGSTS.E [R19+0x4400c], desc[UR8][R20.64], !P4 ;  /* 0x4400c00014137fae */ /* 0x0003e2000e121848 */
[----:B------:R-:W-:Y:S01]  /*12d20*/  VIADD R5, R5, 0xfffffeed ;  /* 0xfffffeed05057836 */ /* 0x000fe20000000000 */
[----:B------:R-:W4:Y:S01]  /*12d30*/  LDC R3, c[0x0][0x230] ;  /* 0x00008c00ff037b82 */ /* 0x000f220000000800 */
[----:B------:R-:W-:Y:S01]  /*12d40*/  ISETP.GE.U32.AND P4, PT, R252, 0x7ffffe52, PT ;  /* 0x7ffffe52fc00780c */ /* 0x000fe20003f86070 */
[----:B------:R-:W-:-:S06]  /*12d50*/  VIADD R252, R2, 0xfffffeb3 ;  /* 0xfffffeb302fc7836 */ /* 0x000fcc0000000000 */
[----:B------:R-:W4:Y:S01]  /*12d60*/  LDC R4, c[0x0][0x230] ;  /* 0x00008c00ff047b82 */ /* 0x000f220000000800 */
[----:B--2---:R-:W-:-:S04]  /*12d70*/  IMAD.WIDE R222, R7, 0x4, R222 ;  /* 0x0000000407de7825 */ /* 0x004fc800078e02de */
[C---:B------:R-:W-:Y:S01]  /*12d80*/  IMAD.WIDE R216, R7.reuse, 0x4, R216 ;  /* 0x0000000407d87825 */ /* 0x040fe200078e02d8 */
[----:B------:R2:W-:Y:S03]  /*12d90*/  STL.64 [R1+0x850], R222 ;  /* 0x000850de01007387 */ /* 0x0005e60000100a00 */
[C---:B------:R-:W-:Y:S01]  /*12da0*/  IMAD.WIDE R188, R7.reuse, 0x4, R220 ;  /* 0x0000000407bc7825 */ /* 0x040fe200078e02dc */
[----:B------:R3:W-:Y:S03]  /*12db0*/  STL.64 [R1+0x848], R216 ;  /* 0x000848d801007387 */ /* 0x0007e60000100a00 */
[C---:B-1----:R-:W-:Y:S01]  /*12dc0*/  IMAD.WIDE R20, R7.reuse, 0x4, R218 ;  /* 0x0000000407147825 */ /* 0x042fe200078e02da */
[----:B------:R-:W4:Y:S03]  /*12dd0*/  LDL.LU.64 R220, [R1+0x7f0] ;  /* 0x0007f00001dc7983 */ /* 0x000f260000300a00 */
[C---:B------:R-:W-:Y:S01]  /*12de0*/  IMAD.WIDE R12, R7.reuse, 0x4, R12 ;  /* 0x00000004070c7825 */ /* 0x040fe200078e020c */
[----:B------:R-:W4:Y:S01]  /*12df0*/  LDL.LU.64 R218, [R1+0x7e8] ;  /* 0x0007e80001da7983 */ /* 0x000f220000300a00 */
[----:B------:R-:W-:Y:S01]  /*12e00*/  ISETP.GE.U32.AND P5, PT, R0, 0x7ffffe70, PT ;  /* 0x7ffffe700000780c */ /* 0x000fe20003fa6070 */
[----:B------:R-:W1:Y:S02]  /*12e10*/  LDC R2, c[0x0][0x230] ;  /* 0x00008c00ff027b82 */ /* 0x000e640000000800 */
[----:B------:R3:W-:Y:S04]  /*12e20*/  STL.64 [R1+0x840], R188 ;  /* 0x000840bc01007387 */ /* 0x0007e80000100a00 */
[----:B------:R-:W-:Y:S02]  /*12e30*/  LDGSTS.E [R19+0x48000], desc[UR8][R222.64], !P0 ;  /* 0x48000000de137fae */ /* 0x000fe4000c121848 */
[----:B------:R-:W1:Y:S02]  /*12e40*/  LDC R0, c[0x0][0x230] ;  /* 0x00008c00ff007b82 */ /* 0x000e640000000800 */
[----:B------:R4:W-:Y:S04]  /*12e50*/  STL.64 [R1+0x838], R20 ;  /* 0x0008381401007387 */ /* 0x0009e80000100a00 */
[----:B------:R-:W-:Y:S04]  /*12e60*/  LDGSTS.E [R19+0x4c000], desc[UR8][R216.64], !P0 ;  /* 0x4c000000d8137fae */ /* 0x000fe8000c121848 */
[----:B--2---:R-:W2:Y:S04]  /*12e70*/  LDL.LU.64 R222, [R1+0x7e0] ;  /* 0x0007e00001de7983 */ /* 0x004ea80000300a00 */
[----:B------:R4:W-:Y:S04]  /*12e80*/  LDGSTS.E [R19+0x48004], desc[UR8][R188.64], !P6 ;  /* 0x48004000bc137fae */ /* 0x0009e8000f121848 */
[----:B---3--:R-:W3:Y:S04]  /*12e90*/  LDL.LU.64 R216, [R1+0x7d8] ;  /* 0x0007d80001d87983 */ /* 0x008ee80000300a00 */
[----:B------:R4:W-:Y:S01]  /*12ea0*/  LDGSTS.E [R19+0x4c004], desc[UR8][R20.64], !P6 ;  /* 0x4c00400014137fae */ /* 0x0009e2000f121848 */
[----:B------:R-:W-:Y:S01]  /*12eb0*/  ISETP.GE.U32.AND P6, PT, R252, 0x7ffffe34, PT ;  /* 0x7ffffe34fc00780c */ /* 0x000fe20003fc6070 */
[C---:B----4-:R-:W-:Y:S01]  /*12ec0*/  IMAD.WIDE R188, R7.reuse, 0x4, R10 ;  /* 0x0000000407bc7825 */ /* 0x050fe200078e020a */
[----:B------:R-:W-:Y:S01]  /*12ed0*/  IADD3 R252, R8, -0x14f, RZ ;  /* 0xfffffeb108fc7810 */ /* 0x000fe20007ffe0ff */
[----:B------:R4:W-:Y:S02]  /*12ee0*/  STL.64 [R1+0x830], R12 ;  /* 0x0008300c01007387 */ /* 0x0009e40000100a00 */
[----:B------:R-:W-:-:S02]  /*12ef0*/  IMAD.WIDE R8, R7, 0x4, R224 ;  /* 0x0000000407087825 */ /* 0x000fc400078e02e0 */
[----:B------:R-:W-:Y:S02]  /*12f00*/  STL.64 [R1+0x828], R188 ;  /* 0x000828bc01007387 */ /* 0x000fe40000100a00 */
[----:B------:R-:W-:Y:S02]  /*12f10*/  IMAD.WIDE R20, R7, 0x4, R226 ;  /* 0x0000000407147825 */ /* 0x000fe400078e02e2 */
[----:B------:R-:W3:Y:S04]  /*12f20*/  LDL.LU.64 R10, [R1+0x7d0] ;  /* 0x0007d000010a7983 */ /* 0x000ee80000300a00 */
[----:B------:R-:W3:Y:S04]  /*12f30*/  LDL.LU.64 R224, [R1+0x7c8] ;  /* 0x0007c80001e07983 */ /* 0x000ee80000300a00 */
[----:B------:R-:W-:Y:S04]  /*12f40*/  STL.64 [R1+0x820], R20 ;  /* 0x0008201401007387 */ /* 0x000fe80000100a00 */
[----:B------:R-:W-:Y:S04]  /*12f50*/  LDGSTS.E [R19+0x48008], desc[UR8][R12.64], !P4 ;  /* 0x480080000c137fae */ /* 0x000fe8000e121848 */
[----:B------:R4:W-:Y:S01]  /*12f60*/  STL.64 [R1+0x818], R8 ;  /* 0x0008180801007387 */ /* 0x0009e20000100a00 */
[----:B------:R-:W-:-:S02]  /*12f70*/  ISETP.GE.U32.AND P1, PT, R5, 0x7ffffe6e, PT ;  /* 0x7ffffe6e0500780c */ /* 0x000fc40003f26070 */
[----:B------:R-:W4:Y:S01]  /*12f80*/  LDC R5, c[0x0][0x230] ;  /* 0x00008c00ff057b82 */ /* 0x000f220000000800 */
[----:B-1----:R-:W-:Y:S01]  /*12f90*/  IADD3 R0, R0, -0x130, RZ ;  /* 0xfffffed000007810 */ /* 0x002fe20007ffe0ff */
[----:B------:R-:W-:Y:S04]  /*12fa0*/  LDGSTS.E [R19+0x4c008], desc[UR8][R188.64], !P4 ;  /* 0x4c008000bc137fae */ /* 0x000fe8000e121848 */
[----:B----4-:R-:W4:Y:S04]  /*12fb0*/  LDL.LU.64 R12, [R1+0x7c0] ;  /* 0x0007c000010c7983 */ /* 0x010f280000300a00 */
[----:B------:R-:W4:Y:S01]  /*12fc0*/  LDL.LU.64 R226, [R1+0x7b8] ;  /* 0x0007b80001e27983 */ /* 0x000f220000300a00 */
[----:B------:R-:W-:-:S02]  /*12fd0*/  ISETP.GE.U32.AND P0, PT, R0, 0x7ffffe51, PT ;  /* 0x7ffffe510000780c */ /* 0x000fc40003f06070 */
[----:B------:R-:W1:Y:S01]  /*12fe0*/  LDC R0, c[0x0][0x230] ;  /* 0x00008c00ff007b82 */ /* 0x000e620000000800 */
[----:B------:R-:W-:-:S10]  /*12ff0*/  VIADD R5, R5, 0xfffffeb2 ;  /* 0xfffffeb205057836 */ /* 0x000fd40000000000 */
[----:B------:R-:W-:Y:S01]  /*13000*/  LDGSTS.E [R19+0x4800c], desc[UR8][R20.64], !P0 ;  /* 0x4800c00014137fae */ /* 0x000fe2000c121848 */
[----:B------:R-:W-:-:S03]  /*13010*/  ISETP.GE.U32.AND P4, PT, R5, 0x7ffffe33, PT ;  /* 0x7ffffe330500780c */ /* 0x000fc60003f86070 */
[----:B------:R1:W-:Y:S01]  /*13020*/  LDGSTS.E [R19+0x4c00c], desc[UR8][R8.64], !P0 ;  /* 0x4c00c00008137fae */ /* 0x0003e2000c121848 */
[----:B------:R-:W-:Y:S01]  /*13030*/  ISETP.GE.U32.AND P0, PT, R252, 0x7ffffe32, PT ;  /* 0x7ffffe32fc00780c */ /* 0x000fe20003f06070 */
[----:B------:R-:W-:Y:S01]  /*13040*/  VIADD R3, R3, 0xfffffeb0 ;  /* 0xfffffeb003037836 */ /* 0x000fe20000000000 */
[----:B------:R-:W4:Y:S08]  /*13050*/  LDC R5, c[0x0][0x230] ;  /* 0x00008c00ff057b82 */ /* 0x000f300000000800 */
[----:B-1----:R-:W1:Y:S01]  /*13060*/  LDC R8, c[0x0][0x230] ;  /* 0x00008c00ff087b82 */ /* 0x002e620000000800 */
[----:B------:R-:W-:-:S05]  /*13070*/  IMAD.WIDE R220, R7, 0x4, R220 ;  /* 0x0000000407dc7825 */ /* 0x000fca00078e02dc */
[----:B------:R1:W-:Y:S04]  /*13080*/  STL.64 [R1+0x770], R220 ;  /* 0x000770dc01007387 */ /* 0x0003e80000100a00 */
[----:B------:R-:W-:Y:S01]  /*13090*/  LDGSTS.E [R19+0x50000], desc[UR8][R220.64], !P6 ;  /* 0x50000000dc137fae */ /* 0x000fe2000f121848 */
[----:B------:R-:W-:-:S05]  /*130a0*/  IMAD.WIDE R218, R7, 0x4, R218 ;  /* 0x0000000407da7825 */ /* 0x000fca00078e02da */
[----:B------:R1:W-:Y:S04]  /*130b0*/  STL.64 [R1+0x760], R218 ;  /* 0x000760da01007387 */ /* 0x0003e80000100a00 */
[----:B------:R-:W-:Y:S01]  /*130c0*/  LDGSTS.E [R19+0x54000], desc[UR8][R218.64], !P6 ;  /* 0x54000000da137fae */ /* 0x000fe2000f121848 */
[----:B--2---:R-:W-:-:S05]  /*130d0*/  IMAD.WIDE R188, R7, 0x4, R222 ;  /* 0x0000000407bc7825 */ /* 0x004fca00078e02de */
[----:B------:R4:W-:Y:S01]  /*130e0*/  LDGSTS.E [R19+0x50004], desc[UR8][R188.64], !P4 ;  /* 0x50004000bc137fae */ /* 0x0009e2000e121848 */
[----:B---3--:R-:W-:-:S03]  /*130f0*/  IMAD.WIDE R20, R7, 0x4, R216 ;  /* 0x0000000407147825 */ /* 0x008fc600078e02d8 */
[----:B------:R-:W2:Y:S04]  /*13100*/  LDL.LU.64 R216, [R1+0x7b0] ;  /* 0x0007b00001d87983 */ /* 0x000ea80000300a00 */
[----:B------:R-:W3:Y:S04]  /*13110*/  LDL.LU.64 R222, [R1+0x7a8] ;  /* 0x0007a80001de7983 */ /* 0x000ee80000300a00 */
[----:B------:R4:W-:Y:S04]  /*13120*/  STL.64 [R1+0x758], R188 ;  /* 0x000758bc01007387 */ /* 0x0009e80000100a00 */
[----:B------:R4:W-:Y:S04]  /*13130*/  STL.64 [R1+0x748], R20 ;  /* 0x0007481401007387 */ /* 0x0009e80000100a00 */
[----:B-1----:R-:W3:Y:S01]  /*13140*/  LDL.LU.64 R220, [R1+0x7a0] ;  /* 0x0007a00001dc7983 */ /* 0x002ee20000300a00 */
[----:B------:R-:W-:-:S03]  /*13150*/  IMAD.WIDE R10, R7, 0x4, R10 ;  /* 0x00000004070a7825 */ /* 0x000fc600078e020a */
[----:B------:R-:W3:Y:S01]  /*13160*/  LDL.LU.64 R218, [R1+0x798] ;  /* 0x0007980001da7983 */ /* 0x000ee20000300a00 */
[----:B------:R-:W-:-:S03]  /*13170*/  IMAD.WIDE R224, R7, 0x4, R224 ;  /* 0x0000000407e07825 */ /* 0x000fc600078e02e0 */
[----:B------:R1:W-:Y:S04]  /*13180*/  LDGSTS.E [R19+0x54004], desc[UR8][R20.64], !P4 ;  /* 0x5400400014137fae */ /* 0x0003e8000e121848 */
[----:B------:R1:W-:Y:S04]  /*13190*/  STL.64 [R1+0x738], R10 ;  /* 0x0007380a01007387 */ /* 0x0003e80000100a00 */
[----:B------:R1:W-:Y:S04]  /*131a0*/  STL.64 [R1+0x728], R224 ;  /* 0x000728e001007387 */ /* 0x0003e80000100a00 */
[----:B------:R-:W-:Y:S04]  /*131b0*/  LDGSTS.E [R19+0x50008], desc[UR8][R10.64], !P0 ;  /* 0x500080000a137fae */ /* 0x000fe8000c121848 */
[----:B------:R-:W-:Y:S01]  /*131c0*/  LDGSTS.E [R19+0x54008], desc[UR8][R224.64], !P0 ;  /* 0x54008000e0137fae */ /* 0x000fe2000c121848 */
[----:B----4-:R-:W-:-:S03]  /*131d0*/  IMAD.WIDE R188, R7, 0x4, R12 ;  /* 0x0000000407bc7825 */ /* 0x010fc600078e020c */
[----:B------:R-:W4:Y:S01]  /*131e0*/  LDL.LU.64 R12, [R1+0x788] ;  /* 0x00078800010c7983 */ /* 0x000f220000300a00 */
[----:B-1----:R-:W-:-:S03]  /*131f0*/  IMAD.WIDE R20, R7, 0x4, R226 ;  /* 0x0000000407147825 */ /* 0x002fc600078e02e2 */
[----:B------:R-:W4:Y:S04]  /*13200*/  LDL.LU.64 R226, [R1+0x778] ;  /* 0x0007780001e27983 */ /* 0x000f280000300a00 */
[----:B------:R3:W-:Y:S04]  /*13210*/  STL.64 [R1+0x718], R188 ;  /* 0x000718bc01007387 */ /* 0x0007e80000100a00 */
[----:B------:R1:W-:Y:S04]  /*13220*/  STL.64 [R1+0x708], R20 ;  /* 0x0007081401007387 */ /* 0x0003e80000100a00 */
[----:B------:R-:W4:Y:S04]  /*13230*/  LDL.LU.64 R10, [R1+0x768] ;  /* 0x00076800010a7983 */ /* 0x000f280000300a00 */
[----:B------:R-:W4:Y:S01]  /*13240*/  LDL.LU.64 R224, [R1+0x750] ;  /* 0x0007500001e07983 */ /* 0x000f220000300a00 */
[----:B------:R-:W-:Y:S01]  /*13250*/  ISETP.GE.U32.AND P6, PT, R3, 0x7ffffe31, PT ;  /* 0x7ffffe310300780c */ /* 0x000fe20003fc6070 */
[----:B------:R-:W-:Y:S01]  /*13260*/  VIADD R252, R4, 0xfffffe93 ;  /* 0xfffffe9304fc7836 */ /* 0x000fe20000000000 */
[----:B------:R-:W-:Y:S01]  /*13270*/  IADD3 R0, R0, -0x16e, RZ ;  /* 0xfffffe9200007810 */ /* 0x000fe20007ffe0ff */
[----:B------:R-:W4:Y:S03]  /*13280*/  LDC R4, c[0x0][0x230] ;  /* 0x00008c00ff047b82 */ /* 0x000f260000000800 */
[----:B------:R-:W-:Y:S01]  /*13290*/  ISETP.GE.U32.AND P4, PT, R252, 0x7ffffe14, PT ;  /* 0x7ffffe14fc00780c */ /* 0x000fe20003f86070 */
[----:B------:R-:W-:Y:S01]  /*132a0*/  VIADD R252, R2, 0xfffffe91 ;  /* 0xfffffe9102fc7836 */ /* 0x000fe20000000000 */
[----:B------:R-:W-:-:S03]  /*132b0*/  ISETP.GE.U32.AND P0, PT, R0, 0x7ffffe13, PT ;  /* 0x7ffffe130000780c */ /* 0x000fc60003f06070 */
[----:B------:R-:W4:Y:S02]  /*132c0*/  LDC R2, c[0x0][0x230] ;  /* 0x00008c00ff027b82 */ /* 0x000f240000000800 */
[----:B------:R3:W-:Y:S04]  /*132d0*/  LDGSTS.E [R19+0x5000c], desc[UR8][R188.64], !P6 ;  /* 0x5000c000bc137fae */ /* 0x0007e8000f121848 */
[----:B------:R1:W-:Y:S01]  /*132e0*/  LDGSTS.E [R19+0x5400c], desc[UR8][R20.64], !P6 ;  /* 0x5400c00014137fae */ /* 0x0003e2000f121848 */
[----:B------:R-:W-:Y:S01]  /*132f0*/  ISETP.GE.U32.AND P6, PT, R252, 0x7ffffe12, PT ;  /* 0x7ffffe12fc00780c */ /* 0x000fe20003fc6070 */
[----:B------:R-:W-:Y:S01]  /*13300*/  VIADD R5, R5, 0xfffffeec ;  /* 0xfffffeec05057836 */ /* 0x000fe20000000000 */
[----:B------:R-:W-:Y:S01]  /*13310*/  IADD3 R252, R8, -0x170, RZ ;  /* 0xfffffe9008fc7810 */ /* 0x000fe20007ffe0ff */
[----:B------:R-:W4:Y:S08]  /*13320*/  LDC R3, c[0x0][0x230] ;  /* 0x00008c00ff037b82 */ /* 0x000f300000000800 */
[----:B------:R-:W4:Y:S01]  /*13330*/  LDC R0, c[0x0][0x230] ;  /* 0x00008c00ff007b82 */ /* 0x000f220000000800 */
[----:B--2---:R-:W-:-:S04]  /*13340*/  IMAD.WIDE R216, R7, 0x4, R216 ;  /* 0x0000000407d87825 */ /* 0x004fc800078e02d8 */
[C---:B---3--:R-:W-:Y:S01]  /*13350*/  IMAD.WIDE R188, R7.reuse, 0x4, R222 ;  /* 0x0000000407bc7825 */ /* 0x048fe200078e02de */
[----:B------:R2:W-:Y:S04]  /*13360*/  STL.64 [R1+0x6b8], R216 ;  /* 0x0006b8d801007387 */ /* 0x0005e80000100a00 */
[----:B------:R3:W-:Y:S04]  /*13370*/  STL.64 [R1+0x6a8], R188 ;  /* 0x0006a8bc01007387 */ /* 0x0007e80000100a00 */
[----:B------:R-:W3:Y:S01]  /*13380*/  LDL.LU.64 R222, [R1+0x740] ;  /* 0x0007400001de7983 */ /* 0x000ee20000300a00 */
[----:B-1----:R-:W-:-:S03]  /*13390*/  IMAD.WIDE R20, R7, 0x4, R220 ;  /* 0x0000000407147825 */ /* 0x002fc600078e02dc */
[----:B------:R-:W-:Y:S01]  /*133a0*/  LDGSTS.E [R19+0x58000], desc[UR8][R216.64], !P4 ;  /* 0x58000000d8137fae */ /* 0x000fe2000e121848 */
[----:B------:R-:W-:-:S03]  /*133b0*/  IMAD.WIDE R8, R7, 0x4, R218 ;  /* 0x0000000407087825 */ /* 0x000fc600078e02da */
[----:B------:R-:W3:Y:S04]  /*133c0*/  LDL.LU.64 R220, [R1+0x730] ;  /* 0x0007300001dc7983 */ /* 0x000ee80000300a00 */
[----:B------:R1:W-:Y:S04]  /*133d0*/  STL.64 [R1+0x698], R20 ;  /* 0x0006981401007387 */ /* 0x0003e80000100a00 */
[----:B------:R1:W-:Y:S04]  /*133e0*/  STL.64 [R1+0x688], R8 ;  /* 0x0006880801007387 */ /* 0x0003e80000100a00 */
[----:B------:R-:W3:Y:S04]  /*133f0*/  LDL.LU.64 R218, [R1+0x720] ;  /* 0x0007200001da7983 */ /* 0x000ee80000300a00 */
[----:B--2---:R-:W2:Y:S04]  /*13400*/  LDL.LU.64 R216, [R1+0x710] ;  /* 0x0007100001d87983 */ /* 0x004ea80000300a00 */
[----:B------:R3:W-:Y:S01]  /*13410*/  LDGSTS.E [R19+0x5c000], desc[UR8][R188.64], !P4 ;  /* 0x5c000000bc137fae */ /* 0x0007e2000e121848 */
[----:B----4-:R-:W-:-:S03]  /*13420*/  IMAD.WIDE R12, R7, 0x4, R12 ;  /* 0x00000004070c7825 */ /* 0x010fc600078e020c */
[----:B------:R1:W-:Y:S01]  /*13430*/  LDGSTS.E [R19+0x58004], desc[UR8][R20.64], !P0 ;  /* 0x5800400014137fae */ /* 0x0003e2000c121848 */
[----:B------:R-:W-:-:S03]  /*13440*/  IMAD.WIDE R226, R7, 0x4, R226 ;  /* 0x0000000407e27825 */ /* 0x000fc600078e02e2 */
[----:B------:R4:W-:Y:S04]  /*13450*/  STL.64 [R1+0x678], R12 ;  /* 0x0006780c01007387 */ /* 0x0009e80000100a00 */
[----:B------:R4:W-:Y:S04]  /*13460*/  STL.64 [R1+0x668], R226 ;  /* 0x000668e201007387 */ /* 0x0009e80000100a00 */
[----:B------:R4:W-:Y:S01]  /*13470*/  LDGSTS.E [R19+0x5c004], desc[UR8][R8.64], !P0 ;  /* 0x5c00400008137fae */ /* 0x0009e2000c121848 */
[----:B---3--:R-:W-:-:S03]  /*13480*/  IMAD.WIDE R188, R7, 0x4, R10 ;  /* 0x0000000407bc7825 */ /* 0x008fc600078e020a */
[----:B------:R-:W-:Y:S01]  /*13490*/  LDGSTS.E [R19+0x58008], desc[UR8][R12.64], !P6 ;  /* 0x580080000c137fae */ /* 0x000fe2000f121848 */
[----:B-1----:R-:W-:-:S03]  /*134a0*/  IMAD.WIDE R20, R7, 0x4, R224 ;  /* 0x0000000407147825 */ /* 0x002fc600078e02e0 */
[----:B------:R-:W-:Y:S04]  /*134b0*/  LDGSTS.E [R19+0x5c008], desc[UR8][R226.64], !P6 ;  /* 0x5c008000e2137fae */ /* 0x000fe8000f121848 */
[----:B------:R-:W3:Y:S01]  /*134c0*/  LDL.LU.64 R224, [R1+0x6c0] ;  /* 0x0006c00001e07983 */ /* 0x000ee20000300a00 */
[----:B------:R-:W-:Y:S01]  /*134d0*/  ISETP.GE.U32.AND P4, PT, R252, 0x7ffffe11, PT ;  /* 0x7ffffe11fc00780c */ /* 0x000fe20003f86070 */
[----:B----4-:R-:W1:Y:S02]  /*134e0*/  LDC R8, c[0x0][0x230] ;  /* 0x00008c00ff087b82 */ /* 0x010e640000000800 */
[----:B------:R-:W4:Y:S04]  /*134f0*/  LDL.LU.64 R10, [R1+0x6b0] ;  /* 0x0006b000010a7983 */ /* 0x000f280000300a00 */
[----:B------:R1:W-:Y:S04]  /*13500*/  STL.64 [R1+0x658], R188 ;  /* 0x000658bc01007387 */ /* 0x0003e80000100a00 */
[----:B------:R2:W-:Y:S04]  /*13510*/  STL.64 [R1+0x648], R20 ;  /* 0x0006481401007387 */ /* 0x0005e80000100a00 */
[----:B------:R-:W4:Y:S04]  /*13520*/  LDL.LU.64 R12, [R1+0x6a0] ;  /* 0x0006a000010c7983 */ /* 0x000f280000300a00 */
[----:B------:R-:W4:Y:S01]  /*13530*/  LDL.LU.64 R226, [R1+0x690] ;  /* 0x0006900001e27983 */ /* 0x000f220000300a00 */
[----:B------:R-:W-:-:S02]  /*13540*/  VIADD R252, R4, 0xfffffeea ;  /* 0xfffffeea04fc7836 */ /* 0x000fc40000000000 */
[C---:B------:R-:W-:Y:S01]  /*13550*/  IMAD.WIDE R222, R7.reuse, 0x4, R222 ;  /* 0x0000000407de7825 */ /* 0x040fe200078e02de */
[----:B------:R1:W-:Y:S03]  /*13560*/  LDGSTS.E [R19+0x5800c], desc[UR8][R188.64], !P4 ;  /* 0x5800c000bc137fae */ /* 0x0003e6000e121848 */
[----:B------:R-:W-:Y:S01]  /*13570*/  IMAD.WIDE R220, R7, 0x4, R220 ;  /* 0x0000000407dc7825 */ /* 0x000fe200078e02dc */
[----:B------:R2:W-:Y:S01]  /*13580*/  LDGSTS.E [R19+0x5c00c], desc[UR8][R20.64], !P4 ;  /* 0x5c00c00014137fae */ /* 0x0005e2000e121848 */
[----:B------:R-:W-:Y:S01]  /*13590*/  ISETP.GE.U32.AND P0, PT, R5, 0x7ffffe6d, PT ;  /* 0x7ffffe6d0500780c */ /* 0x000fe20003f06070 */
[----:B------:R-:W4:Y:S02]  /*135a0*/  LDC R4, c[0x0][0x230] ;  /* 0x00008c00ff047b82 */ /* 0x000f240000000800 */
[----:B------:R2:W-:Y:S01]  /*135b0*/  STL.64 [R1+0x9c0], R222 ;  /* 0x0009c0de01007387 */ /* 0x0005e20000100a00 */
[----:B------:R-:W-:-:S03]  /*135c0*/  ISETP.GE.U32.AND P4, PT, R252, 0x7ffffe6b, PT ;  /* 0x7ffffe6bfc00780c */ /* 0x000fc60003f86070 */
[----:B------:R3:W-:Y:S01]  /*135d0*/  STL.64 [R1+0x9b8], R220 ;  /* 0x0009b8dc01007387 */ /* 0x0007e20000100a00 */
[----:B-1----:R-:W-:-:S03]  /*135e0*/  IMAD.WIDE R188, R7, 0x4, R218 ;  /* 0x0000000407bc7825 */ /* 0x002fc600078e02da */
[----:B------:R-:W-:Y:S01]  /*135f0*/  LDGSTS.E [R18+0x40000], desc[UR8][R222.64], !P5 ;  /* 0x40000000de127fae */ /* 0x000fe2000e921848 */
[----:B------:R-:W1:Y:S01]  /*13600*/  LDC R5, c[0x0][0x230] ;  /* 0x00008c00ff057b82 */ /* 0x000e620000000800 */
[----:B--2---:R-:W-:Y:S02]  /*13610*/  IMAD.WIDE R20, R7, 0x4, R216 ;  /* 0x0000000407147825 */ /* 0x004fe400078e02d8 */
[----:B------:R-:W2:Y:S04]  /*13620*/  LDL.LU.64 R218, [R1+0x680] ;  /* 0x0006800001da7983 */ /* 0x000ea80000300a00 */
[----:B------:R-:W2:Y:S01]  /*13630*/  LDL.LU.64 R216, [R1+0x670] ;  /* 0x0006700001d87983 */ /* 0x000ea20000300a00 */
[----:B------:R-:W-:Y:S02]  /*13640*/  VIADD R252, R2, 0xfffffecf ;  /* 0xfffffecf02fc7836 */ /* 0x000fe40000000000 */
[----:B------:R-:W-:Y:S01]  /*13650*/  VIADD R3, R3, 0xfffffeeb ;  /* 0xfffffeeb03037836 */ /* 0x000fe20000000000 */
[----:B------:R4:W-:Y:S01]  /*13660*/  STL.64 [R1+0x9b0], R188 ;  /* 0x0009b0bc01007387 */ /* 0x0009e20000100a00 */
[----:B------:R-:W-:Y:S01]  /*13670*/  IADD3 R0, R0, -0x117, RZ ;  /* 0xfffffee900007810 */ /* 0x000fe20007ffe0ff */
[----:B------:R-:W2:Y:S02]  /*13680*/  LDC R2, c[0x0][0x230] ;  /* 0x00008c00ff027b82 */ /* 0x000ea40000000800 */
[----:B------:R4:W-:Y:S04]  /*13690*/  STL.64 [R1+0x9a8], R20 ;  /* 0x0009a81401007387 */ /* 0x0009e80000100a00 */
[----:B------:R-:W2:Y:S04]  /*136a0*/  LDL.LU.64 R222, [R1+0x660] ;  /* 0x0006600001de7983 */ /* 0x000ea80000300a00 */
[----:B------:R-:W-:Y:S04]  /*136b0*/  LDGSTS.E [R18+0x44000], desc[UR8][R220.64], !P5 ;  /* 0x44000000dc127fae */ /* 0x000fe8000e921848 */
[----:B------:R4:W-:Y:S04]  /*136c0*/  LDGSTS.E [R18+0x40004], desc[UR8][R188.64], !P3 ;  /* 0x40004000bc127fae */ /* 0x0009e8000d921848 */
[----:B------:R1:W-:Y:S01]  /*136d0*/  LDGSTS.E [R18+0x44004], desc[UR8][R20.64], !P3 ;  /* 0x4400400014127fae */ /* 0x0003e2000d921848 */
[----:B---3--:R-:W-:-:S03]  /*136e0*/  IMAD.WIDE R224, R7, 0x4, R224 ;  /* 0x0000000407e07825 */ /* 0x008fc600078e02e0 */
[----:B------:R-:W3:Y:S01]  /*136f0*/  LDL.LU.64 R220, [R1+0x650] ;  /* 0x0006500001dc7983 */ /* 0x000ee20000300a00 */
[----:B------:R-:W-:Y:S01]  /*13700*/  ISETP.GE.U32.AND P3, PT, R252, 0x7ffffe50, PT ;  /* 0x7ffffe50fc00780c */ /* 0x000fe20003f66070 */
[C---:B----4-:R-:W-:Y:S01]  /*13710*/  IMAD.WIDE R188, R7.reuse, 0x4, R10 ;  /* 0x0000000407bc7825 */ /* 0x050fe200078e020a */
[----:B------:R-:W-:Y:S01]  /*13720*/  IADD3 R252, R8, -0x133, RZ ;  /* 0xfffffecd08fc7810 */ /* 0x000fe20007ffe0ff */
[----:B------:R4:W-:Y:S04]  /*13730*/  STL.64 [R1+0x9a0], R224 ;  /* 0x0009a0e001007387 */ /* 0x0009e80000100a00 */
[----:B------:R2:W-:Y:S04]  /*13740*/  STL.64 [R1+0x998], R188 ;  /* 0x000998bc01007387 */ /* 0x0005e80000100a00 */
[----:B------:R-:W3:Y:S01]  /*13750*/  LDL.LU.64 R10, [R1+0x640] ;  /* 0x00064000010a7983 */ /* 0x000ee20000300a00 */
[----:B-1----:R-:W-:-:S03]  /*13760*/  IMAD.WIDE R20, R7, 0x4, R12 ;  /* 0x0000000407147825 */ /* 0x002fc600078e020c */
[----:B------:R-:W3:Y:S01]  /*13770*/  LDL.LU.64 R12, [R1+0x630] ;  /* 0x00063000010c7983 */ /* 0x000ee20000300a00 */
[----:B------:R-:W-:-:S03]  /*13780*/  IMAD.WIDE R8, R7, 0x4, R226 ;  /* 0x0000000407087825 */ /* 0x000fc600078e02e2 */
[----:B------:R-:W-:Y:S04]  /*13790*/  STL.64 [R1+0x990], R20 ;  /* 0x0009901401007387 */ /* 0x000fe80000100a00 */
[----:B------:R1:W-:Y:S04]  /*137a0*/  STL.64 [R1+0x988], R8 ;  /* 0x0009880801007387 */ /* 0x0003e80000100a00 */
[----:B------:R-:W-:Y:S04]  /*137b0*/  LDGSTS.E [R18+0x40008], desc[UR8][R224.64], !P1 ;  /* 0x40008000e0127fae */ /* 0x000fe8000c921848 */
[----:B------:R-:W3:Y:S01]  /*137c0*/  LDL.LU.64 R226, [R1+0x620] ;  /* 0x0006200001e27983 */ /* 0x000ee20000300a00 */
[----:B------:R-:W-:-:S03]  /*137d0*/  VIADD R5, R5, 0xfffffece ;  /* 0xfffffece05057836 */ /* 0x000fc60000000000 */
[----:B------:R1:W-:Y:S04]  /*137e0*/  LDGSTS.E [R18+0x44008], desc[UR8][R188.64], !P1 ;  /* 0x44008000bc127fae */ /* 0x0003e8000c921848 */
[----:B----4-:R-:W4:Y:S01]  /*137f0*/  LDL.LU.64 R224, [R1+0x610] ;  /* 0x0006100001e07983 */ /* 0x010f220000300a00 */
[----:B------:R-:W-:Y:S01]  /*13800*/  ISETP.GE.U32.AND P1, PT, R5, 0x7ffffe4f, PT ;  /* 0x7ffffe4f0500780c */ /* 0x000fe20003f26070 */
[C---:B--2---:R-:W-:Y:S02]  /*13810*/  IMAD.WIDE R218, R7.reuse, 0x4, R218 ;  /* 0x0000000407da7825 */ /* 0x044fe400078e02da */
[----:B------:R-:W-:Y:S02]  /*13820*/  LDGSTS.E [R18+0x4000c], desc[UR8][R20.64], !P0 ;  /* 0x4000c00014127fae */ /* 0x000fe4000c121848 */
[----:B------:R-:W-:-:S02]  /*13830*/  IMAD.WIDE R216, R7, 0x4, R216 ;  /* 0x0000000407d87825 */ /* 0x000fc400078e02d8 */
[----:B------:R2:W-:Y:S01]  /*13840*/  STL.64 [R1+0x810], R218 ;  /* 0x000810da01007387 */ /* 0x0005e20000100a00 */
[----:B------:R-:W-:Y:S01]  /*13850*/  ISETP.GE.U32.AND P6, PT, R3, 0x7ffffe6c, PT ;  /* 0x7ffffe6c0300780c */ /* 0x000fe20003fc6070 */
[----:B------:R-:W4:Y:S02]  /*13860*/  LDC R5, c[0x0][0x230] ;  /* 0x00008c00ff057b82 */ /* 0x000f240000000800 */
[----:B------:R2:W-:Y:S04]  /*13870*/  STL.64 [R1+0x808], R216 ;  /* 0x000808d801007387 */ /* 0x0005e80000100a00 */
[----:B------:R2:W-:Y:S01]  /*13880*/  LDGSTS.E [R18+0x4400c], desc[UR8][R8.64], !P0 ;  /* 0x4400c00008127fae */ /* 0x0005e2000c121848 */
[----:B-1----:R-:W-:Y:S01]  /*13890*/  IMAD.WIDE R188, R7, 0x4, R222 ;  /* 0x0000000407bc7825 */ /* 0x002fe200078e02de */
[----:B------:R-:W-:-:S02]  /*138a0*/  ISETP.GE.U32.AND P0, PT, R252, 0x7ffffe4e, PT ;  /* 0x7ffffe4efc00780c */ /* 0x000fc40003f06070 */
[----:B------:R-:W-:Y:S01]  /*138b0*/  LDGSTS.E [R18+0x48000], desc[UR8][R218.64], !P3 ;  /* 0x48000000da127fae */ /* 0x000fe2000d921848 */
[----:B------:R-:W1:Y:S03]  /*138c0*/  LDC R3, c[0x0][0x230] ;  /* 0x00008c00ff037b82 */ /* 0x000e660000000800 */
[----:B------:R-:W-:Y:S04]  /*138d0*/  LDGSTS.E [R18+0x4c000], desc[UR8][R216.64], !P3 ;  /* 0x4c000000d8127fae */ /* 0x000fe8000d921848 */
[----:B------:R1:W-:Y:S01]  /*138e0*/  LDGSTS.E [R18+0x48004], desc[UR8][R188.64], !P1 ;  /* 0x48004000bc127fae */ /* 0x0003e2000c921848 */
[----:B------:R-:W-:Y:S01]  /*138f0*/  ISETP.GE.U32.AND P5, PT, R0, 0x7ffffe6a, PT ;  /* 0x7ffffe6a0000780c */ /* 0x000fe20003fa6070 */
[----:B--2---:R-:W2:Y:S01]  /*13900*/  LDC R8, c[0x0][0x230] ;  /* 0x00008c00ff087b82 */ /* 0x004ea20000000800 */
[----:B---3--:R-:W-:-:S02]  /*13910*/  IMAD.WIDE R20, R7, 0x4, R220 ;  /* 0x0000000407147825 */ /* 0x008fc400078e02dc */
[----:B------:R-:W3:Y:S05]  /*13920*/  LDL.LU.64 R220, [R1+0x600] ;  /* 0x0006000001dc7983 */ /* 0x000eea0000300a00 */
[----:B------:R-:W2:Y:S01]  /*13930*/  LDC R0, c[0x0][0x230] ;  /* 0x00008c00ff007b82 */ /* 0x000ea20000000800 */
[----:B------:R-:W3:Y:S04]  /*13940*/  LDL.LU.64 R222, [R1+0x5f0] ;  /* 0x0005f00001de7983 */ /* 0x000ee80000300a00 */
[----:B------:R1:W-:Y:S04]  /*13950*/  STL.64 [R1+0x800], R188 ;  /* 0x000800bc01007387 */ /* 0x0003e80000100a00 */
[----:B------:R4:W-:Y:S01]  /*13960*/  STL.64 [R1+0x7f8], R20 ;  /* 0x0007f81401007387 */ /* 0x0009e20000100a00 */
[----:B------:R-:W-:-:S03]  /*13970*/  IMAD.WIDE R10, R7, 0x4, R10 ;  /* 0x00000004070a7825 */ /* 0x000fc600078e020a */
[----:B------:R-:W3:Y:S01]  /*13980*/  LDL.LU.64 R218, [R1+0x5e0] ;  /* 0x0005e00001da7983 */ /* 0x000ee20000300a00 */
[----:B------:R-:W-:-:S03]  /*13990*/  IMAD.WIDE R12, R7, 0x4, R12 ;  /* 0x00000004070c7825 */ /* 0x000fc600078e020c */
[----:B------:R-:W3:Y:S04]  /*139a0*/  LDL.LU.64 R216, [R1+0x5d0] ;  /* 0x0005d00001d87983 */ /* 0x000ee80000300a00 */
[----:B------:R4:W-:Y:S04]  /*139b0*/  LDGSTS.E [R18+0x4c004], desc[UR8][R20.64], !P1 ;  /* 0x4c00400014127fae */ /* 0x0009e8000c921848 */
[----:B------:R2:W-:Y:S01]  /*139c0*/  STL.64 [R1+0x7f0], R10 ;  /* 0x0007f00a01007387 */ /* 0x0005e20000100a00 */
[----:B-1----:R-:W-:-:S03]  /*139d0*/  IMAD.WIDE R188, R7, 0x4, R226 ;  /* 0x0000000407bc7825 */ /* 0x002fc600078e02e2 */
[----:B------:R1:W-:Y:S04]  /*139e0*/  STL.64 [R1+0x7e8], R12 ;  /* 0x0007e80c01007387 */ /* 0x0003e80000100a00 */
[----:B------:R-:W3:Y:S01]  /*139f0*/  LDL.LU.64 R226, [R1+0x5c0] ;  /* 0x0005c00001e27983 */ /* 0x000ee20000300a00 */
[----:B----4-:R-:W-:-:S03]  /*13a00*/  IMAD.WIDE R20, R7, 0x4, R224 ;  /* 0x0000000407147825 */ /* 0x010fc600078e02e0 */
[----:B------:R-:W-:Y:S04]  /*13a10*/  LDGSTS.E [R18+0x48008], desc[UR8][R10.64], !P0 ;  /* 0x480080000a127fae */ /* 0x000fe8000c121848 */
[----:B------:R-:W4:Y:S04]  /*13a20*/  LDL.LU.64 R224, [R1+0x5b0] ;  /* 0x0005b00001e07983 */ /* 0x000f280000300a00 */
[----:B------:R3:W-:Y:S04]  /*13a30*/  STL.64 [R1+0x7e0], R188 ;  /* 0x0007e0bc01007387 */ /* 0x0007e80000100a00 */
[----:B------:R3:W-:Y:S04]  /*13a40*/  STL.64 [R1+0x7d8], R20 ;  /* 0x0007d81401007387 */ /* 0x0007e80000100a00 */
[----:B--2---:R-:W2:Y:S04]  /*13a50*/  LDL.LU.64 R10, [R1+0x5a0] ;  /* 0x0005a000010a7983 */ /* 0x004ea80000300a00 */
[----:B------:R-:W-:Y:S04]  /*13a60*/  LDGSTS.E [R18+0x4c008], desc[UR8][R12.64], !P0 ;  /* 0x4c0080000c127fae */ /* 0x000fe8000c121848 */
[----:B-1----:R-:W2:Y:S01]  /*13a70*/  LDL.LU.64 R12, [R1+0x590] ;  /* 0x00059000010c7983 */ /* 0x002ea20000300a00 */
[----:B------:R-:W-:-:S05]  /*13a80*/  VIADD R3, R3, 0xfffffecc ;  /* 0xfffffecc03037836 */ /* 0x000fca0000000000 */
[----:B------:R-:W-:Y:S01]  /*13a90*/  ISETP.GE.U32.AND P3, PT, R3, 0x7ffffe4d, PT ;  /* 0x7ffffe4d0300780c */ /* 0x000fe20003f66070 */
[----:B------:R-:W-:Y:S01]  /*13aa0*/  VIADD R252, R4, 0xfffffeaf ;  /* 0xfffffeaf04fc7836 */ /* 0x000fe20000000000 */
[----:B------:R-:W-:Y:S01]  /*13ab0*/  IADD3 R0, R0, -0x152, RZ ;  /* 0xfffffeae00007810 */ /* 0x000fe20007ffe0ff */
[----:B------:R-:W1:Y:S03]  /*13ac0*/  LDC R3, c[0x0][0x230] ;  /* 0x00008c00ff037b82 */ /* 0x000e660000000800 */
[----:B------:R-:W-:Y:S01]  /*13ad0*/  ISETP.GE.U32.AND P1, PT, R252, 0x7ffffe30, PT ;  /* 0x7ffffe30fc00780c */ /* 0x000fe20003f26070 */
[----:B------:R-:W-:Y:S01]  /*13ae0*/  VIADD R252, R2, 0xfffffead ;  /* 0xfffffead02fc7836 */ /* 0x000fe20000000000 */
[----:B------:R-:W-:-:S03]  /*13af0*/  ISETP.GE.U32.AND P0, PT, R0, 0x7ffffe2f, PT ;  /* 0x7ffffe2f0000780c */ /* 0x000fc60003f06070 */
[----:B------:R-:W1:Y:S02]  /*13b00*/  LDC R4, c[0x0][0x230] ;  /* 0x00008c00ff047b82 */ /* 0x000e640000000800 */
[----:B------:R3:W-:Y:S04]  /*13b10*/  LDGSTS.E [R18+0x4800c], desc[UR8][R188.64], !P3 ;  /* 0x4800c000bc127fae */ /* 0x0007e8000d921848 */
[----:B------:R3:W-:Y:S01]  /*13b20*/  LDGSTS.E [R18+0x4c00c], desc[UR8][R20.64], !P3 ;  /* 0x4c00c00014127fae */ /* 0x0007e2000d921848 */
[----:B------:R-:W-:Y:S01]  /*13b30*/  ISETP.GE.U32.AND P3, PT, R252, 0x7ffffe2e, PT ;  /* 0x7ffffe2efc00780c */ /* 0x000fe20003f66070 */
[----:B------:R-:W1:Y:S01]  /*13b40*/  LDC R2, c[0x0][0x230] ;  /* 0x00008c00ff027b82 */ /* 0x000e620000000800 */
[----:B------:R-:W-:Y:S01]  /*13b50*/  IADD3 R252, R8, -0x171, RZ ;  /* 0xfffffe8f08fc7810 */ /* 0x000fe20007ffe0ff */
[----:B---3--:R-:W-:-:S06]  /*13b60*/  IMAD.WIDE R220, R7, 0x4, R220 ;  /* 0x0000000407dc7825 */ /* 0x008fcc00078e02dc */
[----:B------:R-:W3:Y:S01]  /*13b70*/  LDC R0, c[0x0][0x230] ;  /* 0x00008c00ff007b82 */ /* 0x000ee20000000800 */
[C---:B------:R-:W-:Y:S01]  /*13b80*/  IMAD.WIDE R188, R7.reuse, 0x4, R222 ;  /* 0x0000000407bc7825 */ /* 0x040fe200078e02de */
[----:B------:R1:W-:Y:S04]  /*13b90*/  STL.64 [R1+0x700], R220 ;  /* 0x000700dc01007387 */ /* 0x0003e80000100a00 */
[----:B------:R2:W-:Y:S04]  /*13ba0*/  STL.64 [R1+0x6f8], R188 ;  /* 0x0006f8bc01007387 */ /* 0x0005e80000100a00 */
[----:B------:R-:W-:Y:S01]  /*13bb0*/  LDGSTS.E [R18+0x50000], desc[UR8][R220.64], !P1 ;  /* 0x50000000dc127fae */ /* 0x000fe2000c921848 */
[----:B------:R-:W-:-:S03]  /*13bc0*/  IMAD.WIDE R20, R7, 0x4, R218 ;  /* 0x0000000407147825 */ /* 0x000fc600078e02da */
[----:B------:R2:W-:Y:S01]  /*13bd0*/  LDGSTS.E [R18+0x54000], desc[UR8][R188.64], !P1 ;  /* 0x54000000bc127fae */ /* 0x0005e2000c921848 */
[----:B------:R-:W-:-:S03]  /*13be0*/  IMAD.WIDE R8, R7, 0x4, R216 ;  /* 0x0000000407087825 */ /* 0x000fc600078e02d8 */
[----:B------:R-:W3:Y:S04]  /*13bf0*/  LDL.LU.64 R218, [R1+0x580] ;  /* 0x0005800001da7983 */ /* 0x000ee80000300a00 */
[----:B------:R-:W3:Y:S04]  /*13c00*/  LDL.LU.64 R216, [R1+0x570] ;  /* 0x0005700001d87983 */ /* 0x000ee80000300a00 */
[----:B------:R-:W-:Y:S04]  /*13c10*/  STL.64 [R1+0x6f0], R20 ;  /* 0x0006f01401007387 */ /* 0x000fe80000100a00 */
[----:B------:R2:W-:Y:S04]  /*13c20*/  STL.64 [R1+0x6e8], R8 ;  /* 0x0006e80801007387 */ /* 0x0005e80000100a00 */
[----:B------:R-:W3:Y:S01]  /*13c30*/  LDL.LU.64 R222, [R1+0x560] ;  /* 0x0005600001de7983 */ /* 0x000ee20000300a00 */
[----:B------:R-:W-:-:S03]  /*13c40*/  IMAD.WIDE R226, R7, 0x4, R226 ;  /* 0x0000000407e27825 */ /* 0x000fc600078e02e2 */
[----:B-1----:R-:W3:Y:S01]  /*13c50*/  LDL.LU.64 R220, [R1+0x550] ;  /* 0x0005500001dc7983 */ /* 0x002ee20000300a00 */
[----:B----4-:R-:W-:-:S03]  /*13c60*/  IMAD.WIDE R224, R7, 0x4, R224 ;  /* 0x0000000407e07825 */ /* 0x010fc600078e02e0 */
[----:B------:R-:W-:Y:S04]  /*13c70*/  LDGSTS.E [R18+0x50004], desc[UR8][R20.64], !P0 ;  /* 0x5000400014127fae */ /* 0x000fe8000c121848 */
[----:B------:R1:W-:Y:S04]  /*13c80*/  STL.64 [R1+0x6e0], R226 ;  /* 0x0006e0e201007387 */ /* 0x0003e80000100a00 */
[----:B------:R4:W-:Y:S01]  /*13c90*/  STL.64 [R1+0x6d8], R224 ;  /* 0x0006d8e001007387 */ /* 0x0009e20000100a00 */
[----:B--2---:R-:W-:-:S03]  /*13ca0*/  IMAD.WIDE R188, R7, 0x4, R10 ;  /* 0x0000000407bc7825 */ /* 0x004fc600078e020a */
[----:B------:R2:W-:Y:S04]  /*13cb0*/  LDGSTS.E [R18+0x54004], desc[UR8][R8.64], !P0 ;  /* 0x5400400008127fae */ /* 0x0005e8000c121848 */
[----:B------:R-:W3:Y:S04]  /*13cc0*/  LDL.LU.64 R10, [R1+0x540] ;  /* 0x00054000010a7983 */ /* 0x000ee80000300a00 */
[----:B------:R-:W-:Y:S04]  /*13cd0*/  LDGSTS.E [R18+0x50008], desc[UR8][R226.64], !P3 ;  /* 0x50008000e2127fae */ /* 0x000fe8000d921848 */
[----:B------:R-:W-:Y:S01]  /*13ce0*/  LDGSTS.E [R18+0x54008], desc[UR8][R224.64], !P3 ;  /* 0x54008000e0127fae */ /* 0x000fe2000d921848 */
[----:B------:R-:W-:Y:S01]  /*13cf0*/  VIADD R5, R5, 0xfffffeac ;  /* 0xfffffeac05057836 */ /* 0x000fe20000000000 */
[----:B--2---:R-:W2:Y:S01]  /*13d00*/  LDC R8, c[0x0][0x230] ;  /* 0x00008c00ff087b82 */ /* 0x004ea20000000800 */
[----:B------:R-:W-:-:S02]  /*13d10*/  IMAD.WIDE R20, R7, 0x4, R12 ;  /* 0x0000000407147825 */ /* 0x000fc400078e020c */
[----:B------:R-:W2:Y:S04]  /*13d20*/  LDL.LU.64 R12, [R1+0x530] ;  /* 0x00053000010c7983 */ /* 0x000ea80000300a00 */
[----:B------:R3:W-:Y:S04]  /*13d30*/  STL.64 [R1+0x6d0], R188 ;  /* 0x0006d0bc01007387 */ /* 0x0007e80000100a00 */
[----:B------:R3:W-:Y:S04]  /*13d40*/  STL.64 [R1+0x6c8], R20 ;  /* 0x0006c81401007387 */ /* 0x0007e80000100a00 */
[----:B-1----:R-:W2:Y:S04]  /*13d50*/  LDL.LU.64 R226, [R1+0x520] ;  /* 0x0005200001e27983 */ /* 0x002ea80000300a00 */
[----:B----4-:R-:W4:Y:S01]  /*13d60*/  LDL.LU.64 R224, [R1+0x510] ;  /* 0x0005100001e07983 */ /* 0x010f220000300a00 */
[----:B------:R-:W-:Y:S01]  /*13d70*/  ISETP.GE.U32.AND P1, PT, R5, 0x7ffffe2d, PT ;  /* 0x7ffffe2d0500780c */ /* 0x000fe20003f26070 */
[----:B------:R-:W-:Y:S01]  /*13d80*/  VIADD R3, R3, 0xfffffe8e ;  /* 0xfffffe8e03037836 */ /* 0x000fe20000000000 */
[----:B------:R-:W-:Y:S01]  /*13d90*/  ISETP.GE.U32.AND P0, PT, R252, 0x7ffffe10, PT ;  /* 0x7ffffe10fc00780c */ /* 0x000fe20003f06070 */
[----:B------:R-:W-:Y:S01]  /*13da0*/  VIADD R252, R4, 0xfffffe8d ;  /* 0xfffffe8d04fc7836 */ /* 0x000fe20000000000 */
[----:B------:R-:W1:Y:S02]  /*13db0*/  LDC R5, c[0x0][0x230] ;  /* 0x00008c00ff057b82 */ /* 0x000e640000000800 */
[----:B------:R-:W-:-:S02]  /*13dc0*/  ISETP.GE.U32.AND P3, PT, R3, 0x7ffffe0f, PT ;  /* 0x7ffffe0f0300780c */ /* 0x000fc40003f66070 */
[----:B---3--:R-:W-:-:S04]  /*13dd0*/  IADD3 R0, R0, -0x118, RZ ;  /* 0xfffffee800007810 */ /* 0x008fc80007ffe0ff */
[----:B------:R-:W3:Y:S01]  /*13de0*/  LDC R4, c[0x0][0x230] ;  /* 0x00008c00ff047b82 */ /* 0x000ee20000000800 */
[----:B------:R1:W-:Y:S04]  /*13df0*/  LDGSTS.E [R18+0x5000c], desc[UR8][R188.64], !P1 ;  /* 0x5000c000bc127fae */ /* 0x0003e8000c921848 */
[----:B------:R1:W-:Y:S01]  /*13e00*/  LDGSTS.E [R18+0x5400c], desc[UR8][R20.64], !P1 ;  /* 0x5400c00014127fae */ /* 0x0003e2000c921848 */
[----:B------:R-:W-:Y:S01]  /*13e10*/  ISETP.GE.U32.AND P1, PT, R252, 0x7ffffe0e, PT ;  /* 0x7ffffe0efc00780c */ /* 0x000fe20003f26070 */
[----:B------:R-:W-:Y:S01]  /*13e20*/  VIADD R252, R2, 0xfffffe8c ;  /* 0xfffffe8c02fc7836 */ /* 0x000fe20000000000 */
[----:B------:R-:W3:Y:S01]  /*13e30*/  LDC R3, c[0x0][0x230] ;  /* 0x00008c00ff037b82 */ /* 0x000ee20000000800 */
[----:B------:R-:W-:-:S07]  /*13e40*/  IMAD.WIDE R218, R7, 0x4, R218 ;  /* 0x0000000407da7825 */ /* 0x000fce00078e02da */
[----:B------:R-:W3:Y:S01]  /*13e50*/  LDC R2, c[0x0][0x230] ;  /* 0x00008c00ff027b82 */ /* 0x000ee20000000800 */
[C---:B------:R-:W-:Y:S01]  /*13e60*/  IMAD.WIDE R216, R7.reuse, 0x4, R216 ;  /* 0x0000000407d87825 */ /* 0x040fe200078e02d8 */
[----:B------:R-:W-:Y:S04]  /*13e70*/  STL.64 [R1+0x638], R218 ;  /* 0x000638da01007387 */ /* 0x000fe80000100a00 */
[----:B------:R1:W-:Y:S04]  /*13e80*/  STL.64 [R1+0x610], R216 ;  /* 0x000610d801007387 */ /* 0x0003e80000100a00 */
[----:B------:R-:W-:Y:S01]  /*13e90*/  LDGSTS.E [R18+0x58000], desc[UR8][R218.64], !P0 ;  /* 0x58000000da127fae */ /* 0x000fe2000c121848 */
[----:B-1----:R-:W-:-:S03]  /*13ea0*/  IMAD.WIDE R188, R7, 0x4, R222 ;  /* 0x0000000407bc7825 */ /* 0x002fc600078e02de */
[----:B------:R-:W-:Y:S01]  /*13eb0*/  LDGSTS.E [R18+0x5c000], desc[UR8][R216.64], !P0 ;  /* 0x5c000000d8127fae */ /* 0x000fe2000c121848 */
[----:B------:R-:W-:-:S03]  /*13ec0*/  IMAD.WIDE R20, R7, 0x4, R220 ;  /* 0x0000000407147825 */ /* 0x000fc600078e02dc */
[----:B------:R-:W-:Y:S01]  /*13ed0*/  STL.64 [R1+0x5f8], R188 ;  /* 0x0005f8bc01007387 */ /* 0x000fe20000100a00 */
[----:B------:R-:W-:-:S03]  /*13ee0*/  ISETP.GE.U32.AND P0, PT, R252, 0x7ffffe0d, PT ;  /* 0x7ffffe0dfc00780c */ /* 0x000fc60003f06070 */
[----:B------:R-:W-:Y:S04]  /*13ef0*/  LDGSTS.E [R18+0x58004], desc[UR8][R188.64], !P3 ;  /* 0x58004000bc127fae */ /* 0x000fe8000d921848 */
[----:B------:R-:W3:Y:S04]  /*13f00*/  LDL.LU.64 R216, [R1+0x148] ;  /* 0x0001480001d87983 */ /* 0x000ee80000300a00 */
[----:B------:R1:W-:Y:S04]  /*13f10*/  STL.64 [R1+0x5e0], R20 ;  /* 0x0005e01401007387 */ /* 0x0003e80000100a00 */
[----:B------:R1:W-:Y:S01]  /*13f20*/  LDGSTS.E [R18+0x5c004], desc[UR8][R20.64], !P3 ;  /* 0x5c00400014127fae */ /* 0x0003e2000d921848 */
[----:B--2---:R-:W-:-:S03]  /*13f30*/  IADD3 R252, R8, -0x11a, RZ ;  /* 0xfffffee608fc7810 */ /* 0x004fc60007ffe0ff */
[----:B------:R-:W2:Y:S04]  /*13f40*/  LDL.LU.64 R218, [R1+0xc8] ;  /* 0x0000c80001da7983 */ /* 0x000ea80000300a00 */
[----:B------:R-:W2:Y:S01]  /*13f50*/  LDL.LU.64 R220, [R1+0xc0] ;  /* 0x0000c00001dc7983 */ /* 0x000ea20000300a00 */
[----:B-1----:R-:W-:-:S03]  /*13f60*/  IMAD.WIDE R20, R7, 0x4, R10 ;  /* 0x0000000407147825 */ /* 0x002fc600078e020a */
[----:B------:R-:W2:Y:S01]  /*13f70*/  LDL.LU.64 R222, [R1+0xb8] ;  /* 0x0000b80001de7983 */ /* 0x000ea20000300a00 */
[----:B------:R-:W-:-:S03]  /*13f80*/  IMAD.WIDE R12, R7, 0x4, R12 ;  /* 0x00000004070c7825 */ /* 0x000fc600078e020c */
[----:B------:R1:W-:Y:S04]  /*13f90*/  STL.64 [R1+0x5c8], R20 ;  /* 0x0005c81401007387 */ /* 0x0003e80000100a00 */
[----:B------:R-:W-:Y:S04]  /*13fa0*/  STL.64 [R1+0x550], R12 ;  /* 0x0005500c01007387 */ /* 0x000fe80000100a00 */
[----:B------:R-:W-:Y:S01]  /*13fb0*/  LDGSTS.E [R18+0x58008], desc[UR8][R20.64], !P1 ;  /* 0x5800800014127fae */ /* 0x000fe2000c921848 */
[----:B------:R-:W-:-:S03]  /*13fc0*/  IMAD.WIDE R10, R7, 0x4, R226 ;  /* 0x00000004070a7825 */ /* 0x000fc600078e02e2 */
[----:B------:R-:W-:Y:S01]  /*13fd0*/  LDGSTS.E [R18+0x5c008], desc[UR8][R12.64], !P1 ;  /* 0x5c0080000c127fae */ /* 0x000fe2000c921848 */
[----:B----4-:R-:W-:-:S03]  /*13fe0*/  IMAD.WIDE R8, R7, 0x4, R224 ;  /* 0x0000000407087825 */ /* 0x010fc600078e02e0 */
[----:B------:R-:W-:Y:S04]  /*13ff0*/  LDGSTS.E [R18+0x5800c], desc[UR8][R10.64], !P0 ;  /* 0x5800c0000a127fae */ /* 0x000fe8000c121848 */
[----:B------:R-:W4:Y:S04]  /*14000*/  LDL.LU.64 R224, [R1+0xb0] ;  /* 0x0000b00001e07983 */ /* 0x000f280000300a00 */
[----:B------:R-:W4:Y:S04]  /*14010*/  LDL.LU.64 R226, [R1+0xa8] ;  /* 0x0000a80001e27983 */ /* 0x000f280000300a00 */
[----:B------:R-:W-:Y:S04]  /*14020*/  STL.64 [R1+0x540], R10 ;  /* 0x0005400a01007387 */ /* 0x000fe80000100a00 */
[----:B------:R1:W-:Y:S04]  /*14030*/  STL.64 [R1+0x520], R8 ;  /* 0x0005200801007387 */ /* 0x0003e80000100a00 */
[----:B-1----:R-:W4:Y:S04]  /*14040*/  LDL.LU.64 R20, [R1+0xa0] ;  /* 0x0000a00001147983 */ /* 0x002f280000300a00 */
[----:B------:R1:W-:Y:S04]  /*14050*/  LDGSTS.E [R18+0x5c00c], desc[UR8][R8.64], !P0 ;  /* 0x5c00c00008127fae */ /* 0x0003e8000c121848 */
[----:B------:R1:W-:Y:S01]  /*14060*/  STL.64 [R1+0x11e8], R18 ;  /* 0x0011e81201007387 */ /* 0x0003e20000100a00 */
[----:B------:R-:W-:-:S02]  /*14070*/  ISETP.GE.U32.AND P3, PT, R0, 0x7ffffe69, PT ;  /* 0x7ffffe690000780c */ /* 0x000fc40003f66070 */
[----:B------:R-:W3:Y:S01]  /*14080*/  LDC R0, c[0x0][0x230] ;  /* 0x00008c00ff007b82 */ /* 0x000ee20000000800 */
[----:B------:R-:W-:-:S07]  /*14090*/  VIADD R5, R5, 0xfffffee7 ;  /* 0xfffffee705057836 */ /* 0x000fce0000000000 */
[----:B-1----:R-:W1:Y:S01]  /*140a0*/  LDC R8, c[0x0][0x230] ;  /* 0x00008c00ff087b82 */ /* 0x002e620000000800 */
[----:B------:R-:W4:Y:S04]  /*140b0*/  LDL.LU.64 R18, [R1+0x98] ;  /* 0x0000980001127983 */ /* 0x000f280000300a00 */
[----:B------:R-:W4:Y:S04]  /*140c0*/  LDL.LU.64 R188, [R1+0x10] ;  /* 0x0000100001bc7983 */ /* 0x000f280000300a00 */
[----:B------:R-:W4:Y:S04]  /*140d0*/  LDL.LU.64 R12, [R1+0x8] ;  /* 0x00000800010c7983 */ /* 0x000f280000300a00 */
[----:B------:R-:W4:Y:S01]  /*140e0*/  LDL.LU.64 R10, [R1] ;  /* 0x00000000010a7983 */ /* 0x000f220000300a00 */
[----:B------:R-:W-:-:S02]  /*140f0*/  ISETP.GE.U32.AND P1, PT, R5, 0x7ffffe68, PT ;  /* 0x7ffffe680500780c */ /* 0x000fc40003f26070 */
[----:B------:R-:W1:Y:S01]  /*14100*/  LDC R5, c[0x0][0x230] ;  /* 0x00008c00ff057b82 */ /* 0x000e620000000800 */
[----:B------:R-:W-:Y:S01]  /*14110*/  ISETP.GE.U32.AND P0, PT, R252, 0x7ffffe67, PT ;  /* 0x7ffffe67fc00780c */ /* 0x000fe20003f06070 */
[----:B---3--:R-:W-:Y:S02]  /*14120*/  VIADD R252, R4, 0xfffffecb ;  /* 0xfffffecb04fc7836 */ /* 0x008fe40000000000 */
[----:B------:R-:W-:Y:S01]  /*14130*/  VIADD R3, R3, 0xfffffee5 ;  /* 0xfffffee503037836 */ /* 0x000fe20000000000 */
[----:B------:R-:W-:-:S03]  /*14140*/  IADD3 R0, R0, -0x136, RZ ;  /* 0xfffffeca00007810 */ /* 0x000fc60007ffe0ff */
[----:B------:R-:W3:Y:S01]  /*14150*/  LDC R4, c[0x0][0x230] ;  /* 0x00008c00ff047b82 */ /* 0x000ee20000000800 */
[----:B-1----:R-:W-:Y:S02]  /*14160*/  VIADD R5, R5, 0xfffffec8 ;  /* 0xfffffec805057836 */ /* 0x002fe40000000000 */
[----:B------:R-:W-:-:S05]  /*14170*/  IMAD.WIDE R216, R7, 0x4, R216 ;  /* 0x0000000407d87825 */ /* 0x000fca00078e02d8 */
[----:B------:R1:W-:Y:S04]  /*14180*/  STL.64 [R1+0x980], R216 ;  /* 0x000980d801007387 */ /* 0x0003e80000100a00 */
[----:B------:R-:W-:Y:S01]  /*14190*/  LDGSTS.E [R17+0x40000], desc[UR8][R216.64], !P6 ;  /* 0x40000000d8117fae */ /* 0x000fe2000f121848 */
[----:B--2---:R-:W-:-:S04]  /*141a0*/  IMAD.WIDE R218, R7, 0x4, R218 ;  /* 0x0000000407da7825 */ /* 0x004fc800078e02da */
[C---:B------:R-:W-:Y:S01]  /*141b0*/  IMAD.WIDE R220, R7.reuse, 0x4, R220 ;  /* 0x0000000407dc7825 */ /* 0x040fe200078e02dc */
[----:B------:R2:W-:Y:S03]  /*141c0*/  STL.64 [R1+0x978], R218 ;  /* 0x000978da01007387 */ /* 0x0005e60000100a00 */
[----:B------:R-:W-:Y:S01]  /*141d0*/  IMAD.WIDE R222, R7, 0x4, R222 ;  /* 0x0000000407de7825 */ /* 0x000fe200078e02de */
[----:B-1----:R-:W3:Y:S04]  /*141e0*/  LDL.LU.64 R216, [R1+0x1258] ;  /* 0x0012580001d87983 */ /* 0x002ee80000300a00 */
[----:B------:R-:W-:Y:S01]  /*141f0*/  LDGSTS.E [R17+0x44000], desc[UR8][R218.64], !P6 ;  /* 0x44000000da117fae */ /* 0x000fe2000f121848 */
[----:B------:R-:W-:-:S02]  /*14200*/  ISETP.GE.U32.AND P6, PT, R3, 0x7ffffe66, PT ;  /* 0x7ffffe660300780c */ /* 0x000fc40003fc6070 */
[----:B------:R-:W1:Y:S01]  /*14210*/  LDC R3, c[0x0][0x230] ;  /* 0x00008c00ff037b82 */ /* 0x000e620000000800 */
[----:B------:R-:W-:Y:S04]  /*14220*/  LDGSTS.E [R17+0x40004], desc[UR8][R220.64], !P4 ;  /* 0x40004000dc117fae */ /* 0x000fe8000e121848 */
[----:B------:R-:W-:Y:S01]  /*14230*/  LDGSTS.E [R17+0x44004], desc[UR8][R222.64], !P4 ;  /* 0x44004000de117fae */ /* 0x000fe2000e121848 */
[----:B------:R-:W-:-:S03]  /*14240*/  ISETP.GE.U32.AND P4, PT, R252, 0x7ffffe4c, PT ;  /* 0x7ffffe4cfc00780c */ /* 0x000fc60003f86070 */
[----:B--2---:R-:W2:Y:S04]  /*14250*/  LDL.LU.64 R218, [R1+0x1250] ;  /* 0x0012500001da7983 */ /* 0x004ea80000300a00 */
[----:B------:R4:W-:Y:S02]  /*14260*/  STL.64 [R1+0x970], R220 ;  /* 0x000970dc01007387 */ /* 0x0009e40000100a00 */
[C---:B----4-:R-:W-:Y:S02]  /*14270*/  IMAD.WIDE R224, R7.reuse, 0x4, R224 ;  /* 0x0000000407e07825 */ /* 0x050fe400078e02e0 */
[----:B------:R4:W-:Y:S02]  /*14280*/  STL.64 [R1+0x968], R222 ;  /* 0x000968de01007387 */ /* 0x0009e40000100a00 */
[----:B------:R-:W-:-:S02]  /*14290*/  IMAD.WIDE R226, R7, 0x4, R226 ;  /* 0x0000000407e27825 */ /* 0x000fc400078e02e2 */
[----:B------:R-:W-:Y:S04]  /*142a0*/  LDGSTS.E [R17+0x40008], desc[UR8][R224.64], !P5 ;  /* 0x40008000e0117fae */ /* 0x000fe8000e921848 */
[----:B------:R-:W2:Y:S04]  /*142b0*/  LDL.LU.64 R220, [R1+0x1248] ;  /* 0x0012480001dc7983 */ /* 0x000ea80000300a00 */
[----:B----4-:R-:W4:Y:S01]  /*142c0*/  LDL.LU.64 R222, [R1+0x1240] ;  /* 0x0012400001de7983 */ /* 0x010f220000300a00 */
[----:B------:R-:W-:-:S03]  /*142d0*/  IMAD.WIDE R20, R7, 0x4, R20 ;  /* 0x0000000407147825 */ /* 0x000fc600078e0214 */
[----:B------:R1:W-:Y:S04]  /*142e0*/  STL.64 [R1+0x960], R224 ;  /* 0x000960e001007387 */ /* 0x0003e80000100a00 */
[----:B------:R1:W-:Y:S01]  /*142f0*/  STL.64 [R1+0x958], R226 ;  /* 0x000958e201007387 */ /* 0x0003e20000100a00 */
[----:B------:R-:W-:Y:S02]  /*14300*/  VIADD R252, R2, 0xfffffec9 ;  /* 0xfffffec902fc7836 */ /* 0x000fe40000000000 */
[----:B------:R-:W3:Y:S01]  /*14310*/  LDC R2, c[0x0][0x230] ;  /* 0x00008c00ff027b82 */ /* 0x000ee20000000800 */
[----:B------:R-:W-:Y:S01]  /*14320*/  LDGSTS.E [R17+0x44008], desc[UR8][R226.64], !P5 ;  /* 0x44008000e2117fae */ /* 0x000fe2000e921848 */
[----:B------:R-:W-:-:S03]  /*14330*/  ISETP.GE.U32.AND P5, PT, R0, 0x7ffffe4b, PT ;  /* 0x7ffffe4b0000780c */ /* 0x000fc60003fa6070 */
[----:B-1----:R-:W4:Y:S03]  /*14340*/  LDL.LU.64 R224, [R1+0x1238] ;  /* 0x0012380001e07983 */ /* 0x002f260000300a00 */
[----:B------:R-:W1:Y:S01]  /*14350*/  LDC R0, c[0x0][0x230] ;  /* 0x00008c00ff007b82 */ /* 0x000e620000000800 */
[----:B------:R-:W-:Y:S01]  /*14360*/  LDGSTS.E [R17+0x4000c], desc[UR8][R20.64], !P3 ;  /* 0x4000c00014117fae */ /* 0x000fe2000d921848 */
[----:B------:R-:W-:-:S03]  /*14370*/  IMAD.WIDE R18, R7, 0x4, R18 ;  /* 0x0000000407127825 */ /* 0x000fc600078e0212 */
[----:B------:R-:W4:Y:S04]  /*14380*/  LDL.LU.64 R226, [R1+0x1230] ;  /* 0x0012300001e27983 */ /* 0x000f280000300a00 */
[----:B------:R-:W-:Y:S04]  /*14390*/  STL.64 [R1+0x950], R20 ;  /* 0x0009501401007387 */ /* 0x000fe80000100a00 */
[----:B------:R3:W-:Y:S01]  /*143a0*/  STL.64 [R1+0x948], R18 ;  /* 0x0009481201007387 */ /* 0x0007e20000100a00 */
[----:B------:R-:W-:-:S03]  /*143b0*/  IMAD.WIDE R12, R7, 0x4, R12 ;  /* 0x00000004070c7825 */ /* 0x000fc600078e020c */
[----:B------:R3:W-:Y:S01]  /*143c0*/  LDGSTS.E [R17+0x4400c], desc[UR8][R18.64], !P3 ;  /* 0x4400c00012117fae */ /* 0x0007e2000d921848 */
[----:B------:R-:W-:Y:S01]  /*143d0*/  ISETP.GE.U32.AND P3, PT, R252, 0x7ffffe4a, PT ;  /* 0x7ffffe4afc00780c */ /* 0x000fe20003f66070 */
[----:B------:R-:W-:Y:S01]  /*143e0*/  IMAD.WIDE R10, R7, 0x4, R10 ;  /* 0x00000004070a7825 */ /* 0x000fe200078e020a */
[----:B------:R-:W-:-:S03]  /*143f0*/  IADD3 R252, R8, -0x155, RZ ;  /* 0xfffffeab08fc7810 */ /* 0x000fc60007ffe0ff */
[C---:B------:R-:W-:Y:S02]  /*14400*/  IMAD.WIDE R8, R7.reuse, 0x4, R250 ;  /* 0x0000000407087825 */ /* 0x040fe400078e02fa */
[----:B------:R-:W1:Y:S02]  /*14410*/  LDC R251, c[0x0][0x230] ;  /* 0x00008c00fffb7b82 */ /* 0x000e640000000800 */
[----:B---3--:R-:W-:-:S05]  /*14420*/  IMAD.WIDE R18, R7, 0x4, R188 ;  /* 0x0000000407127825 */ /* 0x008fca00078e02bc */
[----:B------:R-:W-:Y:S04]  /*14430*/  LDGSTS.E [R17+0x48000], desc[UR8][R18.64], !P4 ;  /* 0x4800000012117fae */ /* 0x000fe8000e121848 */
[----:B------:R3:W-:Y:S01]  /*14440*/  LDGSTS.E [R17+0x4c000], desc[UR8][R12.64], !P4 ;  /* 0x4c0000000c117fae */ /* 0x0007e2000e121848 */
[----:B------:R-:W-:-:S03]  /*14450*/  ISETP.GE.U32.AND P4, PT, R5, 0x7ffffe49, PT ;  /* 0x7ffffe490500780c */ /* 0x000fc60003f86070 */
[----:B------:R-:W-:Y:S04]  /*14460*/  STL.64 [R1+0x7d0], R18 ;  /* 0x0007d01201007387 */ /* 0x000fe80000100a00 */
[----:B------:R3:W-:Y:S01]  /*14470*/  LDGSTS.E [R17+0x48004], desc[UR8][R10.64], !P5 ;  /* 0x480040000a117fae */ /* 0x0007e2000e921848 */
[----:B------:R-:W-:-:S03]  /*14480*/  VIADD R250, R4, 0xfffffeaa ;  /* 0xfffffeaa04fa7836 */ /* 0x000fc60000000000 */
[----:B------:R3:W-:Y:S04]  /*14490*/  STL.64 [R1+0x7c8], R12 ;  /* 0x0007c80c01007387 */ /* 0x0007e80000100a00 */
[----:B------:R1:W-:Y:S01]  /*144a0*/  LDGSTS.E [R17+0x4c004], desc[UR8][R8.64], !P5 ;  /* 0x4c00400008117fae */ /* 0x0003e2000e921848 */
[----:B------:R-:W-:Y:S01]  /*144b0*/  ISETP.GE.U32.AND P5, PT, R252, 0x7ffffe2c, PT ;  /* 0x7ffffe2cfc00780c */ /* 0x000fe20003fa6070 */
[C---:B------:R-:W-:Y:S02]  /*144c0*/  IMAD.WIDE R4, R7.reuse, 0x4, R242 ;  /* 0x0000000407047825 */ /* 0x040fe400078e02f2 */
[----:B------:R1:W-:Y:S01]  /*144d0*/  STL.64 [R1+0x7c0], R10 ;  /* 0x0007c00a01007387 */ /* 0x0003e20000100a00 */
[----:B------:R-:W1:Y:S01]  /*144e0*/  LDC R252, c[0x0][0x230] ;  /* 0x00008c00fffc7b82 */ /* 0x000e620000000800 */
[----:B---3--:R-:W-:-:S02]  /*144f0*/  IMAD.WIDE R12, R7, 0x4, R248 ;  /* 0x00000004070c7825 */ /* 0x008fc400078e02f8 */
[----:B------:R3:W-:Y:S04]  /*14500*/  STL.64 [R1+0x7b8], R8 ;  /* 0x0007b80801007387 */ /* 0x0007e80000100a00 */
[----:B------:R-:W-:Y:S01]  /*14510*/  LDGSTS.E [R17+0x48008], desc[UR8][R12.64], !P3 ;  /* 0x480080000c117fae */ /* 0x000fe2000d921848 */
[----:B------:R-:W3:Y:S01]  /*14520*/  LDC R243, c[0x0][0x230] ;  /* 0x00008c00fff37b82 */ /* 0x000ee20000000800 */
[C---:B-1----:R-:W-:Y:S02]  /*14530*/  IMAD.WIDE R10, R7.reuse, 0x4, R246 ;  /* 0x00000004070a7825 */ /* 0x042fe400078e02f6 */
[----:B------:R-:W-:Y:S02]  /*14540*/  STL.64 [R1+0x7b0], R12 ;  /* 0x0007b00c01007387 */ /* 0x000fe40000100a00 */
[----:B---3--:R-:W-:-:S02]  /*14550*/  IMAD.WIDE R8, R7, 0x4, R244 ;  /* 0x0000000407087825 */ /* 0x008fc400078e02f4 */
[----:B------:R1:W-:Y:S01]  /*14560*/  LDGSTS.E [R17+0x4c008], desc[UR8][R10.64], !P3 ;  /* 0x4c0080000a117fae */ /* 0x0003e2000d921848 */
[----:B------:R-:W-:Y:S01]  /*14570*/  ISETP.GE.U32.AND P3, PT, R250, 0x7ffffe2b, PT ;  /* 0x7ffffe2bfa00780c */ /* 0x000fe20003f66070 */
[----:B------:R-:W3:Y:S01]  /*14580*/  LDC R244, c[0x0][0x230] ;  /* 0x00008c00fff47b82 */ /* 0x000ee20000000800 */
[----:B------:R-:W-:Y:S01]  /*14590*/  VIADD R246, R3, 0xfffffea9 ;  /* 0xfffffea903f67836 */ /* 0x000fe20000000000 */
[----:B------:R1:W-:Y:S01]  /*145a0*/  STL.64 [R1+0x7a8], R10 ;  /* 0x0007a80a01007387 */ /* 0x0003e20000100a00 */
[----:B------:R-:W-:-:S03]  /*145b0*/  IADD3 R242, R2, -0x158, RZ ;  /* 0xfffffea802f27810 */ /* 0x000fc60007ffe0ff */
[----:B------:R1:W-:Y:S04]  /*145c0*/  STL.64 [R1+0x7a0], R8 ;  /* 0x0007a00801007387 */ /* 0x0003e80000100a00 */
[----:B------:R1:W-:Y:S02]  /*145d0*/  LDGSTS.E [R17+0x4800c], desc[UR8][R8.64], !P4 ;  /* 0x4800c00008117fae */ /* 0x0003e4000e121848 */
[C---:B-1----:R-:W-:Y:S02]  /*145e0*/  IMAD.WIDE R10, R7.reuse, 0x4, R54 ;  /* 0x00000004070a7825 */ /* 0x042fe400078e0236 */
[----:B------:R1:W-:Y:S01]  /*145f0*/  LDGSTS.E [R17+0x4c00c], desc[UR8][R4.64], !P4 ;  /* 0x4c00c00004117fae */ /* 0x0003e2000e121848 */
[----:B------:R-:W-:Y:S01]  /*14600*/  ISETP.GE.U32.AND P4, PT, R246, 0x7ffffe2a, PT ;  /* 0x7ffffe2af600780c */ /* 0x000fe20003f86070 */
[----:B------:R-:W4:Y:S02]  /*14610*/  LDC R55, c[0x0][0x230] ;  /* 0x00008c00ff377b82 */ /* 0x000f240000000800 */
[----:B------:R1:W-:Y:S01]  /*14620*/  LDGSTS.E [R17+0x50000], desc[UR8][R10.64], !P5 ;  /* 0x500000000a117fae */ /* 0x0003e2000e921848 */
[----:B------:R-:W-:-:S03]  /*14630*/  IMAD.WIDE R8, R7, 0x4, R52 ;  /* 0x0000000407087825 */ /* 0x000fc600078e0234 */
[----:B------:R1:W-:Y:S02]  /*14640*/  STL.64 [R1+0x798], R4 ;  /* 0x0007980401007387 */ /* 0x0003e40000100a00 */
[----:B------:R-:W4:Y:S02]  /*14650*/  LDC R54, c[0x0][0x230] ;  /* 0x00008c00ff367b82 */ /* 0x000f240000000800 */
[----:B------:R1:W-:Y:S01]  /*14660*/  LDGSTS.E [R17+0x54000], desc[UR8][R8.64], !P5 ;  /* 0x5400000008117fae */ /* 0x0003e2000e921848 */
[----:B------:R-:W-:Y:S01]  /*14670*/  ISETP.GE.U32.AND P5, PT, R242, 0x7ffffe29, PT ;  /* 0x7ffffe29f200780c */ /* 0x000fe20003fa6070 */
[C---:B------:R-:W-:Y:S02]  /*14680*/  IMAD.WIDE R2, R7.reuse, 0x4, R48 ;  /* 0x0000000407027825 */ /* 0x040fe400078e0230 */
[----:B------:R1:W-:Y:S02]  /*14690*/  STL.64 [R1+0x6c0], R10 ;  /* 0x0006c00a01007387 */ /* 0x0003e40000100a00 */
[----:B------:R-:W-:Y:S01]  /*146a0*/  VIADD R52, R0, 0xfffffe8b ;  /* 0xfffffe8b00347836 */ /* 0x000fe20000000000 */
[----:B------:R-:W3:Y:S01]  /*146b0*/  LDC R49, c[0x0][0x230] ;  /* 0x00008c00ff317b82 */ /* 0x000ee20000000800 */
[----:B-1----:R-:W-:Y:S01]  /*146c0*/  IMAD.WIDE R4, R7, 0x4, R50 ;  /* 0x0000000407047825 */ /* 0x002fe200078e0232 */
[----:B------:R1:W-:Y:S03]  /*146d0*/  STL.64 [R1+0x6b0], R8 ;  /* 0x0006b00801007387 */ /* 0x0003e60000100a00 */
[----:B------:R-:W-:Y:S01]  /*146e0*/  VIADD R48, R251, 0xfffffe8a ;  /* 0xfffffe8afb307836 */ /* 0x000fe20000000000 */
[----:B------:R1:W-:Y:S02]  /*146f0*/  LDGSTS.E [R17+0x50004], desc[UR8][R4.64], !P3 ;  /* 0x5000400004117fae */ /* 0x0003e4000d921848 */
[----:B------:R-:W3:Y:S01]  /*14700*/  LDC R50, c[0x0][0x230] ;  /* 0x00008c00ff327b82 */ /* 0x000ee20000000800 */
[----:B------:R-:W-:Y:S01]  /*14710*/  IMAD.WIDE R10, R7, 0x4, R46 ;  /* 0x00000004070a7825 */ /* 0x000fe200078e022e */
[----:B------:R1:W-:Y:S01]  /*14720*/  LDGSTS.E [R17+0x54004], desc[UR8][R2.64], !P3 ;  /* 0x5400400002117fae */ /* 0x0003e2000d921848 */
[----:B------:R-:W-:-:S02]  /*14730*/  ISETP.GE.U32.AND P3, PT, R52, 0x7ffffe0c, PT ;  /* 0x7ffffe0c3400780c */ /* 0x000fc40003f66070 */
[C---:B-1----:R-:W-:Y:S01]  /*14740*/  IMAD.WIDE R8, R7.reuse, 0x4, R44 ;  /* 0x0000000407087825 */ /* 0x042fe200078e022c */
[----:B------:R1:W-:Y:S02]  /*14750*/  STL.64 [R1+0x6a0], R4 ;  /* 0x0006a00401007387 */ /* 0x0003e40000100a00 */
[----:B------:R-:W3:Y:S02]  /*14760*/  LDC R0, c[0x0][0x230] ;  /* 0x00008c00ff007b82 */ /* 0x000ee40000000800 */
[----:B------:R1:W-:Y:S04]  /*14770*/  STL.64 [R1+0x690], R2 ;  /* 0x0006900201007387 */ /* 0x0003e80000100a00 */
[----:B------:R1:W-:Y:S01]  /*14780*/  LDGSTS.E [R17+0x50008], desc[UR8][R10.64], !P4 ;  /* 0x500080000a117fae */ /* 0x0003e2000e121848 */
[C---:B------:R-:W-:Y:S01]  /*14790*/  IMAD.WIDE R248, R7.reuse, 0x4, R30 ;  /* 0x0000000407f87825 */ /* 0x040fe200078e021e */
[----:B------:R-:W-:Y:S01]  /*147a0*/  IADD3 R44, R252, -0x177, RZ ;  /* 0xfffffe89fc2c7810 */ /* 0x000fe20007ffe0ff */
[----:B------:R-:W4:Y:S01]  /*147b0*/  LDC R30, c[0x0][0x230] ;  /* 0x00008c00ff1e7b82 */ /* 0x000f220000000800 */
[----:B------:R1:W-:Y:S02]  /*147c0*/  LDGSTS.E [R17+0x54008], desc[UR8][R8.64], !P4 ;  /* 0x5400800008117fae */ /* 0x0003e4000e121848 */
[----:B-1----:R-:W-:Y:S01]  /*147d0*/  IMAD.WIDE R4, R7, 0x4, R42 ;  /* 0x0000000407047825 */ /* 0x002fe200078e022a */
[----:B------:R-:W-:-:S03]  /*147e0*/  ISETP.GE.U32.AND P4, PT, R48, 0x7ffffe0b, PT ;  /* 0x7ffffe0b3000780c */ /* 0x000fc60003f86070 */
[C---:B------:R-:W-:Y:S01]  /*147f0*/  IMAD.WIDE R2, R7.reuse, 0x4, R40 ;  /* 0x0000000407027825 */ /* 0x040fe200078e0228 */
[----:B------:R1:W-:Y:S01]  /*14800*/  STL.64 [R1+0x680], R10 ;  /* 0x0006800a01007387 */ /* 0x0003e20000100a00 */
[----:B------:R-:W3:Y:S03]  /*14810*/  LDC R41, c[0x0][0x230] ;  /* 0x00008c00ff297b82 */ /* 0x000ee60000000800 */
[----:B------:R1:W-:Y:S04]  /*14820*/  STL.64 [R1+0x670], R8 ;  /* 0x0006700801007387 */ /* 0x0003e80000100a00 */
[----:B------:R1:W-:Y:S01]  /*14830*/  STL.64 [R1+0x660], R4 ;  /* 0x0006600401007387 */ /* 0x0003e20000100a00 */
[----:B------:R-:W3:Y:S03]  /*14840*/  LDC R42, c[0x0][0x230] ;  /* 0x00008c00ff2a7b82 */ /* 0x000ee60000000800 */
[----:B------:R1:W-:Y:S02]  /*14850*/  LDGSTS.E [R17+0x5000c], desc[UR8][R4.64], !P5 ;  /* 0x5000c00004117fae */ /* 0x0003e4000e921848 */
[----:B-1----:R-:W-:-:S02]  /*14860*/  IMAD.WIDE R10, R7, 0x4, R34 ;  /* 0x00000004070a7825 */ /* 0x002fc400078e0222 */
[----:B------:R1:W-:Y:S02]  /*14870*/  STL.64 [R1+0x650], R2 ;  /* 0x0006500201007387 */ /* 0x0003e40000100a00 */
[C---:B------:R-:W-:Y:S01]  /*14880*/  IMAD.WIDE R8, R7.reuse, 0x4, R32 ;  /* 0x0000000407087825 */ /* 0x040fe200078e0220 */
[----:B------:R-:W4:Y:S01]  /*14890*/  LDC R34, c[0x0][0x230] ;  /* 0x00008c00ff227b82 */ /* 0x000f220000000800 */
[----:B------:R1:W-:Y:S02]  /*148a0*/  LDGSTS.E [R17+0x5400c], desc[UR8][R2.64], !P5 ;  /* 0x5400c00002117fae */ /* 0x0003e4000e921848 */
[C---:B------:R-:W-:Y:S02]  /*148b0*/  IMAD.WIDE R4, R7.reuse, 0x4, R38 ;  /* 0x0000000407047825 */ /* 0x040fe400078e0226 */
[----:B------:R-:W4:Y:S03]  /*148c0*/  LDL.LU.64 R20, [R1+0x90] ;  /* 0x0000900001147983 */ /* 0x000f260000300a00 */
[----:B------:R-:W4:Y:S01]  /*148d0*/  LDC R33, c[0x0][0x230] ;  /* 0x00008c00ff217b82 */ /* 0x000f220000000800 */
[----:B------:R-:W4:Y:S01]  /*148e0*/  LDL.LU.64 R18, [R1+0x88] ;  /* 0x0000880001127983 */ /* 0x000f220000300a00 */
[----:B-1----:R-:W-:-:S03]  /*148f0*/  IMAD.WIDE R2, R7, 0x4, R36 ;  /* 0x0000000407027825 */ /* 0x002fc600078e0224 */
[----:B------:R1:W-:Y:S01]  /*14900*/  STL.64 [R1+0x560], R4 ;  /* 0x0005600401007387 */ /* 0x0003e20000100a00 */
[----:B------:R-:W-:Y:S02]  /*14910*/  ISETP.GE.U32.AND P5, PT, R44, 0x7ffffe0a, PT ;  /* 0x7ffffe0a2c00780c */ /* 0x000fe40003fa6070 */
[----:B------:R-:W4:Y:S01]  /*14920*/  LDC R31, c[0x0][0x230] ;  /* 0x00008c00ff1f7b82 */ /* 0x000f220000000800 */
[----:B------:R1:W-:Y:S04]  /*14930*/  STL.64 [R1+0x568], R2 ;  /* 0x0005680201007387 */ /* 0x0003e80000100a00 */
[----:B------:R4:W-:Y:S01]  /*14940*/  LDGSTS.E [R17+0x58000], desc[UR8][R4.64], !P3 ;  /* 0x5800000004117fae */ /* 0x0009e2000d921848 */
[----:B------:R-:W-:Y:S02]  /*14950*/  IMAD.WIDE R246, R7, 0x4, R28 ;  /* 0x0000000407f67825 */ /* 0x000fe400078e021c */
[----:B------:R-:W4:Y:S01]  /*14960*/  LDC R46, c[0x0][0x230] ;  /* 0x00008c00ff2e7b82 */ /* 0x000f220000000800 */
[----:B------:R4:W-:Y:S04]  /*14970*/  LDGSTS.E [R17+0x5c000], desc[UR8][R2.64], !P3 ;  /* 0x5c00000002117fae */ /* 0x0009e8000d921848 */
[----:B------:R4:W-:Y:S01]  /*14980*/  LDGSTS.E [R17+0x58004], desc[UR8][R10.64], !P4 ;  /* 0x580040000a117fae */ /* 0x0009e2000e121848 */
[----:B---3--:R-:W-:-:S02]  /*14990*/  VIADD R36, R244, 0xfffffe88 ;  /* 0xfffffe88f4247836 */ /* 0x008fc40000000000 */
[----:B------:R-:W3:Y:S01]  /*149a0*/  LDC R29, c[0x0][0x230] ;  /* 0x00008c00ff1d7b82 */ /* 0x000ee20000000800 */
[----:B-1----:R-:W3:Y:S04]  /*149b0*/  LDL.LU.64 R4, [R1+0x80] ;  /* 0x0000800001047983 */ /* 0x002ee80000300a00 */
[----:B------:R1:W-:Y:S01]  /*149c0*/  STL.64 [R1+0x570], R10 ;  /* 0x0005700a01007387 */ /* 0x0003e20000100a00 */
[----:B------:R-:W-:Y:S01]  /*149d0*/  VIADD R40, R243, 0xfffffee4 ;  /* 0xfffffee4f3287836 */ /* 0x000fe20000000000 */
[----:B------:R-:W-:Y:S01]  /*149e0*/  IADD3 R32, R49, -0x11d, RZ ;  /* 0xfffffee331207810 */ /* 0x000fe20007ffe0ff */
[----:B------:R-:W-:Y:S01]  /*149f0*/  VIADD R0, R0, 0x7f ;  /* 0x0000007f00007836 */ /* 0x000fe20000000000 */
[----:B------:R1:W-:Y:S01]  /*14a00*/  STL.64 [R1+0x578], R8 ;  /* 0x0005780801007387 */ /* 0x0003e20000100a00 */
[C---:B------:R-:W-:Y:S01]  /*14a10*/  IMAD.WIDE R176, R23.reuse, 0x4, R176 ;  /* 0x0000000417b07825 */ /* 0x040fe200078e02b0 */
[----:B------:R-:W3:Y:S02]  /*14a20*/  LDC R39, c[0x0][0x230] ;  /* 0x00008c00ff277b82 */ /* 0x000ee40000000800 */
[----:B------:R-:W3:Y:S04]  /*14a30*/  LDL.LU.64 R2, [R1+0x78] ;  /* 0x0000780001027983 */ /* 0x000ee80000300a00 */
[----:B------:R3:W-:Y:S01]  /*14a40*/  LDGSTS.E [R17+0x5c004], desc[UR8][R8.64], !P4 ;  /* 0x5c00400008117fae */ /* 0x0007e2000e121848 */
[----:B------:R-:W-:Y:S01]  /*14a50*/  IMAD.WIDE R178, R23, 0x4, R178 ;  /* 0x0000000417b27825 */ /* 0x000fe200078e02b2 */
[----:B------:R-:W3:Y:S02]  /*14a60*/  LDC R38, c[0x0][0x230] ;  /* 0x00008c00ff267b82 */ /* 0x000ee40000000800 */
[----:B-1----:R-:W3:Y:S01]  /*14a70*/  LDL.LU.64 R10, [R1+0x70] ;  /* 0x00007000010a7983 */ /* 0x002ee20000300a00 */
[----:B------:R-:W-:Y:S01]  /*14a80*/  ISETP.GE.U32.AND P3, PT, R36, 0x7ffffe09, PT ;  /* 0x7ffffe092400780c */ /* 0x000fe20003f66070 */
[----:B------:R-:W-:-:S02]  /*14a90*/  IMAD.WIDE R244, R7, 0x4, R26 ;  /* 0x0000000407f47825 */ /* 0x000fc400078e021a */
[----:B------:R-:W-:Y:S02]  /*14aa0*/  LDGSTS.E [R17+0x58008], desc[UR8][R248.64], !P5 ;  /* 0x58008000f8117fae */ /* 0x000fe4000e921848 */
[----:B------:R-:W-:Y:S01]  /*14ab0*/  IMAD.WIDE R242, R7, 0x4, R24 ;  /* 0x0000000407f27825 */ /* 0x000fe200078e0218 */
[----:B------:R-:W1:Y:S01]  /*14ac0*/  LDC R47, c[0x0][0x230] ;  /* 0x00008c00ff2f7b82 */ /* 0x000e620000000800 */
[----:B------:R-:W3:Y:S04]  /*14ad0*/  LDL.LU.64 R8, [R1+0x68] ;  /* 0x0000680001087983 */ /* 0x000ee80000300a00 */
[----:B------:R-:W3:Y:S01]  /*14ae0*/  LDL.LU.64 R188, [R1+0x60] ;  /* 0x0000600001bc7983 */ /* 0x000ee20000300a00 */
[----:B------:R-:W-:Y:S01]  /*14af0*/  VIADD R28, R50, 0xfffffee2 ;  /* 0xfffffee2321c7836 */ /* 0x000fe20000000000 */
[----:B------:R-:W-:Y:S01]  /*14b00*/  ISETP.GE.U32.AND P4, PT, R40, 0x7ffffe65, PT ;  /* 0x7ffffe652800780c */ /* 0x000fe20003f86070 */
[----:B------:R-:W1:Y:S01]  /*14b10*/  LDC R27, c[0x0][0x230] ;  /* 0x00008c00ff1b7b82 */ /* 0x000e620000000800 */
[----:B------:R-:W3:Y:S04]  /*14b20*/  LDL.LU.64 R12, [R1+0x58] ;  /* 0x00005800010c7983 */ /* 0x000ee80000300a00 */
[----:B------:R-:W-:Y:S03]  /*14b30*/  LDGSTS.E [R17+0x5c008], desc[UR8][R246.64], !P5 ;  /* 0x5c008000f6117fae */ /* 0x000fe6000e921848 */
[----:B------:R-:W1:Y:S01]  /*14b40*/  LDC R26, c[0x0][0x230] ;  /* 0x00008c00ff1a7b82 */ /* 0x000e620000000800 */
[----:B------:R-:W-:Y:S04]  /*14b50*/  LDGSTS.E [R17+0x5800c], desc[UR8][R244.64], !P3 ;  /* 0x5800c000f4117fae */ /* 0x000fe8000d921848 */
[----:B------:R-:W-:Y:S01]  /*14b60*/  LDGSTS.E [R17+0x5c00c], desc[UR8][R242.64], !P3 ;  /* 0x5c00c000f2117fae */ /* 0x000fe2000d921848 */
[----:B------:R-:W-:-:S02]  /*14b70*/  ISETP.GE.U32.AND P3, PT, R28, 0x7ffffe63, PT ;  /* 0x7ffffe631c00780c */ /* 0x000fc40003f66070 */
[----:B------:R-:W1:Y:S01]  /*14b80*/  LDC R28, c[0x0][0x230] ;  /* 0x00008c00ff1c7b82 */ /* 0x000e620000000800 */
[----:B------:R-:W-:Y:S01]  /*14b90*/  VIADD R25, R41, 0xfffffee1 ;  /* 0xfffffee129197836 */ /* 0x000fe20000000000 */
[----:B------:R-:W-:Y:S01]  /*14ba0*/  IADD3 R24, R42, -0x139, RZ ;  /* 0xfffffec72a187810 */ /* 0x000fe20007ffe0ff */
[----:B------:R-:W-:Y:S04]  /*14bb0*/  STL.64 [R1+0x580], R248 ;  /* 0x000580f801007387 */ /* 0x000fe80000100a00 */
[----:B------:R-:W-:Y:S01]  /*14bc0*/  STL.64 [R1+0x588], R246 ;  /* 0x000588f601007387 */ /* 0x000fe20000100a00 */
[----:B------:R-:W-:-:S04]  /*14bd0*/  IMAD.WIDE R180, R23, 0x4, R180 ;  /* 0x0000000417b47825 */ /* 0x000fc800078e02b4 */
[C---:B------:R-:W-:Y:S01]  /*14be0*/  IMAD.WIDE R182, R23.reuse, 0x4, R182 ;  /* 0x0000000417b67825 */ /* 0x040fe200078e02b6 */
[----:B------:R-:W-:Y:S03]  /*14bf0*/  STL.64 [R1+0x590], R244 ;  /* 0x000590f401007387 */ /* 0x000fe60000100a00 */
[C---:B------:R-:W-:Y:S01]  /*14c00*/  IMAD.WIDE R190, R23.reuse, 0x4, R190 ;  /* 0x0000000417be7825 */ /* 0x040fe200078e02be */
[----:B------:R-:W-:Y:S03]  /*14c10*/  STL.64 [R1+0x598], R242 ;  /* 0x000598f201007387 */ /* 0x000fe60000100a00 */
[----:B------:R-:W-:-:S04]  /*14c20*/  IMAD.WIDE R192, R23, 0x4, R192 ;  /* 0x0000000417c07825 */ /* 0x000fc800078e02c0 */
        /* <DEDUP_REMOVED lines=9> */
[----:B--2---:R-:W-:-:S04]  /*14cc0*/  IMAD.WIDE R220, R23, 0x4, R220 ;  /* 0x0000000417dc7825 */ /* 0x004fc800078e02dc */
[----:B----4-:R-:W-:-:S04]  /*14cd0*/  IMAD.WIDE R222, R23, 0x4, R222 ;  /* 0x0000000417de7825 */ /* 0x010fc800078e02de */
[----:B------:R-:W-:-:S04]  /*14ce0*/  IMAD.WIDE R224, R23, 0x4, R224 ;  /* 0x0000000417e07825 */ /* 0x000fc800078e02e0 */
[----:B------:R-:W-:Y:S01]  /*14cf0*/  IMAD.WIDE R226, R23, 0x4, R226 ;  /* 0x0000000417e27825 */ /* 0x000fe200078e02e2 */
[----:B------:R-:W-:Y:S01]  /*14d00*/  IADD3 R54, R54, -0x185, RZ ;  /* 0xfffffe7b36367810 */ /* 0x000fe20007ffe0ff */
[----:B------:R-:W2:Y:S02]  /*14d10*/  LDC R252, c[0x0][0x230] ;  /* 0x00008c00fffc7b82 */ /* 0x000ea40000000800 */
[----:B------:R-:W-:-:S04]  /*14d20*/  IMAD.WIDE R20, R7, 0x4, R20 ;  /* 0x0000000407147825 */ /* 0x000fc800078e0214 */
[----:B------:R-:W-:Y:S01]  /*14d30*/  IMAD.WIDE R18, R7, 0x4, R18 ;  /* 0x0000000407127825 */ /* 0x000fe200078e0212 */
[----:B------:R-:W-:Y:S04]  /*14d40*/  LDGSTS.E [R16+0x40000], desc[UR8][R20.64], !P1 ;  /* 0x4000000014107fae */ /* 0x000fe8000c921848 */
[----:B------:R-:W-:Y:S01]  /*14d50*/  LDGSTS.E [R16+0x44000], desc[UR8][R18.64], !P1 ;  /* 0x4400000012107fae */ /* 0x000fe2000c921848 */
[----:B------:R-:W-:Y:S01]  /*14d60*/  ISETP.GE.U32.AND P1, PT, R25, 0x7ffffe62, PT ;  /* 0x7ffffe621900780c */ /* 0x000fe20003f26070 */
[----:B------:R-:W-:Y:S02]  /*14d70*/  VIADD R25, R33, 0xfffffec6 ;  /* 0xfffffec621197836 */ /* 0x000fe40000000000 */
[----:B------:R-:W-:Y:S01]  /*14d80*/  STL.64 [R1+0x940], R20 ;  /* 0x0009401401007387 */ /* 0x000fe20000100a00 */
[----:B---3--:R-:W-:-:S03]  /*14d90*/  IMAD.WIDE R4, R7, 0x4, R4 ;  /* 0x0000000407047825 */ /* 0x008fc600078e0204 */
[----:B------:R-:W-:Y:S01]  /*14da0*/  STL.64 [R1+0x938], R18 ;  /* 0x0009381201007387 */ /* 0x000fe20000100a00 */
[----:B------:R-:W-:-:S03]  /*14db0*/  IMAD.WIDE R2, R7, 0x4, R2 ;  /* 0x0000000407027825 */ /* 0x000fc600078e0202 */
[----:B------:R3:W-:Y:S01]  /*14dc0*/  LDGSTS.E [R16+0x40004], desc[UR8][R4.64], !P0 ;  /* 0x4000400004107fae */ /* 0x0007e2000c121848 */
[----:B------:R-:W-:-:S03]  /*14dd0*/  IMAD.WIDE R10, R7, 0x4, R10 ;  /* 0x00000004070a7825 */ /* 0x000fc600078e020a */
[----:B------:R4:W-:Y:S01]  /*14de0*/  LDGSTS.E [R16+0x44004], desc[UR8][R2.64], !P0 ;  /* 0x4400400002107fae */ /* 0x0009e2000c121848 */
[----:B------:R-:W-:Y:S01]  /*14df0*/  ISETP.GE.U32.AND P0, PT, R24, 0x7ffffe48, PT ;  /* 0x7ffffe481800780c */ /* 0x000fe20003f06070 */
[----:B------:R-:W2:Y:S02]  /*14e00*/  LDC R33, c[0x0][0x230] ;  /* 0x00008c00ff217b82 */ /* 0x000ea40000000800 */
[----:B------:R4:W-:Y:S01]  /*14e10*/  LDGSTS.E [R16+0x40008], desc[UR8][R10.64], !P6 ;  /* 0x400080000a107fae */ /* 0x0009e2000f121848 */
[----:B------:R-:W-:-:S03]  /*14e20*/  IMAD.WIDE R8, R7, 0x4, R8 ;  /* 0x0000000407087825 */ /* 0x000fc600078e0208 */
[----:B------:R3:W-:Y:S04]  /*14e30*/  STL.64 [R1+0x8c0], R4 ;  /* 0x0008c00401007387 */ /* 0x0007e80000100a00 */
[----:B------:R4:W-:Y:S01]  /*14e40*/  LDGSTS.E [R16+0x44008], desc[UR8][R8.64], !P6 ;  /* 0x4400800008107fae */ /* 0x0009e2000f121848 */
[----:B------:R-:W-:Y:S01]  /*14e50*/  ISETP.GE.U32.AND P6, PT, R25, 0x7ffffe47, PT ;  /* 0x7ffffe471900780c */ /* 0x000fe20003fc6070 */
[----:B------:R-:W-:Y:S02]  /*14e60*/  VIADD R24, R34, 0xfffffec5 ;  /* 0xfffffec522187836 */ /* 0x000fe40000000000 */
[----:B------:R4:W-:Y:S01]  /*14e70*/  STL.64 [R1+0x8b8], R2 ;  /* 0x0008b80201007387 */ /* 0x0009e20000100a00 */
[----:B---3--:R-:W-:-:S03]  /*14e80*/  IMAD.WIDE R4, R7, 0x4, R188 ;  /* 0x0000000407047825 */ /* 0x008fc600078e02bc */
[----:B------:R3:W-:Y:S01]  /*14e90*/  STL.64 [R1+0x8b0], R10 ;  /* 0x0008b00a01007387 */ /* 0x0007e20000100a00 */
[----:B-1----:R-:W-:Y:S02]  /*14ea0*/  IADD3 R25, R28, -0x13c, RZ ;  /* 0xfffffec41c197810 */ /* 0x002fe40007ffe0ff */
[----:B------:R-:W1:Y:S01]  /*14eb0*/  LDC R28, c[0x0][0x230] ;  /* 0x00008c00ff1c7b82 */ /* 0x000e620000000800 */
[----:B------:R3:W-:Y:S01]  /*14ec0*/  STL.64 [R1+0x8a8], R8 ;  /* 0x0008a80801007387 */ /* 0x0007e20000100a00 */
[----:B----4-:R-:W-:-:S03]  /*14ed0*/  IMAD.WIDE R2, R7, 0x4, R12 ;  /* 0x0000000407027825 */ /* 0x010fc600078e020c */
[----:B------:R4:W-:Y:S01]  /*14ee0*/  STL.64 [R1+0x8a0], R4 ;  /* 0x0008a00401007387 */ /* 0x0009e20000100a00 */
[----:B---3--:R-:W-:-:S03]  /*14ef0*/  IMAD.WIDE R10, R7, 0x4, R240 ;  /* 0x00000004070a7825 */ /* 0x008fc600078e02f0 */
[----:B------:R4:W-:Y:S01]  /*14f00*/  LDGSTS.E [R16+0x4000c], desc[UR8][R4.64], !P4 ;  /* 0x4000c00004107fae */ /* 0x0009e2000e121848 */
[----:B------:R-:W-:-:S03]  /*14f10*/  IMAD.WIDE R8, R7, 0x4, R238 ;  /* 0x0000000407087825 */ /* 0x000fc600078e02ee */
[----:B------:R3:W-:Y:S04]  /*14f20*/  STL.64 [R1+0x898], R2 ;  /* 0x0008980201007387 */ /* 0x0007e80000100a00 */
[----:B------:R3:W-:Y:S01]  /*14f30*/  LDGSTS.E [R16+0x4400c], desc[UR8][R2.64], !P4 ;  /* 0x4400c00002107fae */ /* 0x0007e2000e121848 */
[----:B------:R-:W-:Y:S01]  /*14f40*/  ISETP.GE.U32.AND P4, PT, R24, 0x7ffffe46, PT ;  /* 0x7ffffe461800780c */ /* 0x000fe20003f86070 */
[----:B------:R-:W-:Y:S02]  /*14f50*/  VIADD R24, R30, 0xfffffea7 ;  /* 0xfffffea71e187836 */ /* 0x000fe40000000000 */
[C---:B----4-:R-:W-:Y:S01]  /*14f60*/  IMAD.WIDE R4, R7.reuse, 0x4, R236 ;  /* 0x0000000407047825 */ /* 0x050fe200078e02ec */
[----:B------:R4:W-:Y:S01]  /*14f70*/  LDGSTS.E [R16+0x48000], desc[UR8][R10.64], !P0 ;  /* 0x480000000a107fae */ /* 0x0009e2000c121848 */
[----:B------:R-:W2:Y:S03]  /*14f80*/  LDC R30, c[0x0][0x230] ;  /* 0x00008c00ff1e7b82 */ /* 0x000ea60000000800 */
[----:B------:R4:W-:Y:S01]  /*14f90*/  LDGSTS.E [R16+0x4c000], desc[UR8][R8.64], !P0 ;  /* 0x4c00000008107fae */ /* 0x0009e2000c121848 */
[----:B---3--:R-:W-:Y:S01]  /*14fa0*/  IMAD.WIDE R2, R7, 0x4, R234 ;  /* 0x0000000407027825 */ /* 0x008fe200078e02ea */
[----:B------:R-:W-:-:S02]  /*14fb0*/  ISETP.GE.U32.AND P0, PT, R25, 0x7ffffe45, PT ;  /* 0x7ffffe451900780c */ /* 0x000fc40003f06070 */
[----:B------:R3:W-:Y:S04]  /*14fc0*/  LDGSTS.E [R16+0x48004], desc[UR8][R4.64], !P6 ;  /* 0x4800400004107fae */ /* 0x0007e8000f121848 */
[----:B------:R1:W-:Y:S01]  /*14fd0*/  LDGSTS.E [R16+0x4c004], desc[UR8][R2.64], !P6 ;  /* 0x4c00400002107fae */ /* 0x0003e2000f121848 */
[----:B------:R-:W-:-:S03]  /*14fe0*/  ISETP.GE.U32.AND P6, PT, R24, 0x7ffffe28, PT ;  /* 0x7ffffe281800780c */ /* 0x000fc60003fc6070 */
[----:B------:R4:W-:Y:S01]  /*14ff0*/  STL.64 [R1+0x788], R10 ;  /* 0x0007880a01007387 */ /* 0x0009e20000100a00 */
[----:B------:R-:W-:Y:S01]  /*15000*/  VIADD R25, R27, 0xfffffea6 ;  /* 0xfffffea61b197836 */ /* 0x000fe20000000000 */
[----:B------:R-:W-:Y:S01]  /*15010*/  IADD3 R24, R29, -0x15b, RZ ;  /* 0xfffffea51d187810 */ /* 0x000fe20007ffe0ff */
[----:B------:R-:W2:Y:S01]  /*15020*/  LDC R27, c[0x0][0x230] ;  /* 0x00008c00ff1b7b82 */ /* 0x000ea20000000800 */
[----:B------:R3:W-:Y:S04]  /*15030*/  STL.64 [R1+0x778], R8 ;  /* 0x0007780801007387 */ /* 0x0007e80000100a00 */
[----:B------:R1:W-:Y:S01]  /*15040*/  STL.64 [R1+0x768], R4 ;  /* 0x0007680401007387 */ /* 0x0003e20000100a00 */
[----:B------:R-:W-:Y:S02]  /*15050*/  ISETP.GE.U32.AND P5, PT, R32, 0x7ffffe64, PT ;  /* 0x7ffffe642000780c */ /* 0x000fe40003fa6070 */
[----:B------:R-:W2:Y:S01]  /*15060*/  LDC R32, c[0x0][0x230] ;  /* 0x00008c00ff207b82 */ /* 0x000ea20000000800 */
[C---:B----4-:R-:W-:Y:S01]  /*15070*/  IMAD.WIDE R10, R7.reuse, 0x4, R232 ;  /* 0x00000004070a7825 */ /* 0x050fe200078e02e8 */
[----:B------:R4:W-:Y:S03]  /*15080*/  STL.64 [R1+0x750], R2 ;  /* 0x0007500201007387 */ /* 0x0009e60000100a00 */
[C---:B---3--:R-:W-:Y:S01]  /*15090*/  IMAD.WIDE R8, R7.reuse, 0x4, R230 ;  /* 0x0000000407087825 */ /* 0x048fe200078e02e6 */
[----:B------:R3:W-:Y:S02]  /*150a0*/  STL.64 [R1+0x740], R10 ;  /* 0x0007400a01007387 */ /* 0x0007e40000100a00 */
[----:B------:R-:W2:Y:S01]  /*150b0*/  LDC R29, c[0x0][0x230] ;  /* 0x00008c00ff1d7b82 */ /* 0x000ea20000000800 */
[C---:B-1----:R-:W-:Y:S01]  /*150c0*/  IMAD.WIDE R4, R7.reuse, 0x4, R228 ;  /* 0x0000000407047825 */ /* 0x042fe200078e02e4 */
[----:B------:R3:W-:Y:S03]  /*150d0*/  LDGSTS.E [R16+0x48008], desc[UR8][R10.64], !P4 ;  /* 0x480080000a107fae */ /* 0x0007e6000e121848 */
[----:B----4-:R-:W-:Y:S01]  /*150e0*/  IMAD.WIDE R2, R7, 0x4, R56 ;  /* 0x0000000407027825 */ /* 0x010fe200078e0238 */
[----:B------:R1:W-:Y:S04]  /*150f0*/  STL.64 [R1+0x730], R8 ;  /* 0x0007300801007387 */ /* 0x0003e80000100a00 */
[----:B------:R1:W-:Y:S01]  /*15100*/  LDGSTS.E [R16+0x4c008], desc[UR8][R8.64], !P4 ;  /* 0x4c00800008107fae */ /* 0x0003e2000e121848 */
[----:B------:R-:W-:Y:S01]  /*15110*/  ISETP.GE.U32.AND P4, PT, R25, 0x7ffffe27, PT ;  /* 0x7ffffe271900780c */ /* 0x000fe20003f86070 */
[----:B---3--:R-:W-:-:S02]  /*15120*/  IMAD.WIDE R10, R7, 0x4, R58 ;  /* 0x00000004070a7825 */ /* 0x008fc400078e023a */
[----:B------:R3:W-:Y:S02]  /*15130*/  LDGSTS.E [R16+0x4800c], desc[UR8][R4.64], !P0 ;  /* 0x4800c00004107fae */ /* 0x0007e4000c121848 */
[----:B------:R-:W-:Y:S02]  /*15140*/  VIADD R25, R26, 0xfffffea4 ;  /* 0xfffffea41a197836 */ /* 0x000fe40000000000 */
[----:B------:R4:W-:Y:S01]  /*15150*/  LDGSTS.E [R16+0x4c00c], desc[UR8][R2.64], !P0 ;  /* 0x4c00c00002107fae */ /* 0x0009e2000c121848 */
[----:B-1----:R-:W-:Y:S01]  /*15160*/  IMAD.WIDE R8, R7, 0x4, R60 ;  /* 0x0000000407087825 */ /* 0x002fe200078e023c */
[----:B------:R-:W-:Y:S02]  /*15170*/  ISETP.GE.U32.AND P0, PT, R24, 0x7ffffe26, PT ;  /* 0x7ffffe261800780c */ /* 0x000fe40003f06070 */
[----:B------:R1:W-:Y:S01]  /*15180*/  LDGSTS.E [R16+0x50000], desc[UR8][R10.64], !P6 ;  /* 0x500000000a107fae */ /* 0x0003e2000f121848 */
[----:B------:R-:W2:Y:S03]  /*15190*/  LDC R26, c[0x0][0x230] ;  /* 0x00008c00ff1a7b82 */ /* 0x000ea60000000800 */
[----:B------:R1:W-:Y:S01]  /*151a0*/  LDGSTS.E [R16+0x54000], desc[UR8][R8.64], !P6 ;  /* 0x5400000008107fae */ /* 0x0003e2000f121848 */
[----:B------:R-:W-:-:S03]  /*151b0*/  ISETP.GE.U32.AND P6, PT, R25, 0x7ffffe25, PT ;  /* 0x7ffffe251900780c */ /* 0x000fc60003fc6070 */
[----:B------:R3:W-:Y:S04]  /*151c0*/  STL.64 [R1+0x720], R4 ;  /* 0x0007200401007387 */ /* 0x0007e80000100a00 */
[----:B------:R4:W-:Y:S01]  /*151d0*/  STL.64 [R1+0x710], R2 ;  /* 0x0007100201007387 */ /* 0x0009e20000100a00 */
[----:B------:R-:W-:Y:S01]  /*151e0*/  VIADD R24, R31, 0xfffffe87 ;  /* 0xfffffe871f187836 */ /* 0x000fe20000000000 */
[----:B------:R-:W-:Y:S01]  /*151f0*/  IADD3 R25, R28, -0x17a, RZ ;  /* 0xfffffe861c197810 */ /* 0x000fe20007ffe0ff */
[C---:B------:R-:W-:Y:S01]  /*15200*/  IMAD.WIDE R234, R7.reuse, 0x4, R82 ;  /* 0x0000000407ea7825 */ /* 0x040fe200078e0252 */
[----:B------:R1:W-:Y:S01]  /*15210*/  STL.64 [R1+0x640], R10 ;  /* 0x0006400a01007387 */ /* 0x0003e20000100a00 */
[----:B------:R-:W2:Y:S02]  /*15220*/  LDC R31, c[0x0][0x230] ;  /* 0x00008c00ff1f7b82 */ /* 0x000ea40000000800 */
[C---:B---3--:R-:W-:Y:S01]  /*15230*/  IMAD.WIDE R4, R7.reuse, 0x4, R62 ;  /* 0x0000000407047825 */ /* 0x048fe200078e023e */
[----:B------:R3:W-:Y:S03]  /*15240*/  STL.64 [R1+0x630], R8 ;  /* 0x0006300801007387 */ /* 0x0007e60000100a00 */
[C---:B----4-:R-:W-:Y:S01]  /*15250*/  IMAD.WIDE R2, R7.reuse, 0x4, R64 ;  /* 0x0000000407027825 */ /* 0x050fe200078e0240 */
[----:B------:R4:W-:Y:S01]  /*15260*/  STL.64 [R1+0x628], R4 ;  /* 0x0006280401007387 */ /* 0x0009e20000100a00 */
[----:B------:R-:W2:Y:S02]  /*15270*/  LDC R28, c[0x0][0x230] ;  /* 0x00008c00ff1c7b82 */ /* 0x000ea40000000800 */
[C---:B-1----:R-:W-:Y:S01]  /*15280*/  IMAD.WIDE R10, R7.reuse, 0x4, R66 ;  /* 0x00000004070a7825 */ /* 0x042fe200078e0242 */
[----:B------:R4:W-:Y:S03]  /*15290*/  LDGSTS.E [R16+0x50004], desc[UR8][R4.64], !P4 ;  /* 0x5000400004107fae */ /* 0x0009e6000e121848 */
[----:B---3--:R-:W-:Y:S01]  /*152a0*/  IMAD.WIDE R8, R7, 0x4, R68 ;  /* 0x0000000407087825 */ /* 0x008fe200078e0244 */
[----:B------:R1:W-:Y:S03]  /*152b0*/  STL.64 [R1+0x620], R2 ;  /* 0x0006200201007387 */ /* 0x0003e60000100a00 */
[----:B------:R-:W-:Y:S01]  /*152c0*/  VIADD R39, R39, 0xfffffe3c ;  /* 0xfffffe3c27277836 */ /* 0x000fe20000000000 */
[----:B------:R1:W-:Y:S01]  /*152d0*/  LDGSTS.E [R16+0x54004], desc[UR8][R2.64], !P4 ;  /* 0x5400400002107fae */ /* 0x0003e2000e121848 */
[C---:B------:R-:W-:Y:S01]  /*152e0*/  IMAD.WIDE R232, R7.reuse, 0x4, R84 ;  /* 0x0000000407e87825 */ /* 0x040fe200078e0254 */
[----:B------:R-:W-:Y:S01]  /*152f0*/  ISETP.GE.U32.AND P4, PT, R24, 0x7ffffe08, PT ;  /* 0x7ffffe081800780c */ /* 0x000fe20003f86070 */
[----:B------:R-:W3:Y:S02]  /*15300*/  LDC R63, c[0x0][0x230] ;  /* 0x00008c00ff3f7b82 */ /* 0x000ee40000000800 */
[C---:B----4-:R-:W-:Y:S01]  /*15310*/  IMAD.WIDE R4, R7.reuse, 0x4, R70 ;  /* 0x0000000407047825 */ /* 0x050fe200078e0246 */
[----:B------:R4:W-:Y:S04]  /*15320*/  STL.64 [R1+0x618], R10 ;  /* 0x0006180a01007387 */ /* 0x0009e80000100a00 */
[----:B------:R4:W-:Y:S01]  /*15330*/  LDGSTS.E [R16+0x50008], desc[UR8][R10.64], !P0 ;  /* 0x500080000a107fae */ /* 0x0009e2000c121848 */
[----:B------:R-:W-:-:S04]  /*15340*/  IMAD.WIDE R230, R7, 0x4, R86 ;  /* 0x0000000407e67825 */ /* 0x000fc800078e0256 */
[----:B------:R-:W-:Y:S01]  /*15350*/  VIADD R38, R38, 0xfffffe1f ;  /* 0xfffffe1f26267836 */ /* 0x000fe20000000000 */
[----:B------:R-:W-:Y:S01]  /*15360*/  IADD3 R47, R47, -0x1e2, RZ ;  /* 0xfffffe1e2f2f7810 */ /* 0x000fe20007ffe0ff */
[----:B-1----:R-:W-:Y:S01]  /*15370*/  IMAD.WIDE R2, R7, 0x4, R72 ;  /* 0x0000000407027825 */ /* 0x002fe200078e0248 */
[----:B------:R1:W-:Y:S01]  /*15380*/  STL.64 [R1+0x608], R8 ;  /* 0x0006080801007387 */ /* 0x0003e20000100a00 */
[----:B------:R-:W3:Y:S03]  /*15390*/  LDC R62, c[0x0][0x230] ;  /* 0x00008c00ff3e7b82 */ /* 0x000ee60000000800 */
[----:B------:R1:W-:Y:S01]  /*153a0*/  LDGSTS.E [R16+0x54008], desc[UR8][R8.64], !P0 ;  /* 0x5400800008107fae */ /* 0x0003e2000c121848 */
[----:B------:R-:W-:-:S03]  /*153b0*/  ISETP.GE.U32.AND P0, PT, R25, 0x7ffffe07, PT ;  /* 0x7ffffe071900780c */ /* 0x000fc60003f06070 */
[----:B------:R2:W-:Y:S01]  /*153c0*/  STL.64 [R1+0x600], R4 ;  /* 0x0006000401007387 */ /* 0x0005e20000100a00 */
[C---:B----4-:R-:W-:Y:S01]  /*153d0*/  IMAD.WIDE R10, R7.reuse, 0x4, R78 ;  /* 0x00000004070a7825 */ /* 0x050fe200078e024e */
[----:B------:R-:W4:Y:S02]  /*153e0*/  LDC R70, c[0x0][0x230] ;  /* 0x00008c00ff467b82 */ /* 0x000f240000000800 */
[----:B------:R2:W-:Y:S04]  /*153f0*/  LDGSTS.E [R16+0x5000c], desc[UR8][R4.64], !P6 ;  /* 0x5000c00004107fae */ /* 0x0005e8000f121848 */
[----:B------:R2:W-:Y:S01]  /*15400*/  STL.64 [R1+0x5f0], R2 ;  /* 0x0005f00201007387 */ /* 0x0005e20000100a00 */
[C---:B-1----:R-:W-:Y:S01]  /*15410*/  IMAD.WIDE R8, R7.reuse, 0x4, R80 ;  /* 0x0000000407087825 */ /* 0x042fe200078e0250 */
[----:B------:R-:W1:Y:S02]  /*15420*/  LDC R71, c[0x0][0x230] ;  /* 0x00008c00ff477b82 */ /* 0x000e640000000800 */
[----:B------:R2:W-:Y:S02]  /*15430*/  LDGSTS.E [R16+0x5400c], desc[UR8][R2.64], !P6 ;  /* 0x5400c00002107fae */ /* 0x0005e4000f121848 */
[----:B--2---:R-:W-:-:S04]  /*15440*/  IMAD.WIDE R4, R7, 0x4, R74 ;  /* 0x0000000407047825 */ /* 0x004fc800078e024a */
[----:B------:R-:W2:Y:S01]  /*15450*/  LDC R79, c[0x0][0x230] ;  /* 0x00008c00ff4f7b82 */ /* 0x000ea20000000800 */
[----:B------:R-:W-:Y:S01]  /*15460*/  IMAD.WIDE R2, R7, 0x4, R76 ;  /* 0x0000000407027825 */ /* 0x000fe200078e024c */
[----:B------:R3:W-:Y:S06]  /*15470*/  STL.64 [R1+0x5e8], R4 ;  /* 0x0005e80401007387 */ /* 0x0007ec0000100a00 */
[----:B------:R-:W2:Y:S01]  /*15480*/  LDC R78, c[0x0][0x230] ;  /* 0x00008c00ff4e7b82 */ /* 0x000ea20000000800 */
[----:B------:R4:W-:Y:S04]  /*15490*/  STL.64 [R1+0x5d8], R2 ;  /* 0x0005d80201007387 */ /* 0x0009e80000100a00 */
[----:B------:R-:W2:Y:S01]  /*154a0*/  LDL.LU.64 R18, [R1+0x50] ;  /* 0x0000500001127983 */ /* 0x000ea20000300a00 */
[----:B------:R-:W-:-:S02]  /*154b0*/  VIADD R24, R30, 0xfffffe85 ;  /* 0xfffffe851e187836 */ /* 0x000fc40000000000 */
[----:B------:R-:W2:Y:S01]  /*154c0*/  LDC R87, c[0x0][0x230] ;  /* 0x00008c00ff577b82 */ /* 0x000ea20000000800 */
[----:B------:R1:W-:Y:S04]  /*154d0*/  STL.64 [R1+0x5d0], R10 ;  /* 0x0005d00a01007387 */ /* 0x0003e80000100a00 */
[----:B------:R-:W2:Y:S03]  /*154e0*/  LDL.LU.64 R20, [R1+0x48] ;  /* 0x0000480001147983 */ /* 0x000ea60000300a00 */
[----:B------:R-:W1:Y:S01]  /*154f0*/  LDC R30, c[0x0][0x230] ;  /* 0x00008c00ff1e7b82 */ /* 0x000e620000000800 */
[----:B------:R-:W-:Y:S04]  /*15500*/  LDGSTS.E [R16+0x58000], desc[UR8][R4.64], !P4 ;  /* 0x5800000004107fae */ /* 0x000fe8000e121848 */
[----:B------:R1:W-:Y:S01]  /*15510*/  STL.64 [R1+0x5c0], R8 ;  /* 0x0005c00801007387 */ /* 0x0003e20000100a00 */
[----:B------:R-:W-:-:S02]  /*15520*/  IMAD.WIDE R228, R7, 0x4, R88 ;  /* 0x0000000407e47825 */ /* 0x000fc400078e0258 */
[----:B------:R-:W2:Y:S01]  /*15530*/  LDC R86, c[0x0][0x230] ;  /* 0x00008c00ff567b82 */ /* 0x000ea20000000800 */
[----:B------:R-:W-:Y:S04]  /*15540*/  LDGSTS.E [R16+0x5c000], desc[UR8][R2.64], !P4 ;  /* 0x5c00000002107fae */ /* 0x000fe8000e121848 */
[----:B---3--:R-:W3:Y:S04]  /*15550*/  LDL.LU.64 R4, [R1+0x40] ;  /* 0x0000400001047983 */ /* 0x008ee80000300a00 */
[----:B------:R-:W-:Y:S04]  /*15560*/  LDGSTS.E [R16+0x58004], desc[UR8][R10.64], !P0 ;  /* 0x580040000a107fae */ /* 0x000fe8000c121848 */
[----:B----4-:R-:W4:Y:S04]  /*15570*/  LDL.LU.64 R2, [R1+0x38] ;  /* 0x0000380001027983 */ /* 0x010f280000300a00 */
[----:B------:R-:W-:Y:S04]  /*15580*/  LDGSTS.E [R16+0x5c004], desc[UR8][R8.64], !P0 ;  /* 0x5c00400008107fae */ /* 0x000fe8000c121848 */
[----:B-1----:R-:W4:Y:S04]  /*15590*/  LDL.LU.64 R10, [R1+0x30] ;  /* 0x00003000010a7983 */ /* 0x002f280000300a00 */
[----:B------:R-:W4:Y:S04]  /*155a0*/  LDL.LU.64 R8, [R1+0x28] ;  /* 0x0000280001087983 */ /* 0x000f280000300a00 */
[----:B------:R-:W4:Y:S04]  /*155b0*/  LDL.LU.64 R188, [R1+0x20] ;  /* 0x0000200001bc7983 */ /* 0x000f280000300a00 */
[----:B------:R-:W4:Y:S01]  /*155c0*/  LDL.LU.64 R12, [R1+0x18] ;  /* 0x00001800010c7983 */ /* 0x000f220000300a00 */
[----:B------:R-:W-:-:S02]  /*155d0*/  ISETP.GE.U32.AND P6, PT, R24, 0x7ffffe06, PT ;  /* 0x7ffffe061800780c */ /* 0x000fc40003fc6070 */
[----:B------:R-:W-:Y:S01]  /*155e0*/  IADD3 R24, R32, -0x17c, RZ ;  /* 0xfffffe8420187810 */ /* 0x000fe20007ffe0ff */
[----:B------:R-:W-:Y:S01]  /*155f0*/  VIADD R25, R29, 0xfffffee0 ;  /* 0xfffffee01d197836 */ /* 0x000fe20000000000 */
[----:B------:R-:W-:Y:S01]  /*15600*/  STL.64 [R1+0x5b8], R234 ;  /* 0x0005b8ea01007387 */ /* 0x000fe20000100a00 */
[----:B------:R-:W1:Y:S01]  /*15610*/  LDC R29, c[0x0][0x230] ;  /* 0x00008c00ff1d7b82 */ /* 0x000e620000000800 */
[----:B------:R-:W-:Y:S02]  /*15620*/  ISETP.GE.U32.AND P4, PT, R24, 0x7ffffe05, PT ;  /* 0x7ffffe051800780c */ /* 0x000fe40003f86070 */
[----:B------:R1:W-:Y:S04]  /*15630*/  STL.64 [R1+0x5b0], R232 ;  /* 0x0005b0e801007387 */ /* 0x0003e80000100a00 */
[----:B------:R-:W-:Y:S01]  /*15640*/  STL.64 [R1+0x5a8], R230 ;  /* 0x0005a8e601007387 */ /* 0x000fe20000100a00 */
[----:B------:R-:W4:Y:S03]  /*15650*/  LDC R32, c[0x0][0x230] ;  /* 0x00008c00ff207b82 */ /* 0x000f260000000800 */
[----:B------:R-:W-:Y:S04]  /*15660*/  LDGSTS.E [R16+0x58008], desc[UR8][R234.64], !P6 ;  /* 0x58008000ea107fae */ /* 0x000fe8000f121848 */
[----:B------:R1:W-:Y:S04]  /*15670*/  LDGSTS.E [R16+0x5c008], desc[UR8][R232.64], !P6 ;  /* 0x5c008000e8107fae */ /* 0x0003e8000f121848 */
[----:B------:R1:W-:Y:S04]  /*15680*/  STL.64 [R1+0x5a0], R228 ;  /* 0x0005a0e401007387 */ /* 0x0003e80000100a00 */
[----:B------:R-:W-:Y:S04]  /*15690*/  LDGSTS.E [R16+0x5800c], desc[UR8][R230.64], !P4 ;  /* 0x5800c000e6107fae */ /* 0x000fe8000e121848 */
[----:B------:R1:W-:Y:S04]  /*156a0*/  LDGSTS.E [R16+0x5c00c], desc[UR8][R228.64], !P4 ;  /* 0x5c00c000e4107fae */ /* 0x0003e8000e121848 */
[----:B------:R2:W-:Y:S01]  /*156b0*/  STL.64 [R1+0x11f0], R16 ;  /* 0x0011f01001007387 */ /* 0x0005e20000100a00 */
[----:B------:R-:W-:Y:S01]  /*156c0*/  ISETP.GE.U32.AND P0, PT, R25, 0x7ffffe61, PT ;  /* 0x7ffffe611900780c */ /* 0x000fe20003f06070 */
[----:B------:R-:W-:-:S02]  /*156d0*/  VIADD R25, R27, 0xfffffec3 ;  /* 0xfffffec31b197836 */ /* 0x000fc40000000000 */
[----:B------:R-:W-:Y:S01]  /*156e0*/  VIADD R24, R33, 0xfffffec2 ;  /* 0xfffffec221187836 */ /* 0x000fe20000000000 */
[----:B------:R-:W4:Y:S02]  /*156f0*/  LDC R27, c[0x0][0x230] ;  /* 0x00008c00ff1b7b82 */ /* 0x000f240000000800 */
[----:B------:R-:W-:Y:S02]  /*15700*/  ISETP.GE.U32.AND P6, PT, R25, 0x7ffffe44, PT ;  /* 0x7ffffe441900780c */ /* 0x000fe40003fc6070 */
[----:B------:R-:W-:Y:S01]  /*15710*/  ISETP.GE.U32.AND P4, PT, R24, 0x7ffffe43, PT ;  /* 0x7ffffe431800780c */ /* 0x000fe20003f86070 */
[----:B------:R-:W-:Y:S01]  /*15720*/  VIADD R24, R30, 0xfffffec0 ;  /* 0xfffffec01e187836 */ /* 0x000fe20000000000 */
[----:B------:R-:W-:Y:S02]  /*15730*/  IADD3 R25, R26, -0x13f, RZ ;  /* 0xfffffec11a197810 */ /* 0x000fe40007ffe0ff */
[----:B------:R-:W4:Y:S08]  /*15740*/  LDC R26, c[0x0][0x230] ;  /* 0x00008c00ff1a7b82 */ /* 0x000f300000000800 */
[----:B------:R-:W4:Y:S01]  /*15750*/  LDC R30, c[0x0][0x230] ;  /* 0x00008c00ff1e7b82 */ /* 0x000f220000000800 */
[----:B------:R-:W-:-:S04]  /*15760*/  IMAD.WIDE R242, R23, 0x4, R146 ;  /* 0x0000000417f27825 */ /* 0x000fc800078e0292 */
[----:B------:R-:W-:-:S04]  /*15770*/  IMAD.WIDE R236, R23, 0x4, R148 ;  /* 0x0000000417ec7825 */ /* 0x000fc800078e0294 */
[----:B-1----:R-:W-:-:S04]  /*15780*/  IMAD.WIDE R232, R23, 0x4, R150 ;  /* 0x0000000417e87825 */ /* 0x002fc800078e0296 */
[----:B------:R-:W-:-:S04]  /*15790*/  IMAD.WIDE R240, R23, 0x4, R162 ;  /* 0x0000000417f07825 */ /* 0x000fc800078e02a2 */
[----:B------:R-:W-:Y:S02]  /*157a0*/  VIADD R46, R46, 0xfffffe1d ;  /* 0xfffffe1d2e2e7836 */ /* 0x000fe40000000000 */
[----:B------:R-:W-:Y:S02]  /*157b0*/  VIADD R55, R55, 0xfffffe1c ;  /* 0xfffffe1c37377836 */ /* 0x000fe40000000000 */
[----:B------:R-:W-:Y:S02]  /*157c0*/  VIADD R63, R63, 0xfffffe7a ;  /* 0xfffffe7a3f3f7836 */ /* 0x000fe40000000000 */
[----:B------:R-:W-:Y:S01]  /*157d0*/  VIADD R62, R62, 0xfffffe79 ;  /* 0xfffffe793e3e7836 */ /* 0x000fe20000000000 */
[----:B------:R-:W-:Y:S01]  /*157e0*/  IADD3 R71, R71, -0x188, RZ ;  /* 0xfffffe7847477810 */ /* 0x000fe20007ffe0ff */
[----:B------:R-:W-:-:S04]  /*157f0*/  IMAD.WIDE R228, R23, 0x4, R152 ;  /* 0x0000000417e47825 */ /* 0x000fc800078e0298 */
[----:B------:R-:W-:Y:S01]  /*15800*/  VIADD R70, R70, 0xfffffe5b ;  /* 0xfffffe5b46467836 */ /* 0x000fe20000000000 */
[----:B--2---:R-:W-:Y:S01]  /*15810*/  IADD3 R78, R78, -0x1a7, RZ ;  /* 0xfffffe594e4e7810 */ /* 0x004fe20007ffe0ff */
[C---:B------:R-:W-:Y:S01]  /*15820*/  IMAD.WIDE R18, R7.reuse, 0x4, R18 ;  /* 0x0000000407127825 */ /* 0x040fe200078e0212 */
[----:B------:R-:W1:Y:S03]  /*15830*/  LDC R151, c[0x0][0x230] ;  /* 0x00008c00ff977b82 */ /* 0x000e660000000800 */
[C---:B------:R-:W-:Y:S01]  /*15840*/  IMAD.WIDE R16, R7.reuse, 0x4, R20 ;  /* 0x0000000407107825 */ /* 0x040fe200078e0214 */
[----:B------:R-:W-:Y:S04]  /*15850*/  STL.64 [R1+0x890], R18 ;  /* 0x0008901201007387 */ /* 0x000fe80000100a00 */
[----:B------:R-:W2:Y:S01]  /*15860*/  LDC R150, c[0x0][0x230] ;  /* 0x00008c00ff967b82 */ /* 0x000ea20000000800 */
[----:B------:R-:W-:Y:S04]  /*15870*/  LDGSTS.E [R15+0x40000], desc[UR8][R18.64], !P5 ;  /* 0x40000000120f7fae */ /* 0x000fe8000e921848 */
[----:B------:R-:W-:Y:S04]  /*15880*/  STL.64 [R1+0x888], R16 ;  /* 0x0008881001007387 */ /* 0x000fe80000100a00 */
[----:B------:R-:W-:Y:S01]  /*15890*/  LDGSTS.E [R15+0x44000], desc[UR8][R16.64], !P5 ;  /* 0x44000000100f7fae */ /* 0x000fe2000e921848 */
[----:B---3--:R-:W-:-:S04]  /*158a0*/  IMAD.WIDE R4, R7, 0x4, R4 ;  /* 0x0000000407047825 */ /* 0x008fc800078e0204 */
[----:B----4-:R-:W-:Y:S01]  /*158b0*/  IMAD.WIDE R2, R7, 0x4, R2 ;  /* 0x0000000407027825 */ /* 0x010fe200078e0202 */
[----:B------:R-:W-:Y:S04]  /*158c0*/  STL.64 [R1+0x880], R4 ;  /* 0x0008800401007387 */ /* 0x000fe80000100a00 */
[----:B------:R-:W-:Y:S04]  /*158d0*/  LDGSTS.E [R15+0x40004], desc[UR8][R4.64], !P3 ;  /* 0x40004000040f7fae */ /* 0x000fe8000d921848 */
[----:B------:R3:W-:Y:S04]  /*158e0*/  STL.64 [R1+0x878], R2 ;  /* 0x0008780201007387 */ /* 0x0007e80000100a00 */
[----:B------:R3:W-:Y:S01]  /*158f0*/  LDGSTS.E [R15+0x44004], desc[UR8][R2.64], !P3 ;  /* 0x44004000020f7fae */ /* 0x0007e2000d921848 */
[----:B------:R-:W-:Y:S01]  /*15900*/  ISETP.GE.U32.AND P5, PT, R25, 0x7ffffe42, PT ;  /* 0x7ffffe421900780c */ /* 0x000fe20003fa6070 */
[----:B------:R-:W-:-:S02]  /*15910*/  VIADD R25, R29, 0xfffffea3 ;  /* 0xfffffea31d197836 */ /* 0x000fc40000000000 */
[----:B------:R-:W4:Y:S01]  /*15920*/  LDC R29, c[0x0][0x230] ;  /* 0x00008c00ff1d7b82 */ /* 0x000f220000000800 */
[C---:B---3--:R-:W-:Y:S02]  /*15930*/  IMAD.WIDE R2, R7.reuse, 0x4, R12 ;  /* 0x0000000407027825 */ /* 0x048fe400078e020c */
[----:B------:R-:W3:Y:S02]  /*15940*/  S2R R13, SR_TID.X ;  /* 0x00000000000d7919 */ /* 0x000ee40000002100 */
[----:B------:R-:W-:-:S04]  /*15950*/  IMAD.WIDE R10, R7, 0x4, R10 ;  /* 0x00000004070a7825 */ /* 0x000fc800078e020a */
[C---:B------:R-:W-:Y:S01]  /*15960*/  IMAD.WIDE R8, R7.reuse, 0x4, R8 ;  /* 0x0000000407087825 */ /* 0x040fe200078e0208 */
[----:B------:R-:W-:Y:S01]  /*15970*/  ISETP.GE.U32.AND P3, PT, R24, 0x7ffffe41, PT ;  /* 0x7ffffe411800780c */ /* 0x000fe20003f66070 */
[----:B------:R1:W-:Y:S02]  /*15980*/  STL.64 [R1+0x870], R10 ;  /* 0x0008700a01007387 */ /* 0x0003e40000100a00 */
[----:B------:R-:W-:Y:S01]  /*15990*/  IMAD.WIDE R4, R7, 0x4, R188 ;  /* 0x0000000407047825 */ /* 0x000fe200078e02bc */
[----:B------:R-:W-:Y:S01]  /*159a0*/  IADD3 R24, R31, -0x15e, RZ ;  /* 0xfffffea21f187810 */ /* 0x000fe20007ffe0ff */
[----:B------:R1:W-:Y:S01]  /*159b0*/  LDGSTS.E [R15+0x40008], desc[UR8][R10.64], !P1 ;  /* 0x400080000a0f7fae */ /* 0x0003e2000c921848 */
[----:B------:R-:W2:Y:S03]  /*159c0*/  LDC R31, c[0x0][0x230] ;  /* 0x00008c00ff1f7b82 */ /* 0x000ea60000000800 */
[----:B------:R3:W-:Y:S04]  /*159d0*/  STL.64 [R1+0x868], R8 ;  /* 0x0008680801007387 */ /* 0x0007e80000100a00 */
[----:B------:R3:W-:Y:S01]  /*159e0*/  LDGSTS.E [R15+0x44008], desc[UR8][R8.64], !P1 ;  /* 0x44008000080f7fae */ /* 0x0007e2000c921848 */
[----:B------:R-:W-:Y:S01]  /*159f0*/  ISETP.GE.U32.AND P1, PT, R25, 0x7ffffe24, PT ;  /* 0x7ffffe241900780c */ /* 0x000fe20003f26070 */
[----:B-1----:R-:W-:-:S02]  /*15a00*/  IMAD.WIDE R10, R7, 0x4, R90 ;  /* 0x00000004070a7825 */ /* 0x002fc400078e025a */
[----:B------:R1:W-:Y:S04]  /*15a10*/  STL.64 [R1+0x860], R4 ;  /* 0x0008600401007387 */ /* 0x0003e80000100a00 */
[----:B------:R1:W-:Y:S01]  /*15a20*/  LDGSTS.E [R15+0x4000c], desc[UR8][R4.64], !P0 ;  /* 0x4000c000040f7fae */ /* 0x0003e2000c121848 */
[----:B---3--:R-:W-:-:S03]  /*15a30*/  IMAD.WIDE R8, R7, 0x4, R92 ;  /* 0x0000000407087825 */ /* 0x008fc600078e025c */
[----:B------:R3:W-:Y:S01]  /*15a40*/  STL.64 [R1+0x858], R2 ;  /* 0x0008580201007387 */ /* 0x0007e20000100a00 */
[----:B------:R-:W-:-:S03]  /*15a50*/  VIADD R25, R28, 0xfffffea1 ;  /* 0xfffffea11c197836 */ /* 0x000fc60000000000 */
[----:B------:R3:W-:Y:S01]  /*15a60*/  LDGSTS.E [R15+0x4400c], desc[UR8][R2.64], !P0 ;  /* 0x4400c000020f7fae */ /* 0x0007e2000c121848 */
[----:B------:R-:W-:Y:S01]  /*15a70*/  ISETP.GE.U32.AND P0, PT, R24, 0x7ffffe23, PT ;  /* 0x7ffffe231800780c */ /* 0x000fe20003f06070 */
[----:B------:R-:W-:Y:S01]  /*15a80*/  VIADD R24, R32, 0xfffffea0 ;  /* 0xfffffea020187836 */ /* 0x000fe20000000000 */
[----:B------:R-:W-:Y:S01]  /*15a90*/  LOP3.LUT R13, R13, 0x7f, RZ, 0xc0, !PT ;  /* 0x0000007f0d0d7812 */ /* 0x000fe200078ec0ff */
[C---:B-1----:R-:W-:Y:S01]  /*15aa0*/  IMAD.WIDE R4, R7.reuse, 0x4, R94 ;  /* 0x0000000407047825 */ /* 0x042fe200078e025e */
[----:B------:R1:W-:Y:S01]  /*15ab0*/  STL.64 [R1+0x530], R10 ;  /* 0x0005300a01007387 */ /* 0x0003e20000100a00 */
[----:B------:R-:W2:Y:S03]  /*15ac0*/  LDC R28, c[0x0][0x230] ;  /* 0x00008c00ff1c7b82 */ /* 0x000ea60000000800 */
[----:B------:R1:W-:Y:S01]  /*15ad0*/  LDGSTS.E [R15+0x48000], desc[UR8][R10.64], !P6 ;  /* 0x480000000a0f7fae */ /* 0x0003e2000f121848 */
[----:B---3--:R-:W-:-:S03]  /*15ae0*/  IMAD.WIDE R2, R7, 0x4, R96 ;  /* 0x0000000407027825 */ /* 0x008fc600078e0260 */
[----:B------:R3:W-:Y:S01]  /*15af0*/  STL.64 [R1+0x528], R8 ;  /* 0x0005280801007387 */ /* 0x0007e20000100a00 */
[----:B------:R-:W2:Y:S03]  /*15b00*/  LDC R94, c[0x0][0x230] ;  /* 0x00008c00ff5e7b82 */ /* 0x000ea60000000800 */
[----:B------:R3:W-:Y:S01]  /*15b10*/  LDGSTS.E [R15+0x4c000], desc[UR8][R8.64], !P6 ;  /* 0x4c000000080f7fae */ /* 0x0007e2000f121848 */
[----:B------:R-:W-:Y:S01]  /*15b20*/  ISETP.GE.U32.AND P6, PT, R25, 0x7ffffe22, PT ;  /* 0x7ffffe221900780c */ /* 0x000fe20003fc6070 */
[C---:B-1----:R-:W-:Y:S02]  /*15b30*/  IMAD.WIDE R10, R7.reuse, 0x4, R98 ;  /* 0x00000004070a7825 */ /* 0x042fe400078e0262 */
[----:B------:R1:W-:Y:S01]  /*15b40*/  STL.64 [R1+0x518], R4 ;  /* 0x0005180401007387 */ /* 0x0003e20000100a00 */
[----:B------:R-:W-:Y:S01]  /*15b50*/  IADD3 R25, R26, -0x17d, RZ ;  /* 0xfffffe831a197810 */ /* 0x000fe20007ffe0ff */
[----:B------:R-:W2:Y:S02]  /*15b60*/  LDC R95, c[0x0][0x230] ;  /* 0x00008c00ff5f7b82 */ /* 0x000ea40000000800 */
[----:B------:R1:W-:Y:S01]  /*15b70*/  LDGSTS.E [R15+0x48004], desc[UR8][R4.64], !P4 ;  /* 0x48004000040f7fae */ /* 0x0003e2000e121848 */
[----:B---3--:R-:W-:-:S03]  /*15b80*/  IMAD.WIDE R8, R7, 0x4, R100 ;  /* 0x0000000407087825 */ /* 0x008fc600078e0264 */
[----:B------:R3:W-:Y:S02]  /*15b90*/  STL.64 [R1+0x510], R2 ;  /* 0x0005100201007387 */ /* 0x0007e40000100a00 */
[----:B------:R-:W2:Y:S02]  /*15ba0*/  LDC R26, c[0x0][0x230] ;  /* 0x00008c00ff1a7b82 */ /* 0x000ea40000000800 */
[----:B------:R3:W-:Y:S01]  /*15bb0*/  LDGSTS.E [R15+0x4c004], desc[UR8][R2.64], !P4 ;  /* 0x4c004000020f7fae */ /* 0x0007e2000e121848 */
[----:B------:R-:W-:Y:S01]  /*15bc0*/  ISETP.GE.U32.AND P4, PT, R24, 0x7ffffe21, PT ;  /* 0x7ffffe211800780c */ /* 0x000fe20003f86070 */
[----:B------:R-:W-:Y:S02]  /*15bd0*/  VIADD R24, R30, 0xfffffe82 ;  /* 0xfffffe821e187836 */ /* 0x000fe40000000000 */
[C---:B-1----:R-:W-:Y:S01]  /*15be0*/  IMAD.WIDE R4, R7.reuse, 0x4, R102 ;  /* 0x0000000407047825 */ /* 0x042fe200078e0266 */
[----:B------:R1:W-:Y:S01]  /*15bf0*/  STL.64 [R1+0x508], R10 ;  /* 0x0005080a01007387 */ /* 0x0003e20000100a00 */
[----:B------:R-:W2:Y:S03]  /*15c00*/  LDC R30, c[0x0][0x230] ;  /* 0x00008c00ff1e7b82 */ /* 0x000ea60000000800 */
[----:B------:R1:W-:Y:S01]  /*15c10*/  LDGSTS.E [R15+0x48008], desc[UR8][R10.64], !P5 ;  /* 0x480080000a0f7fae */ /* 0x0003e2000e921848 */
[----:B---3--:R-:W-:-:S03]  /*15c20*/  IMAD.WIDE R2, R7, 0x4, R104 ;  /* 0x0000000407027825 */ /* 0x008fc600078e0268 */
[----:B------:R3:W-:Y:S01]  /*15c30*/  STL.64 [R1+0x500], R8 ;  /* 0x0005000801007387 */ /* 0x0007e20000100a00 */
[----:B------:R-:W-:-:S03]  /*15c40*/  IMAD.WIDE R20, R23, 0x4, R144 ;  /* 0x0000000417147825 */ /* 0x000fc600078e0290 */
[----:B------:R3:W-:Y:S01]  /*15c50*/  LDGSTS.E [R15+0x4c008], desc[UR8][R8.64], !P5 ;  /* 0x4c008000080f7fae */ /* 0x0007e2000e921848 */
[----:B------:R-:W-:Y:S01]  /*15c60*/  ISETP.GE.U32.AND P5, PT, R25, 0x7ffffe04, PT ;  /* 0x7ffffe041900780c */ /* 0x000fe20003fa6070 */
[----:B------:R-:W2:Y:S01]  /*15c70*/  LDC R103, c[0x0][0x230] ;  /* 0x00008c00ff677b82 */ /* 0x000ea20000000800 */
[----:B-1----:R-:W-:Y:S01]  /*15c80*/  IMAD.WIDE R10, R7, 0x4, R106 ;  /* 0x00000004070a7825 */ /* 0x002fe200078e026a */
[----:B------:R1:W-:Y:S01]  /*15c90*/  STL.64 [R1+0x4f8], R4 ;  /* 0x0004f80401007387 */ /* 0x0003e20000100a00 */
[----:B----4-:R-:W-:-:S03]  /*15ca0*/  IADD3 R25, R29, -0x180, RZ ;  /* 0xfffffe801d197810 */ /* 0x010fc60007ffe0ff */
[----:B------:R1:W-:Y:S01]  /*15cb0*/  LDGSTS.E [R15+0x4800c], desc[UR8][R4.64], !P3 ;  /* 0x4800c000040f7fae */ /* 0x0003e2000d921848 */
[----:B------:R-:W-:Y:S01]  /*15cc0*/  IMAD.WIDE R16, R23, 0x4, R158 ;  /* 0x0000000417107825 */ /* 0x000fe200078e029e */
[----:B------:R-:W4:Y:S03]  /*15cd0*/  LDC R29, c[0x0][0x230] ;  /* 0x00008c00ff1d7b82 */ /* 0x000f260000000800 */
[C---:B---3--:R-:W-:Y:S01]  /*15ce0*/  IMAD.WIDE R8, R7.reuse, 0x4, R108 ;  /* 0x0000000407087825 */ /* 0x048fe200078e026c */
[----:B------:R3:W-:Y:S04]  /*15cf0*/  STL.64 [R1+0x4f0], R2 ;  /* 0x0004f00201007387 */ /* 0x0007e80000100a00 */
[----:B------:R3:W-:Y:S01]  /*15d00*/  LDGSTS.E [R15+0x4c00c], desc[UR8][R2.64], !P3 ;  /* 0x4c00c000020f7fae */ /* 0x0007e2000d921848 */
[----:B------:R-:W-:Y:S01]  /*15d10*/  ISETP.GE.U32.AND P3, PT, R24, 0x7ffffe03, PT ;  /* 0x7ffffe031800780c */ /* 0x000fe20003f66070 */
[----:B-1----:R-:W-:-:S04]  /*15d20*/  IMAD.WIDE R4, R7, 0x4, R110 ;  /* 0x0000000407047825 */ /* 0x002fc800078e026e */
[C---:B------:R-:W-:Y:S01]  /*15d30*/  IMAD.WIDE R234, R23.reuse, 0x4, R164 ;  /* 0x0000000417ea7825 */ /* 0x040fe200078e02a4 */
[----:B------:R1:W-:Y:S03]  /*15d40*/  LDGSTS.E [R15+0x50000], desc[UR8][R10.64], !P1 ;  /* 0x500000000a0f7fae */ /* 0x0003e6000c921848 */
[C---:B------:R-:W-:Y:S01]  /*15d50*/  IMAD.WIDE R230, R23.reuse, 0x4, R166 ;  /* 0x0000000417e67825 */ /* 0x040fe200078e02a6 */
[----:B------:R1:W-:Y:S03]  /*15d60*/  LDGSTS.E [R15+0x54000], desc[UR8][R8.64], !P1 ;  /* 0x54000000080f7fae */ /* 0x0003e6000c921848 */
[----:B------:R-:W-:Y:S01]  /*15d70*/  IMAD.WIDE R18, R23, 0x4, R174 ;  /* 0x0000000417127825 */ /* 0x000fe200078e02ae */
[----:B------:R-:W-:Y:S01]  /*15d80*/  ISETP.GE.AND P1, PT, R13, R25, PT ;  /* 0x000000190d00720c */ /* 0x000fe20003f26270 */
[----:B------:R4:W-:Y:S02]  /*15d90*/  LDGSTS.E [R15+0x50004], desc[UR8][R4.64], !P0 ;  /* 0x50004000040f7fae */ /* 0x0009e4000c121848 */
[----:B--2---:R-:W-:-:S02]  /*15da0*/  VIADD R31, R31, 0xfffffe3e ;  /* 0xfffffe3e1f1f7836 */ /* 0x004fc40000000000 */
[----:B------:R-:W-:Y:S01]  /*15db0*/  VIADD R79, R79, 0xfffffe5a ;  /* 0xfffffe5a4f4f7836 */ /* 0x000fe20000000000 */
[----:B------:R1:W-:Y:S01]  /*15dc0*/  STL.64 [R1+0x4e8], R10 ;  /* 0x0004e80a01007387 */ /* 0x0003e20000100a00 */
[----:B---3--:R-:W-:-:S04]  /*15dd0*/  IMAD.WIDE R2, R7, 0x4, R112 ;  /* 0x0000000407027825 */ /* 0x008fc800078e0270 */
[----:B------:R-:W-:Y:S01]  /*15de0*/  VIADD R87, R87, 0xfffffe58 ;  /* 0xfffffe5857577836 */ /* 0x000fe20000000000 */
[----:B------:R2:W-:Y:S01]  /*15df0*/  LDGSTS.E [R15+0x54004], desc[UR8][R2.64], !P0 ;  /* 0x54004000020f7fae */ /* 0x0005e2000c121848 */
[----:B------:R-:W-:Y:S02]  /*15e00*/  VIADD R24, R27, 0xfffffe81 ;  /* 0xfffffe811b187836 */ /* 0x000fe40000000000 */
[----:B------:R-:W-:Y:S01]  /*15e10*/  VIADD R86, R86, 0xfffffe3b ;  /* 0xfffffe3b56567836 */ /* 0x000fe20000000000 */
[----:B------:R3:W-:Y:S01]  /*15e20*/  STL.64 [R1+0x4e0], R8 ;  /* 0x0004e00801007387 */ /* 0x0007e20000100a00 */
[----:B------:R-:W-:Y:S01]  /*15e30*/  IMAD.WIDE R12, R23, 0x4, R138 ;  /* 0x00000004170c7825 */ /* 0x000fe200078e028a */
[----:B------:R-:W-:Y:S01]  /*15e40*/  ISETP.GE.U32.AND P0, PT, R24, 0x7ffffe02, PT ;  /* 0x7ffffe021800780c */ /* 0x000fe20003f06070 */
[----:B------:R-:W2:Y:S01]  /*15e50*/  LDC R27, c[0x0][0x230] ;  /* 0x00008c00ff1b7b82 */ /* 0x000ea20000000800 */
[----:B------:R-:W-:Y:S01]  /*15e60*/  SEL R24, RZ, 0x4, P1 ;  /* 0x00000004ff187807 */ /* 0x000fe20000800000 */
[----:B-1----:R-:W-:Y:S01]  /*15e70*/  IMAD.WIDE R10, R7, 0x4, R114 ;  /* 0x00000004070a7825 */ /* 0x002fe200078e0272 */
[----:B------:R4:W-:Y:S01]  /*15e80*/  STL.64 [R1+0x4d8], R4 ;  /* 0x0004d80401007387 */ /* 0x0009e20000100a00 */
[----:B------:R-:W-:-:S03]  /*15e90*/  ISETP.GT.AND P1, PT, R0, 0x1ff, PT ;  /* 0x000001ff0000780c */ /* 0x000fc60003f24270 */
[----:B------:R2:W-:Y:S01]  /*15ea0*/  STL.64 [R1+0x4d0], R2 ;  /* 0x0004d00201007387 */ /* 0x0005e20000100a00 */
[----:B------:R-:W-:Y:S01]  /*15eb0*/  IMAD.WIDE R158, R23, 0x4, R202 ;  /* 0x00000004179e7825 */ /* 0x000fe200078e02ca */
[----:B------:R-:W-:Y:S01]  /*15ec0*/  IADD3 R95, R95, -0x1c6, RZ ;  /* 0xfffffe3a5f5f7810 */ /* 0x000fe20007ffe0ff */
[----:B------:R-:W1:Y:S02]  /*15ed0*/  LDC R102, c[0x0][0x230] ;  /* 0x00008c00ff667b82 */ /* 0x000e640000000800 */
[C---:B---3--:R-:W-:Y:S01]  /*15ee0*/  IMAD.WIDE R8, R7.reuse, 0x4, R116 ;  /* 0x0000000407087825 */ /* 0x048fe200078e0274 */
[----:B------:R3:W-:Y:S03]  /*15ef0*/  STL.64 [R1+0x4c8], R10 ;  /* 0x0004c80a01007387 */ /* 0x0007e60000100a00 */
[C---:B----4-:R-:W-:Y:S01]  /*15f00*/  IMAD.WIDE R4, R7.reuse, 0x4, R118 ;  /* 0x0000000407047825 */ /* 0x050fe200078e0276 */
[----:B------:R3:W-:Y:S01]  /*15f10*/  LDGSTS.E [R15+0x50008], desc[UR8][R10.64], !P6 ;  /* 0x500080000a0f7fae */ /* 0x0007e2000f121848 */
[----:B------:R-:W-:Y:S01]  /*15f20*/  SEL R24, R24, RZ, P1 ;  /* 0x000000ff18187207 */ /* 0x000fe20000800000 */
[----:B------:R-:W4:Y:S01]  /*15f30*/  LDC R111, c[0x0][0x230] ;  /* 0x00008c00ff6f7b82 */ /* 0x000f220000000800 */
[----:B--2---:R-:W-:Y:S01]  /*15f40*/  IMAD.WIDE R2, R7, 0x4, R120 ;  /* 0x0000000407027825 */ /* 0x004fe200078e0278 */
[----:B------:R2:W-:Y:S01]  /*15f50*/  STL.64 [R1+0x4c0], R8 ;  /* 0x0004c00801007387 */ /* 0x0005e20000100a00 */
[----:B------:R-:W-:-:S03]  /*15f60*/  ISETP.GE.U32.AND P1, PT, R25, 0x7ffffe01, PT ;  /* 0x7ffffe011900780c */ /* 0x000fc60003f26070 */
[----:B------:R2:W-:Y:S01]  /*15f70*/  LDGSTS.E [R15+0x54008], desc[UR8][R8.64], !P6 ;  /* 0x54008000080f7fae */ /* 0x0005e2000f121848 */
[----:B------:R-:W-:Y:S01]  /*15f80*/  IMAD.WIDE R166, R23, 0x4, R216 ;  /* 0x0000000417a67825 */ /* 0x000fe200078e02d8 */
[----:B------:R-:W4:Y:S03]  /*15f90*/  LDC R110, c[0x0][0x230] ;  /* 0x00008c00ff6e7b82 */ /* 0x000f260000000800 */
[C---:B---3--:R-:W-:Y:S01]  /*15fa0*/  IMAD.WIDE R10, R7.reuse, 0x4, R122 ;  /* 0x00000004070a7825 */ /* 0x048fe200078e027a */
[----:B------:R3:W-:Y:S04]  /*15fb0*/  STL.64 [R1+0x4b8], R4 ;  /* 0x0004b80401007387 */ /* 0x0007e80000100a00 */
[----:B------:R3:W-:Y:S01]  /*15fc0*/  LDGSTS.E [R15+0x5000c], desc[UR8][R4.64], !P4 ;  /* 0x5000c000040f7fae */ /* 0x0007e2000e121848 */
[----:B------:R-:W-:Y:S01]  /*15fd0*/  VIADD R94, R94, 0xfffffe39 ;  /* 0xfffffe395e5e7836 */ /* 0x000fe20000000000 */
[----:B-1----:R-:W-:Y:S01]  /*15fe0*/  IADD3 R102, R102, -0x1e5, RZ ;  /* 0xfffffe1b66667810 */ /* 0x002fe20007ffe0ff */
[C---:B--2---:R-:W-:Y:S01]  /*15ff0*/  IMAD.WIDE R8, R7.reuse, 0x4, R124 ;  /* 0x0000000407087825 */ /* 0x044fe200078e027c */
[----:B------:R1:W-:Y:S01]  /*16000*/  STL.64 [R1+0x4b0], R2 ;  /* 0x0004b00201007387 */ /* 0x0003e20000100a00 */
[----:B------:R-:W2:Y:S03]  /*16010*/  LDC R118, c[0x0][0x230] ;  /* 0x00008c00ff767b82 */ /* 0x000ea60000000800 */
[----:B------:R1:W-:Y:S01]  /*16020*/  LDGSTS.E [R15+0x5400c], desc[UR8][R2.64], !P4 ;  /* 0x5400c000020f7fae */ /* 0x0003e2000e121848 */
[----:B---3--:R-:W-:-:S03]  /*16030*/  IMAD.WIDE R4, R7, 0x4, R126 ;  /* 0x0000000407047825 */ /* 0x008fc600078e027e */
[----:B------:R3:W-:Y:S01]  /*16040*/  STL.64 [R1+0x4a8], R10 ;  /* 0x0004a80a01007387 */ /* 0x0007e20000100a00 */
[----:B------:R-:W2:Y:S03]  /*16050*/  LDC R119, c[0x0][0x230] ;  /* 0x00008c00ff777b82 */ /* 0x000ea60000000800 */
[----:B------:R3:W-:Y:S01]  /*16060*/  LDGSTS.E [R15+0x58000], desc[UR8][R10.64], !P5 ;  /* 0x580000000a0f7fae */ /* 0x0007e2000e921848 */
[----:B-1----:R-:W-:-:S03]  /*16070*/  IMAD.WIDE R2, R7, 0x4, R128 ;  /* 0x0000000407027825 */ /* 0x002fc600078e0280 */
[----:B------:R1:W-:Y:S01]  /*16080*/  STL.64 [R1+0x4a0], R8 ;  /* 0x0004a00801007387 */ /* 0x0003e20000100a00 */
[----:B------:R-:W-:-:S03]  /*16090*/  VIADD R25, R26, 0xfffffe7f ;  /* 0xfffffe7f1a197836 */ /* 0x000fc60000000000 */
[----:B------:R1:W-:Y:S01]  /*160a0*/  LDGSTS.E [R15+0x5c000], desc[UR8][R8.64], !P5 ;  /* 0x5c000000080f7fae */ /* 0x0003e2000e921848 */
[----:B------:R-:W2:Y:S01]  /*160b0*/  LDC R26, c[0x0][0x230] ;  /* 0x00008c00ff1a7b82 */ /* 0x000ea20000000800 */
[----:B---3--:R-:W-:Y:S02]  /*160c0*/  IMAD.WIDE R10, R7, 0x4, R130 ;  /* 0x00000004070a7825 */ /* 0x008fe400078e0282 */
[----:B------:R3:W-:Y:S04]  /*160d0*/  STL.64 [R1+0xa88], R4 ;  /* 0x000a880401007387 */ /* 0x0007e80000100a00 */
[----:B------:R3:W-:Y:S01]  /*160e0*/  LDGSTS.E [R15+0x58004], desc[UR8][R4.64], !P3 ;  /* 0x58004000040f7fae */ /* 0x0007e2000d921848 */
[----:B------:R-:W-:Y:S01]  /*160f0*/  ISETP.NE.U32.AND P6, PT, R24, RZ, PT ;  /* 0x000000ff1800720c */ /* 0x000fe20003fc5070 */
[----:B------:R-:W-:Y:S01]  /*16100*/  VIADD R103, R103, 0xfffffe38 ;  /* 0xfffffe3867677836 */ /* 0x000fe20000000000 */
[----:B------:R-:W2:Y:S01]  /*16110*/  LDC R127, c[0x0][0x230] ;  /* 0x00008c00ff7f7b82 */ /* 0x000ea20000000800 */
[----:B-1----:R-:W-:Y:S01]  /*16120*/  IMAD.WIDE R8, R7, 0x4, R132 ;  /* 0x0000000407087825 */ /* 0x002fe200078e0284 */
[----:B------:R1:W-:Y:S04]  /*16130*/  STL.64 [R1+0xaa0], R2 ;  /* 0x000aa00201007387 */ /* 0x0003e80000100a00 */
[----:B------:R1:W-:Y:S01]  /*16140*/  LDGSTS.E [R15+0x5c004], desc[UR8][R2.64], !P3 ;  /* 0x5c004000020f7fae */ /* 0x0003e2000d921848 */
[----:B----4-:R-:W-:Y:S01]  /*16150*/  VIADD R111, R111, 0xfffffe1a ;  /* 0xfffffe1a6f6f7836 */ /* 0x010fe20000000000 */
[----:B------:R-:W4:Y:S01]  /*16160*/  LDC R126, c[0x0][0x230] ;  /* 0x00008c00ff7e7b82 */ /* 0x000f220000000800 */
[----:B---3--:R-:W-:Y:S01]  /*16170*/  IMAD.WIDE R4, R7, 0x4, R134 ;  /* 0x0000000407047825 */ /* 0x008fe200078e0286 */
[----:B------:R3:W-:Y:S04]  /*16180*/  STL.64 [R1+0x498], R10 ;  /* 0x0004980a01007387 */ /* 0x0007e80000100a00 */
[----:B------:R3:W-:Y:S01]  /*16190*/  STL.64 [R1+0xa98], R8 ;  /* 0x000a980801007387 */ /* 0x0007e20000100a00 */
[----:B------:R-:W-:Y:S01]  /*161a0*/  ISETP.GE.U32.AND P4, PT, R25, 0x7ffffe00, PT ;  /* 0x7ffffe001900780c */ /* 0x000fe20003f86070 */
[----:B------:R-:W-:-:S02]  /*161b0*/  VIADD R24, R30, 0xfffffe7d ;  /* 0xfffffe7d1e187836 */ /* 0x000fc40000000000 */
[----:B------:R-:W-:Y:S01]  /*161c0*/  VIADD R110, R110, 0xfffffe19 ;  /* 0xfffffe196e6e7836 */ /* 0x000fe20000000000 */
[----:B------:R3:W-:Y:S01]  /*161d0*/  LDGSTS.E [R15+0x58008], desc[UR8][R10.64], !P0 ;  /* 0x580080000a0f7fae */ /* 0x0007e2000c121848 */
[----:B-1----:R-:W-:Y:S01]  /*161e0*/  IMAD.WIDE R2, R7, 0x4, R136 ;  /* 0x0000000407027825 */ /* 0x002fe200078e0288 */
[----:B--2---:R-:W-:Y:S01]  /*161f0*/  IADD3 R119, R119, -0x1e8, RZ ;  /* 0xfffffe1877777810 */ /* 0x004fe20007ffe0ff */
[----:B------:R-:W1:Y:S01]  /*16200*/  LDC R30, c[0x0][0x230] ;  /* 0x00008c00ff1e7b82 */ /* 0x000e620000000800 */
[----:B------:R2:W-:Y:S04]  /*16210*/  STL.64 [R1+0x1200], R6 ;  /* 0x0012000601007387 */ /* 0x0005e80000100a00 */
[----:B------:R3:W-:Y:S01]  /*16220*/  LDGSTS.E [R15+0x5c008], desc[UR8][R8.64], !P0 ;  /* 0x5c008000080f7fae */ /* 0x0007e2000c121848 */
[----:B------:R-:W-:-:S02]  /*16230*/  VIADD R118, R118, 0xfffffe77 ;  /* 0xfffffe7776767836 */ /* 0x000fc40000000000 */
[----:B------:R-:W-:Y:S01]  /*16240*/  VIADD R127, R127, 0xfffffe76 ;  /* 0xfffffe767f7f7836 */ /* 0x000fe20000000000 */
[----:B------:R-:W-:Y:S01]  /*16250*/  STL.64 [R1+0x490], R4 ;  /* 0x0004900401007387 */ /* 0x000fe20000100a00 */
[----:B----4-:R-:W-:Y:S01]  /*16260*/  IADD3 R126, R126, -0x18b, RZ ;  /* 0xfffffe757e7e7810 */ /* 0x010fe20007ffe0ff */
[----:B------:R-:W4:Y:S02]  /*16270*/  LDC R135, c[0x0][0x230] ;  /* 0x00008c00ff877b82 */ /* 0x000f240000000800 */
[----:B------:R-:W-:Y:S01]  /*16280*/  LDGSTS.E [R15+0x5800c], desc[UR8][R4.64], !P1 ;  /* 0x5800c000040f7fae */ /* 0x000fe2000c921848 */
[----:B---3--:R-:W-:-:S03]  /*16290*/  IMAD.WIDE R10, R23, 0x4, R142 ;  /* 0x00000004170a7825 */ /* 0x008fc600078e028e */
[----:B------:R3:W-:Y:S01]  /*162a0*/  STL.64 [R1+0xa90], R2 ;  /* 0x000a900201007387 */ /* 0x0007e20000100a00 */
[C---:B------:R-:W-:Y:S01]  /*162b0*/  IMAD.WIDE R8, R23.reuse, 0x4, R160 ;  /* 0x0000000417087825 */ /* 0x040fe200078e02a0 */
[----:B------:R-:W-:Y:S01]  /*162c0*/  IADD3 R25, R28, -0x182, RZ ;  /* 0xfffffe7e1c197810 */ /* 0x000fe20007ffe0ff */
[----:B------:R-:W4:Y:S01]  /*162d0*/  LDC R134, c[0x0][0x230] ;  /* 0x00008c00ff867b82 */ /* 0x000f220000000800 */
[----:B------:R3:W-:Y:S01]  /*162e0*/  LDGSTS.E [R15+0x5c00c], desc[UR8][R2.64], !P1 ;  /* 0x5c00c000020f7fae */ /* 0x0007e2000c921848 */
[----:B--2---:R-:W-:-:S03]  /*162f0*/  IMAD.WIDE R6, R23, 0x4, R172 ;  /* 0x0000000417067825 */ /* 0x004fc600078e02ac */
[----:B------:R-:W0:Y:S01]  /*16300*/  LDGDEPBAR ;  /* 0x00000000000079af */ /* 0x000e220000000000 */
[C---:B------:R-:W-:Y:S02]  /*16310*/  IMAD.WIDE R160, R23.reuse, 0x4, R184 ;  /* 0x0000000417a07825 */ /* 0x040fe400078e02b8 */
[----:B------:R-:W2:Y:S01]  /*16320*/  LDC R28, c[0x0][0x230] ;  /* 0x00008c00ff1c7b82 */ /* 0x000ea20000000800 */
[----:B------:R-:W-:Y:S01]  /*16330*/  LDGSTS.E [R14+-0x10000], desc[UR8][R12.64], P2 ;  /* 0xf00000000c0e7fae */ /* 0x000fe20009121848 */
[----:B---3--:R-:W-:Y:S01]  /*16340*/  IMAD.WIDE R2, R23, 0x4, R140 ;  /* 0x0000000417027825 */ /* 0x008fe200078e028c */
[----:B------:R-:W-:Y:S02]  /*16350*/  ISETP.GE.U32.AND P3, PT, R24, 0x7ffffdfe, PT ;  /* 0x7ffffdfe1800780c */ /* 0x000fe40003f66070 */
[----:B-1----:R-:W-:-:S03]  /*16360*/  IADD3 R30, R30, -0x1c3, RZ ;  /* 0xfffffe3d1e1e7810 */ /* 0x002fc60007ffe0ff */
[----:B------:R-:W1:Y:S01]  /*16370*/  LDC R142, c[0x0][0x230] ;  /* 0x00008c00ff8e7b82 */ /* 0x000e620000000800 */
[----:B------:R3:W-:Y:S04]  /*16380*/  STL.64 [R1+0x470], R2 ;  /* 0x0004700201007387 */ /* 0x0007e80000100a00 */
[----:B------:R-:W-:Y:S03]  /*16390*/  STL.64 [R1+0x480], R12 ;  /* 0x0004800c01007387 */ /* 0x000fe60000100a00 */
[----:B------:R-:W2:Y:S01]  /*163a0*/  LDC R143, c[0x0][0x230] ;  /* 0x00008c00ff8f7b82 */ /* 0x000ea20000000800 */
[----:B------:R-:W-:Y:S04]  /*163b0*/  STL.64 [R1+0x468], R10 ;  /* 0x0004680a01007387 */ /* 0x000fe80000100a00 */
[----:B------:R-:W-:Y:S01]  /*163c0*/  STL.64 [R1+0x1210], R10 ;  /* 0x0012100a01007387 */ /* 0x000fe20000100a00 */
[----:B---3--:R-:W-:-:S03]  /*163d0*/  IMAD.WIDE R2, R23, 0x4, R154 ;  /* 0x0000000417027825 */ /* 0x008fc600078e029a */
[----:B------:R-:W-:Y:S04]  /*163e0*/  STL.64 [R1+0x458], R20 ;  /* 0x0004581401007387 */ /* 0x000fe80000100a00 */
[----:B------:R3:W-:Y:S04]  /*163f0*/  STL.64 [R1+0x1208], R20 ;  /* 0x0012081401007387 */ /* 0x0007e80000100a00 */
[----:B------:R-:W-:Y:S04]  /*16400*/  STL.64 [R1+0x450], R242 ;  /* 0x000450f201007387 */ /* 0x000fe80000100a00 */
        /* <DEDUP_REMOVED lines=10> */
[----:B------:R-:W-:Y:S04]  /*164b0*/  STL.64 [R1+0x408], R8 ;  /* 0x0004080801007387 */ /* 0x000fe80000100a00 */
[----:B------:R-:W3:Y:S04]  /*164c0*/  LDL.LU.64 R248, [R1+0xd0] ;  /* 0x0000d00001f87983 */ /* 0x000ee80000300a00 */
[----:B------:R-:W4:Y:S04]  /*164d0*/  LDL.LU.64 R188, [R1+0xd8] ;  /* 0x0000d80001bc7983 */ /* 0x000f280000300a00 */
[----:B------:R1:W-:Y:S04]  /*164e0*/  STL.64 [R1+0x378], R2 ;  /* 0x0003780201007387 */ /* 0x0003e80000100a00 */
[----:B------:R-:W2:Y:S04]  /*164f0*/  LDL.LU.64 R4, [R1+0xe0] ;  /* 0x0000e00001047983 */ /* 0x000ea80000300a00 */
[----:B-1----:R-:W2:Y:S01]  /*16500*/  LDL.LU.64 R2, [R1+0xe8] ;  /* 0x0000e80001027983 */ /* 0x002ea20000300a00 */
[----:B------:R-:W-:-:S03]  /*16510*/  IMAD.WIDE R236, R23, 0x4, R170 ;  /* 0x0000000417ec7825 */ /* 0x000fc600078e02aa */
[----:B------:R-:W2:Y:S04]  /*16520*/  LDL.LU.64 R168, [R1+0x118] ;  /* 0x0001180001a87983 */ /* 0x000ea80000300a00 */
[----:B------:R-:W2:Y:S04]  /*16530*/  LDL.LU.64 R162, [R1+0x120] ;  /* 0x0001200001a27983 */ /* 0x000ea80000300a00 */
[----:B------:R-:W-:Y:S04]  /*16540*/  STL.64 [R1+0x400], R240 ;  /* 0x000400f001007387 */ /* 0x000fe80000100a00 */
[----:B------:R-:W-:Y:S04]  /*16550*/  STL.64 [R1+0x3e0], R234 ;  /* 0x0003e0ea01007387 */ /* 0x000fe80000100a00 */
[----:B------:R-:W2:Y:S04]  /*16560*/  LDL.LU.64 R172, [R1+0x110] ;  /* 0x0001100001ac7983 */ /* 0x000ea80000300a00 */
[----:B------:R-:W-:Y:S04]  /*16570*/  STL.64 [R1+0x3c0], R230 ;  /* 0x0003c0e601007387 */ /* 0x000fe80000100a00 */
[----:B------:R1:W-:Y:S04]  /*16580*/  STL.64 [R1+0x360], R236 ;  /* 0x000360ec01007387 */ /* 0x0003e80000100a00 */
[----:B------:R-:W2:Y:S01]  /*16590*/  LDL.LU.64 R174, [R1+0x108] ;  /* 0x0001080001ae7983 */ /* 0x000ea20000300a00 */
[----:B------:R-:W-:-:S03]  /*165a0*/  IMAD.WIDE R242, R23, 0x4, R186 ;  /* 0x0000000417f27825 */ /* 0x000fc600078e02ba */
[----:B------:R-:W-:Y:S04]  /*165b0*/  STL.64 [R1+0x350], R6 ;  /* 0x0003500601007387 */ /* 0x000fe80000100a00 */
[----:B------:R-:W-:Y:S04]  /*165c0*/  STL.64 [R1+0x330], R18 ;  /* 0x0003301201007387 */ /* 0x000fe80000100a00 */
[----:B------:R-:W-:Y:S04]  /*165d0*/  STL.64 [R1+0x318], R176 ;  /* 0x000318b001007387 */ /* 0x000fe80000100a00 */
[----:B------:R-:W2:Y:S04]  /*165e0*/  LDL.LU.64 R184, [R1+0x100] ;  /* 0x0001000001b87983 */ /* 0x000ea80000300a00 */
[----:B------:R-:W-:Y:S04]  /*165f0*/  STL.64 [R1+0x308], R178 ;  /* 0x000308b201007387 */ /* 0x000fe80000100a00 */
[----:B------:R-:W2:Y:S04]  /*16600*/  LDL.LU.64 R186, [R1+0xf8] ;  /* 0x0000f80001ba7983 */ /* 0x000ea80000300a00 */
[----:B------:R-:W-:Y:S04]  /*16610*/  STL.64 [R1+0x300], R180 ;  /* 0x000300b401007387 */ /* 0x000fe80000100a00 */
[----:B------:R-:W-:Y:S04]  /*16620*/  STL.64 [R1+0x2f0], R182 ;  /* 0x0002f0b601007387 */ /* 0x000fe80000100a00 */
[----:B------:R1:W-:Y:S01]  /*16630*/  STL.64 [R1+0x2d8], R242 ;  /* 0x0002d8f201007387 */ /* 0x0003e20000100a00 */
[----:B------:R-:W-:-:S03]  /*16640*/  IMAD.WIDE R10, R23, 0x4, R204 ;  /* 0x00000004170a7825 */ /* 0x000fc600078e02cc */
[----:B------:R-:W-:Y:S04]  /*16650*/  STL.64 [R1+0x2e8], R160 ;  /* 0x0002e8a001007387 */ /* 0x000fe80000100a00 */
[----:B------:R-:W-:Y:S04]  /*16660*/  STL.64 [R1+0x2b8], R190 ;  /* 0x0002b8be01007387 */ /* 0x000fe80000100a00 */
[----:B------:R-:W-:Y:S04]  /*16670*/  STL.64 [R1+0x2a0], R192 ;  /* 0x0002a0c001007387 */ /* 0x000fe80000100a00 */
[----:B------:R-:W-:Y:S04]  /*16680*/  STL.64 [R1+0x288], R194 ;  /* 0x000288c201007387 */ /* 0x000fe80000100a00 */
[----:B------:R-:W2:Y:S04]  /*16690*/  LDL.LU.64 R202, [R1+0xf0] ;  /* 0x0000f00001ca7983 */ /* 0x000ea80000300a00 */
[----:B------:R-:W-:Y:S04]  /*166a0*/  STL.64 [R1+0x270], R196 ;  /* 0x000270c401007387 */ /* 0x000fe80000100a00 */
        /* <DEDUP_REMOVED lines=14> */
[----:B------:R-:W2:Y:S04]  /*16790*/  LDL.LU.64 R152, [R1+0x128] ;  /* 0x0001280001987983 */ /* 0x000ea80000300a00 */
[----:B------:R-:W2:Y:S04]  /*167a0*/  LDL.LU.64 R204, [R1+0x130] ;  /* 0x0001300001cc7983 */ /* 0x000ea80000300a00 */
[----:B------:R-:W-:Y:S01]  /*167b0*/  STL.64 [R1+0x148], R224 ;  /* 0x000148e001007387 */ /* 0x000fe20000100a00 */
[----:B---3--:R-:W-:-:S04]  /*167c0*/  IMAD.WIDE R238, R23, 0x4, R248 ;  /* 0x0000000417ee7825 */ /* 0x008fc800078e02f8 */
[C---:B----4-:R-:W-:Y:S02]  /*167d0*/  IMAD.WIDE R170, R23.reuse, 0x4, R188 ;  /* 0x0000000417aa7825 */ /* 0x050fe400078e02bc */
[----:B------:R-:W3:Y:S02]  /*167e0*/  LDL.LU.64 R188, [R1+0x138] ;  /* 0x0001380001bc7983 */ /* 0x000ee40000300a00 */
[C---:B--2---:R-:W-:Y:S02]  /*167f0*/  IMAD.WIDE R164, R23.reuse, 0x4, R4 ;  /* 0x0000000417a47825 */ /* 0x044fe400078e0204 */
[----:B------:R-:W2:Y:S04]  /*16800*/  LDL.LU.64 R4, [R1+0x140] ;  /* 0x0001400001047983 */ /* 0x000ea80000300a00 */
[----:B------:R-:W-:Y:S01]  /*16810*/  STL.64 [R1+0x80], R226 ;  /* 0x000080e201007387 */ /* 0x000fe20000100a00 */
[----:B------:R-:W-:-:S03]  /*16820*/  IMAD.WIDE R154, R23, 0x4, R2 ;  /* 0x00000004179a7825 */ /* 0x000fc600078e0202 */
[----:B------:R-:W4:Y:S04]  /*16830*/  LDL.LU.64 R2, [R1+0x150] ;  /* 0x0001500001027983 */ /* 0x000f280000300a00 */
[----:B------:R-:W4:Y:S04]  /*16840*/  LDL.LU.64 R250, [R1+0x158] ;  /* 0x0001580001fa7983 */ /* 0x000f280000300a00 */
[----:B------:R-:W4:Y:S04]  /*16850*/  LDL.LU.64 R248, [R1+0x160] ;  /* 0x0001600001f87983 */ /* 0x000f280000300a00 */
[----:B------:R-:W4:Y:S04]  /*16860*/  LDL.LU.64 R246, [R1+0x168] ;  /* 0x0001680001f67983 */ /* 0x000f280000300a00 */
[----:B------:R-:W4:Y:S04]  /*16870*/  LDL.LU.64 R244, [R1+0x170] ;  /* 0x0001700001f47983 */ /* 0x000f280000300a00 */
[----:B------:R-:W-:Y:S04]  /*16880*/  STL.64 [R1+0x78], R238 ;  /* 0x000078ee01007387 */ /* 0x000fe80000100a00 */
[----:B------:R-:W3:Y:S01]  /*16890*/  LDL.64 R218, [R1+0x420] ;  /* 0x0004200001da7983 */ /* 0x000ee20000100a00 */
[----:B------:R-:W-:-:S03]  /*168a0*/  IMAD.WIDE R172, R23, 0x4, R172 ;  /* 0x0000000417ac7825 */ /* 0x000fc600078e02ac */
[----:B------:R-:W-:Y:S01]  /*168b0*/  STL.64 [R1+0x70], R170 ;  /* 0x000070aa01007387 */ /* 0x000fe20000100a00 */
[----:B------:R-:W-:-:S03]  /*168c0*/  IMAD.WIDE R174, R23, 0x4, R174 ;  /* 0x0000000417ae7825 */ /* 0x000fc600078e02ae */
[----:B------:R-:W-:Y:S01]  /*168d0*/  STL.64 [R1+0x68], R164 ;  /* 0x000068a401007387 */ /* 0x000fe20000100a00 */
[----:B------:R-:W-:-:S04]  /*168e0*/  IMAD.WIDE R168, R23, 0x4, R168 ;  /* 0x0000000417a87825 */ /* 0x000fc800078e02a8 */
[----:B------:R-:W-:-:S04]  /*168f0*/  IMAD.WIDE R162, R23, 0x4, R162 ;  /* 0x0000000417a27825 */ /* 0x000fc800078e02a2 */
[----:B------:R-:W-:-:S04]  /*16900*/  IMAD.WIDE R184, R23, 0x4, R184 ;  /* 0x0000000417b87825 */ /* 0x000fc800078e02b8 */
[----:B------:R-:W-:-:S04]  /*16910*/  IMAD.WIDE R186, R23, 0x4, R186 ;  /* 0x0000000417ba7825 */ /* 0x000fc800078e02ba */
[----:B------:R-:W-:-:S05]  /*16920*/  IMAD.WIDE R216, R23, 0x4, R202 ;  /* 0x0000000417d87825 */ /* 0x000fca00078e02ca */
[----:B------:R4:W-:Y:S04]  /*16930*/  STL.64 [R1+0x58], R216 ;  /* 0x000058d801007387 */ /* 0x0009e80000100a00 */
[----:B------:R-:W4:Y:S04]  /*16940*/  LDL.64 R202, [R1+0x470] ;  /* 0x0004700001ca7983 */ /* 0x000f280000100a00 */
[----:B------:R-:W-:Y:S04]  /*16950*/  STL.64 [R1+0x60], R154 ;  /* 0x0000609a01007387 */ /* 0x000fe80000100a00 */
[----:B------:R-:W-:Y:S04]  /*16960*/  STL.64 [R1+0x50], R186 ;  /* 0x000050ba01007387 */ /* 0x000fe80000100a00 */
[----:B------:R-:W-:Y:S04]  /*16970*/  STL.64 [R1+0x48], R184 ;  /* 0x000048b801007387 */ /* 0x000fe80000100a00 */
[----:B------:R4:W-:Y:S04]  /*16980*/  STL.64 [R1+0x40], R174 ;  /* 0x000040ae01007387 */ /* 0x0009e80000100a00 */
[----:B------:R-:W-:Y:S04]  /*16990*/  STL.64 [R1+0x38], R172 ;  /* 0x000038ac01007387 */ /* 0x000fe80000100a00 */
[----:B------:R-:W-:Y:S04]  /*169a0*/  STL.64 [R1+0x30], R168 ;  /* 0x000030a801007387 */ /* 0x000fe80000100a00 */
[----:B------:R-:W-:Y:S01]  /*169b0*/  STL.64 [R1+0x28], R162 ;  /* 0x000028a201007387 */ /* 0x000fe20000100a00 */
[----:B------:R-:W-:-:S04]  /*169c0*/  IMAD.WIDE R152, R23, 0x4, R152 ;  /* 0x0000000417987825 */ /* 0x000fc800078e0298 */
[----:B------:R-:W-:-:S05]  /*169d0*/  IMAD.WIDE R204, R23, 0x4, R204 ;  /* 0x0000000417cc7825 */ /* 0x000fca00078e02cc */
[----:B------:R-:W-:Y:S04]  /*169e0*/  STL.64 [R1+0x18], R204 ;  /* 0x000018cc01007387 */ /* 0x000fe80000100a00 */
[----:B------:R-:W-:Y:S04]  /*169f0*/  STL.64 [R1+0x20], R152 ;  /* 0x0000209801007387 */ /* 0x000fe80000100a00 */
[----:B------:R-:W4:Y:S04]  /*16a00*/  LDL.LU.64 R12, [R1+0x1228] ;  /* 0x00122800010c7983 */ /* 0x000f280000300a00 */
[----:B---3--:R-:W-:Y:S04]  /*16a10*/  LDGSTS.E [R14+-0xfc00], desc[UR8][R218.64], P2 ;  /* 0xf0400000da0e7fae */ /* 0x008fe80009121848 */
[----:B------:R-:W-:Y:S04]  /*16a20*/  LDGSTS.E [R14+-0xf800], desc[UR8][R236.64], P2 ;  /* 0xf0800000ec0e7fae */ /* 0x000fe80009121848 */
[----:B------:R-:W-:Y:S04]  /*16a30*/  LDGSTS.E [R14+-0xf400], desc[UR8][R242.64], P2 ;  /* 0xf0c00000f20e7fae */ /* 0x000fe80009121848 */
[----:B------:R-:W-:Y:S04]  /*16a40*/  LDGSTS.E [R14+-0xf000], desc[UR8][R10.64], P2 ;  /* 0xf10000000a0e7fae */ /* 0x000fe80009121848 */
[----:B-1----:R-:W3:Y:S04]  /*16a50*/  LDL.LU.64 R236, [R1+0x1220] ;  /* 0x0012200001ec7983 */ /* 0x002ee80000300a00 */
[----:B------:R-:W3:Y:S04]  /*16a60*/  LDL.LU.64 R242, [R1+0x1218] ;  /* 0x0012180001f27983 */ /* 0x000ee80000300a00 */
[----:B------:R-:W3:Y:S04]  /*16a70*/  LDL.LU.64 R10, [R1+0x1210] ;  /* 0x00121000010a7983 */ /* 0x000ee80000300a00 */
[----:B------:R-:W-:Y:S04]  /*16a80*/  LDGSTS.E [R14+-0xec00], desc[UR8][R220.64], P2 ;  /* 0xf1400000dc0e7fae */ /* 0x000fe80009121848 */
[----:B------:R1:W-:Y:S01]  /*16a90*/  LDGSTS.E [R14+-0xe800], desc[UR8][R216.64], P2 ;  /* 0xf1800000d80e7fae */ /* 0x0003e20009121848 */
[----:B------:R-:W-:-:S03]  /*16aa0*/  IMAD.WIDE R188, R23, 0x4, R188 ;  /* 0x0000000417bc7825 */ /* 0x000fc600078e02bc */
[----:B------:R-:W-:Y:S01]  /*16ab0*/  LDGSTS.E [R14+-0xe400], desc[UR8][R204.64], P2 ;  /* 0xf1c00000cc0e7fae */ /* 0x000fe20009121848 */
[----:B--2---:R-:W-:-:S04]  /*16ac0*/  IMAD.WIDE R4, R23, 0x4, R4 ;  /* 0x0000000417047825 */ /* 0x004fc800078e0204 */
[----:B----4-:R-:W-:Y:S01]  /*16ad0*/  IMAD.WIDE R2, R23, 0x4, R2 ;  /* 0x0000000417027825 */ /* 0x010fe200078e0202 */
[----:B------:R-:W-:Y:S02]  /*16ae0*/  ISETP.GE.U32.AND P5, PT, R25, 0x7ffffdff, PT ;  /* 0x7ffffdff1900780c */ /* 0x000fe40003fa6070 */
[----:B------:R-:W-:Y:S01]  /*16af0*/  IADD3 R24, R29, -0x1a1, RZ ;  /* 0xfffffe5f1d187810 */ /* 0x000fe20007ffe0ff */
[----:B------:R-:W-:-:S04]  /*16b00*/  IMAD.WIDE R250, R23, 0x4, R250 ;  /* 0x0000000417fa7825 */ /* 0x000fc800078e02fa */
[----:B------:R-:W-:Y:S02]  /*16b10*/  VIADD R135, R135, 0xfffffe74 ;  /* 0xfffffe7487877836 */ /* 0x000fe40000000000 */
[----:B------:R-:W-:Y:S01]  /*16b20*/  VIADD R134, R134, 0xfffffe57 ;  /* 0xfffffe5786867836 */ /* 0x000fe20000000000 */
[----:B------:R-:W-:Y:S01]  /*16b30*/  IADD3 R143, R143, -0x1aa, RZ ;  /* 0xfffffe568f8f7810 */ /* 0x000fe20007ffe0ff */
[C---:B------:R-:W-:Y:S01]  /*16b40*/  IMAD.WIDE R248, R23.reuse, 0x4, R248 ;  /* 0x0000000417f87825 */ /* 0x040fe200078e02f8 */
[----:B------:R-:W-:Y:S01]  /*16b50*/  IADD3 R150, R150, -0x1c9, RZ ;  /* 0xfffffe3796967810 */ /* 0x000fe20007ffe0ff */
[----:B-1----:R-:W1:Y:S02]  /*16b60*/  LDC R216, c[0x0][0x230] ;  /* 0x00008c00ffd87b82 */ /* 0x002e640000000800 */
[----:B------:R-:W-:-:S04]  /*16b70*/  IMAD.WIDE R246, R23, 0x4, R246 ;  /* 0x0000000417f67825 */ /* 0x000fc800078e02f6 */
[----:B------:R-:W-:Y:S02]  /*16b80*/  IMAD.WIDE R244, R23, 0x4, R244 ;  /* 0x0000000417f47825 */ /* 0x000fe400078e02f4 */
[----:B------:R-:W2:Y:S01]  /*16b90*/  LDC R217, c[0x0][0x230] ;  /* 0x00008c00ffd97b82 */ /* 0x000ea20000000800 */
        /* <DEDUP_REMOVED lines=9> */
[----:B------:R-:W4:Y:S04]  /*16c30*/  LDL.LU.64 R6, [R1+0x1200] ;  /* 0x0012000001067983 */ /* 0x000f280000300a00 */
[----:B---3--:R-:W-:Y:S04]  /*16c40*/  LDGSTS.E [R12+-0xff00], desc[UR8][R10.64], P2 ;  /* 0xf01000000a0c7fae */ /* 0x008fe80009121848 */
[----:B------:R-:W-:Y:S04]  /*16c50*/  LDGSTS.E [R12+-0xfb00], desc[UR8][R16.64], P2 ;  /* 0xf0500000100c7fae */ /* 0x000fe80009121848 */
[----:B------:R-:W-:Y:S04]  /*16c60*/  LDGSTS.E [R12+-0xf700], desc[UR8][R18.64], P2 ;  /* 0xf0900000120c7fae */ /* 0x000fe80009121848 */
[----:B------:R-:W4:Y:S04]  /*16c70*/  LDL.LU.64 R10, [R1+0x11f8] ;  /* 0x0011f800010a7983 */ /* 0x000f280000300a00 */
[----:B------:R3:W-:Y:S04]  /*16c80*/  LDGSTS.E [R12+-0xf300], desc[UR8][R192.64], P2 ;  /* 0xf0d00000c00c7fae */ /* 0x0007e80009121848 */
[----:B------:R1:W-:Y:S04]  /*16c90*/  LDGSTS.E [R12+-0xef00], desc[UR8][R208.64], P2 ;  /* 0xf1100000d00c7fae */ /* 0x0003e80009121848 */
[----:B------:R2:W-:Y:S04]  /*16ca0*/  LDGSTS.E [R12+-0xeb00], desc[UR8][R224.64], P2 ;  /* 0xf1500000e00c7fae */ /* 0x0005e80009121848 */
[----:B------:R-:W4:Y:S01]  /*16cb0*/  LDL.LU.64 R16, [R1+0x11f0] ;  /* 0x0011f00001107983 */ /* 0x000f220000300a00 */
[----:B------:R-:W-:Y:S01]  /*16cc0*/  VIADD R25, R27, 0xfffffe7c ;  /* 0xfffffe7c1b197836 */ /* 0x000fe20000000000 */
[----:B------:R-:W-:Y:S01]  /*16cd0*/  ISETP.GE.U32.AND P1, PT, R24, 0x7ffffde0, PT ;  /* 0x7ffffde01800780c */ /* 0x000fe20003f26070 */
[----:B------:R-:W4:Y:S01]  /*16ce0*/  LDC R27, c[0x0][0x230] ;  /* 0x00008c00ff1b7b82 */ /* 0x000f220000000800 */
[----:B------:R-:W-:Y:S04]  /*16cf0*/  LDGSTS.E [R12+-0xe700], desc[UR8][R184.64], P2 ;  /* 0xf1900000b80c7fae */ /* 0x000fe80009121848 */
[----:B------:R-:W4:Y:S01]  /*16d00*/  LDL.LU.64 R18, [R1+0x11e8] ;  /* 0x0011e80001127983 */ /* 0x000f220000300a00 */
[----:B------:R-:W-:-:S02]  /*16d10*/  VIADD R142, R142, 0xfffffe55 ;  /* 0xfffffe558e8e7836 */ /* 0x000fc40000000000 */
[----:B------:R-:W-:Y:S01]  /*16d20*/  VIADD R151, R151, 0xfffffe54 ;  /* 0xfffffe5497977836 */ /* 0x000fe20000000000 */
[----:B------:R-:W-:Y:S01]  /*16d30*/  LDGSTS.E [R12+-0xe300], desc[UR8][R4.64], P2 ;  /* 0xf1d00000040c7fae */ /* 0x000fe20009121848 */
[----:B---3--:R-:W3:Y:S03]  /*16d40*/  LDC R192, c[0x0][0x230] ;  /* 0x00008c00ffc07b82 */ /* 0x008ee60000000800 */
[----:B------:R-:W-:Y:S05]  /*16d50*/  STL.64 [R1+0x11a0], R12 ;  /* 0x0011a00c01007387 */ /* 0x000fea0000100a00 */
[----:B------:R-:W3:Y:S08]  /*16d60*/  LDC R193, c[0x0][0x230] ;  /* 0x00008c00ffc17b82 */ /* 0x000ef00000000800 */
[----:B-1----:R-:W1:Y:S08]  /*16d70*/  LDC R209, c[0x0][0x230] ;  /* 0x00008c00ffd17b82 */ /* 0x002e700000000800 */
[----:B------:R-:W1:Y:S01]  /*16d80*/  LDC R208, c[0x0][0x230] ;  /* 0x00008c00ffd07b82 */ /* 0x000e620000000800 */
[----:B------:R-:W-:Y:S01]  /*16d90*/  VIADD R216, R216, 0xfffffe33 ;  /* 0xfffffe33d8d87836 */ /* 0x000fe20000000000 */
[----:B--2---:R-:W-:-:S06]  /*16da0*/  IADD3 R217, R217, -0x1b0, RZ ;  /* 0xfffffe50d9d97810 */ /* 0x004fcc0007ffe0ff */
[----:B------:R-:W2:Y:S08]  /*16db0*/  LDC R225, c[0x0][0x230] ;  /* 0x00008c00ffe17b82 */ /* 0x000eb00000000800 */
[----:B------:R-:W2:Y:S01]  /*16dc0*/  LDC R224, c[0x0][0x230] ;  /* 0x00008c00ffe07b82 */ /* 0x000ea20000000800 */
[----:B----4-:R-:W-:Y:S04]  /*16dd0*/  LDGSTS.E [R11+-0xfe80], desc[UR8][R20.64], P2 ;  /* 0xf0180000140b7fae */ /* 0x010fe80009121848 */
[----:B------:R-:W-:Y:S04]  /*16de0*/  LDGSTS.E [R11+-0xfa80], desc[UR8][R8.64], P2 ;  /* 0xf0580000080b7fae */ /* 0x000fe80009121848 */
[----:B------:R-:W-:Y:S04]  /*16df0*/  LDGSTS.E [R11+-0xf680], desc[UR8][R176.64], P2 ;  /* 0xf0980000b00b7fae */ /* 0x000fe80009121848 */
[----:B------:R-:W4:Y:S04]  /*16e00*/  LDL.LU.64 R20, [R1+0x11e0] ;  /* 0x0011e00001147983 */ /* 0x000f280000300a00 */
[----:B------:R-:W2:Y:S04]  /*16e10*/  LDL.LU.64 R8, [R1+0x11d8] ;  /* 0x0011d80001087983 */ /* 0x000ea80000300a00 */
[----:B------:R-:W-:Y:S04]  /*16e20*/  LDGSTS.E [R11+-0xf280], desc[UR8][R194.64], P2 ;  /* 0xf0d80000c20b7fae */ /* 0x000fe80009121848 */
[----:B------:R-:W-:Y:S04]  /*16e30*/  LDGSTS.E [R11+-0xee80], desc[UR8][R210.64], P2 ;  /* 0xf1180000d20b7fae */ /* 0x000fe80009121848 */
[----:B------:R-:W-:Y:S04]  /*16e40*/  LDGSTS.E [R11+-0xea80], desc[UR8][R226.64], P2 ;  /* 0xf1580000e20b7fae */ /* 0x000fe80009121848 */
[----:B------:R3:W-:Y:S04]  /*16e50*/  LDGSTS.E [R11+-0xe680], desc[UR8][R174.64], P2 ;  /* 0xf1980000ae0b7fae */ /* 0x0007e80009121848 */
[----:B------:R-:W-:Y:S04]  /*16e60*/  LDGSTS.E [R11+-0xe280], desc[UR8][R2.64], P2 ;  /* 0xf1d80000020b7fae */ /* 0x000fe80009121848 */
[----:B------:R-:W-:Y:S01]  /*16e70*/  LDGSTS.E [R10+-0xfe00], desc[UR8][R242.64], P2 ;  /* 0xf0200000f20a7fae */ /* 0x000fe20009121848 */
[----:B------:R-:W-:Y:S01]  /*16e80*/  ISETP.GE.U32.AND P0, PT, R25, 0x7ffffdfd, PT ;  /* 0x7ffffdfd1900780c */ /* 0x000fe20003f06070 */
[----:B------:R-:W-:Y:S01]  /*16e90*/  VIADD R24, R26, 0xfffffe5e ;  /* 0xfffffe5e1a187836 */ /* 0x000fe20000000000 */
[----:B------:R-:W2:Y:S01]  /*16ea0*/  LDC R25, c[0x0][0x230] ;  /* 0x00008c00ff197b82 */ /* 0x000ea20000000800 */
[----:B------:R-:W-:Y:S04]  /*16eb0*/  LDGSTS.E [R10+-0xfa00], desc[UR8][R240.64], P2 ;  /* 0xf0600000f00a7fae */ /* 0x000fe80009121848 */
[----:B------:R-:W-:Y:S03]  /*16ec0*/  LDGSTS.E [R10+-0xf600], desc[UR8][R178.64], P2 ;  /* 0xf0a00000b20a7fae */ /* 0x000fe60009121848 */
[----:B---3--:R-:W3:Y:S01]  /*16ed0*/  LDC R175, c[0x0][0x230] ;  /* 0x00008c00ffaf7b82 */ /* 0x008ee20000000800 */
[----:B------:R-:W-:Y:S04]  /*16ee0*/  LDGSTS.E [R10+-0xf200], desc[UR8][R196.64], P2 ;  /* 0xf0e00000c40a7fae */ /* 0x000fe80009121848 */
[----:B------:R-:W-:Y:S03]  /*16ef0*/  LDGSTS.E [R10+-0xee00], desc[UR8][R212.64], P2 ;  /* 0xf1200000d40a7fae */ /* 0x000fe60009121848 */
[----:B------:R-:W3:Y:S01]  /*16f00*/  LDC R174, c[0x0][0x230] ;  /* 0x00008c00ffae7b82 */ /* 0x000ee20000000800 */
[----:B------:R-:W-:Y:S04]  /*16f10*/  LDGSTS.E [R10+-0xea00], desc[UR8][R238.64], P2 ;  /* 0xf1600000ee0a7fae */ /* 0x000fe80009121848 */
[----:B------:R-:W-:Y:S01]  /*16f20*/  LDGSTS.E [R10+-0xe600], desc[UR8][R172.64], P2 ;  /* 0xf1a00000ac0a7fae */ /* 0x000fe20009121848 */
[----:B------:R-:W-:Y:S01]  /*16f30*/  VIADD R192, R192, 0xfffffe71 ;  /* 0xfffffe71c0c07836 */ /* 0x000fe20000000000 */
[----:B------:R-:W-:Y:S01]  /*16f40*/  IADD3 R193, R193, -0x18e, RZ ;  /* 0xfffffe72c1c17810 */ /* 0x000fe20007ffe0ff */
[----:B-1----:R-:W-:Y:S01]  /*16f50*/  VIADD R209, R209, 0xfffffe52 ;  /* 0xfffffe52d1d17836 */ /* 0x002fe20000000000 */
[----:B------:R-:W-:Y:S01]  /*16f60*/  LDGSTS.E [R10+-0xe200], desc[UR8][R250.64], P2 ;  /* 0xf1e00000fa0a7fae */ /* 0x000fe20009121848 */
[----:B------:R-:W-:Y:S01]  /*16f70*/  VIADD R208, R208, 0xfffffe51 ;  /* 0xfffffe51d0d07836 */ /* 0x000fe20000000000 */
[----:B------:R-:W1:Y:S02]  /*16f80*/  LDC R226, c[0x0][0x230] ;  /* 0x00008c00ffe27b82 */ /* 0x000e640000000800 */
[----:B------:R3:W-:Y:S04]  /*16f90*/  STL.64 [R1+0x1120], R10 ;  /* 0x0011200a01007387 */ /* 0x0007e80000100a00 */
[----:B---3--:R-:W3:Y:S04]  /*16fa0*/  LDL.LU.64 R10, [R1+0x378] ;  /* 0x00037800010a7983 */ /* 0x008ee80000300a00 */
[----:B------:R-:W4:Y:S04]  /*16fb0*/  LDL.LU.64 R242, [R1+0x178] ;  /* 0x0001780001f27983 */ /* 0x000f280000300a00 */
[----:B------:R-:W3:Y:S04]  /*16fc0*/  LDL.LU.64 R240, [R1+0x180] ;  /* 0x0001800001f07983 */ /* 0x000ee80000300a00 */
[----:B------:R-:W3:Y:S04]  /*16fd0*/  LDL.LU.64 R238, [R1+0x190] ;  /* 0x0001900001ee7983 */ /* 0x000ee80000300a00 */
        /* <DEDUP_REMOVED lines=10> */
[----:B------:R2:W-:Y:S04]  /*17080*/  LDGSTS.E [R8+-0xf500], desc[UR8][R182.64], P2 ;  /* 0xf0b00000b6087fae */ /* 0x0005e80009121848 */
[----:B------:R1:W-:Y:S04]  /*17090*/  LDGSTS.E [R8+-0xf100], desc[UR8][R200.64], P2 ;  /* 0xf0f00000c8087fae */ /* 0x0003e80009121848 */
[----:B------:R-:W-:Y:S04]  /*170a0*/  LDGSTS.E [R8+-0xed00], desc[UR8][R166.64], P2 ;  /* 0xf1300000a6087fae */ /* 0x000fe80009121848 */
[----:B------:R-:W3:Y:S01]  /*170b0*/  LDL.LU.64 R236, [R1+0x1a0] ;  /* 0x0001a00001ec7983 */ /* 0x000ee20000300a00 */
[----:B------:R-:W-:Y:S01]  /*170c0*/  VIADD R175, R175, 0xfffffe16 ;  /* 0xfffffe16afaf7836 */ /* 0x000fe20000000000 */
[----:B------:R-:W-:Y:S01]  /*170d0*/  IADD3 R174, R174, -0x1eb, RZ ;  /* 0xfffffe15aeae7810 */ /* 0x000fe20007ffe0ff */
[----:B--2---:R-:W2:Y:S01]  /*170e0*/  LDC R183, c[0x0][0x230] ;  /* 0x00008c00ffb77b82 */ /* 0x004ea20000000800 */
[----:B------:R-:W-:Y:S04]  /*170f0*/  LDGSTS.E [R8+-0xe900], desc[UR8][R164.64], P2 ;  /* 0xf1700000a4087fae */ /* 0x000fe80009121848 */
[----:B------:R-:W2:Y:S03]  /*17100*/  LDL.LU.64 R234, [R1+0xb50] ;  /* 0x000b500001ea7983 */ /* 0x000ea60000300a00 */
[----:B------:R-:W2:Y:S01]  /*17110*/  LDC R182, c[0x0][0x230] ;  /* 0x00008c00ffb67b82 */ /* 0x000ea20000000800 */
[----:B------:R-:W-:Y:S04]  /*17120*/  LDGSTS.E [R8+-0xe500], desc[UR8][R162.64], P2 ;  /* 0xf1b00000a2087fae */ /* 0x000fe80009121848 */
[----:B------:R-:W2:Y:S03]  /*17130*/  LDL.LU.64 R232, [R1+0xb48] ;  /* 0x000b480001e87983 */ /* 0x000ea60000300a00 */
[----:B-1----:R-:W1:Y:S01]  /*17140*/  LDC R201, c[0x0][0x230] ;  /* 0x00008c00ffc97b82 */ /* 0x002e620000000800 */
[----:B------:R-:W-:Y:S04]  /*17150*/  LDGSTS.E [R8+-0xe100], desc[UR8][R246.64], P2 ;  /* 0xf1f00000f6087fae */ /* 0x000fe80009121848 */
[----:B------:R-:W-:Y:S01]  /*17160*/  LDGSTS.E [R6+-0xfc80], desc[UR8][R228.64], P2 ;  /* 0xf0380000e4067fae */ /* 0x000fe20009121848 */
[----:B----4-:R-:W-:-:S02]  /*17170*/  IMAD.WIDE R242, R7, 0x4, R242 ;  /* 0x0000000407f27825 */ /* 0x010fc400078e02f2 */
[----:B------:R-:W4:Y:S01]  /*17180*/  LDC R200, c[0x0][0x230] ;  /* 0x00008c00ffc87b82 */ /* 0x000f220000000800 */
[----:B---3--:R-:W-:Y:S04]  /*17190*/  LDGSTS.E [R6+-0xf880], desc[UR8][R10.64], P2 ;  /* 0xf07800000a067fae */ /* 0x008fe80009121848 */
[----:B------:R-:W-:Y:S04]  /*171a0*/  LDGSTS.E [R6+-0xf480], desc[UR8][R160.64], P2 ;  /* 0xf0b80000a0067fae */ /* 0x000fe80009121848 */
[----:B------:R-:W-:Y:S04]  /*171b0*/  STL.64 [R1+0x10a8], R8 ;  /* 0x0010a80801007387 */ /* 0x000fe80000100a00 */
[----:B------:R3:W-:Y:S04]  /*171c0*/  LDGSTS.E [R6+-0xf080], desc[UR8][R158.64], P2 ;  /* 0xf0f800009e067fae */ /* 0x0007e80009121848 */
[----:B------:R-:W-:Y:S04]  /*171d0*/  LDGSTS.E [R6+-0xec80], desc[UR8][R156.64], P2 ;  /* 0xf13800009c067fae */ /* 0x000fe80009121848 */
[----:B------:R-:W4:Y:S04]  /*171e0*/  LDL.LU.64 R230, [R1+0xb40] ;  /* 0x000b400001e67983 */ /* 0x000f280000300a00 */
[----:B------:R-:W-:Y:S04]  /*171f0*/  LDGSTS.E [R6+-0xe880], desc[UR8][R154.64], P2 ;  /* 0xf17800009a067fae */ /* 0x000fe80009121848 */
[----:B------:R-:W3:Y:S04]  /*17200*/  LDL.LU.64 R156, [R1+0xb38] ;  /* 0x000b3800019c7983 */ /* 0x000ee80000300a00 */
[----:B------:R1:W-:Y:S04]  /*17210*/  LDGSTS.E [R6+-0xe480], desc[UR8][R152.64], P2 ;  /* 0xf1b8000098067fae */ /* 0x0003e80009121848 */
[----:B------:R-:W3:Y:S04]  /*17220*/  LDL.LU.64 R154, [R1+0x1c0] ;  /* 0x0001c000019a7983 */ /* 0x000ee80000300a00 */
[----:B------:R-:W-:Y:S04]  /*17230*/  LDGSTS.E [R6+-0xe080], desc[UR8][R244.64], P2 ;  /* 0xf1f80000f4067fae */ /* 0x000fe80009121848 */
[----:B------:R-:W3:Y:S04]  /*17240*/  LDL.LU.64 R152, [R1+0x1d0] ;  /* 0x0001d00001987983 */ /* 0x000ee80000300a00 */
[----:B------:R-:W3:Y:S04]  /*17250*/  LDL.LU.64 R162, [R1+0x1d8] ;  /* 0x0001d80001a27983 */ /* 0x000ee80000300a00 */
[----:B------:R-:W3:Y:S04]  /*17260*/  LDL.LU.64 R160, [R1+0x1e0] ;  /* 0x0001e00001a07983 */ /* 0x000ee80000300a00 */
[----:B------:R-:W3:Y:S04]  /*17270*/  LDL.LU.64 R158, [R1+0x1f0] ;  /* 0x0001f000019e7983 */ /* 0x000ee80000300a00 */
[----:B------:R-:W3:Y:S04]  /*17280*/  LDL.LU.64 R228, [R1+0x200] ;  /* 0x0002000001e47983 */ /* 0x000ee80000300a00 */
[----:B------:R-:W0:Y:S01]  /*17290*/  LDGDEPBAR ;  /* 0x00000000000079af */ /* 0x000e220000000000 */
[----:B------:R-:W-:Y:S01]  /*172a0*/  BAR.SYNC.DEFER_BLOCKING 0x0 ;  /* 0x0000000000007b1d */ /* 0x000fe20000010000 */
[----:B------:R-:W-:Y:S01]  /*172b0*/  ISETP.GE.U32.AND P2, PT, R24, 0x7ffffddf, PT ;  /* 0x7ffffddf1800780c */ /* 0x000fe20003f46070 */
[----:B------:R-:W-:-:S04]  /*172c0*/  IMAD.WIDE R240, R7, 0x4, R240 ;  /* 0x0000000407f07825 */ /* 0x000fc800078e02f0 */
[----:B------:R-:W-:Y:S02]  /*172d0*/  VIADD R24, R25, 0xfffffe5d ;  /* 0xfffffe5d19187836 */ /* 0x000fe40000000000 */
[----:B------:R-:W-:Y:S01]  /*172e0*/  IMAD.WIDE R238, R7, 0x4, R238 ;  /* 0x0000000407ee7825 */ /* 0x000fe200078e02ee */
[----:B------:R-:W-:Y:S01]  /*172f0*/  IADD3 R25, R27, -0x1a4, RZ ;  /* 0xfffffe5c1b197810 */ /* 0x000fe20007ffe0ff */
[----:B------:R-:W-:Y:S01]  /*17300*/  @!PT LDS RZ, [RZ] ;  /* 0x00000000fffff984 */ /* 0x000fe20000000800 */
[----:B------:R-:W-:Y:S01]  /*17310*/  @!PT LDS RZ, [RZ] ;  /* 0x00000000fffff984 */ /* 0x000fe20000000800 */
[----:B------:R-:W-:Y:S01]  /*17320*/  @!PT LDS RZ, [RZ] ;  /* 0x00000000fffff984 */ /* 0x000fe20000000800 */
[----:B------:R-:W-:Y:S04]  /*17330*/  LDGSTS.E [R22+0x60000], desc[UR8][R242.64], !P4 ;  /* 0x60000000f2167fae */ /* 0x000fe8000e121848 */
[----:B------:R-:W-:Y:S01]  /*17340*/  LDGSTS.E [R22+0x64000], desc[UR8][R240.64], !P4 ;  /* 0x64000000f0167fae */ /* 0x000fe2000e121848 */
[----:B------:R-:W-:Y:S01]  /*17350*/  ISETP.GE.U32.AND P4, PT, R24, 0x7ffffdde, PT ;  /* 0x7ffffdde1800780c */ /* 0x000fe20003f86070 */
[----:B------:R-:W-:-:S02]  /*17360*/  VIADD R24, R28, 0xfffffe3f ;  /* 0xfffffe3f1c187836 */ /* 0x000fc40000000000 */
[----:B------:R-:W-:Y:S01]  /*17370*/  LDGSTS.E [R22+0x60004], desc[UR8][R238.64], !P5 ;  /* 0x60004000ee167fae */ /* 0x000fe2000e921848 */
[----:B------:R-:W-:-:S05]  /*17380*/  IMAD.WIDE R236, R7, 0x4, R236 ;  /* 0x0000000407ec7825 */ /* 0x000fca00078e02ec */
[----:B------:R-:W-:Y:S01]  /*17390*/  LDGSTS.E [R22+0x64004], desc[UR8][R236.64], !P5 ;  /* 0x64004000ec167fae */ /* 0x000fe2000e921848 */
[----:B--2---:R-:W-:-:S03]  /*173a0*/  IMAD.WIDE R234, R7, 0x4, R234 ;  /* 0x0000000407ea7825 */ /* 0x004fc600078e02ea */
[----:B------:R-:W-:Y:S01]  /*173b0*/  STL.64 [R1+0xff8], R236 ;  /* 0x000ff8ec01007387 */ /* 0x000fe20000100a00 */
[----:B------:R-:W-:-:S03]  /*173c0*/  ISETP.GE.U32.AND P5, PT, R25, 0x7ffffddd, PT ;  /* 0x7ffffddd1900780c */ /* 0x000fc60003fa6070 */
[----:B------:R-:W-:Y:S01]  /*173d0*/  LDGSTS.E [R22+0x60008], desc[UR8][R234.64], !P3 ;  /* 0x60008000ea167fae */ /* 0x000fe2000d921848 */
[----:B------:R-:W-:-:S03]  /*173e0*/  IMAD.WIDE R232, R7, 0x4, R232 ;  /* 0x0000000407e87825 */ /* 0x000fc600078e02e8 */
[----:B------:R-:W-:Y:S04]  /*173f0*/  STL.64 [R1+0x1000], R234 ;  /* 0x001000ea01007387 */ /* 0x000fe80000100a00 */
[----:B------:R-:W-:Y:S01]  /*17400*/  LDGSTS.E [R22+0x64008], desc[UR8][R232.64], !P3 ;  /* 0x64008000e8167fae */ /* 0x000fe2000d921848 */
[----:B------:R-:W-:-:S03]  /*17410*/  ISETP.GE.U32.AND P3, PT, R24, 0x7ffffdc0, PT ;  /* 0x7ffffdc01800780c */ /* 0x000fc60003f66070 */
[----:B------:R-:W-:Y:S04]  /*17420*/  STL.64 [R1+0x1008], R232 ;  /* 0x001008e801007387 */ /* 0x000fe80000100a00 */
[----:B------:R-:W2:Y:S01]  /*17430*/  LDL.LU.64 R164, [R1+0x210] ;  /* 0x0002100001a47983 */ /* 0x000ea20000300a00 */
[----:B----4-:R-:W-:-:S05]  /*17440*/  IMAD.WIDE R230, R7, 0x4, R230 ;  /* 0x0000000407e67825 */ /* 0x010fca00078e02e6 */
[----:B------:R-:W-:Y:S01]  /*17450*/  LDGSTS.E [R22+0x6000c], desc[UR8][R230.64], !P0 ;  /* 0x6000c000e6167fae */ /* 0x000fe2000c121848 */
[----:B---3--:R-:W-:-:S03]  /*17460*/  IMAD.WIDE R24, R7, 0x4, R156 ;  /* 0x0000000407187825 */ /* 0x008fc600078e029c */
[----:B------:R-:W3:Y:S04]  /*17470*/  LDL.LU.64 R156, [R1+0x220] ;  /* 0x00022000019c7983 */ /* 0x000ee80000300a00 */
[----:B------:R-:W-:Y:S01]  /*17480*/  LDGSTS.E [R22+0x6400c], desc[UR8][R24.64], !P0 ;  /* 0x6400c00018167fae */ /* 0x000fe2000c121848 */
[----:B------:R-:W-:-:S03]  /*17490*/  IMAD.WIDE R26, R7, 0x4, R154 ;  /* 0x00000004071a7825 */ /* 0x000fc600078e029a */
[----:B------:R-:W4:Y:S01]  /*174a0*/  LDL.LU.64 R154, [R1+0x230] ;  /* 0x00023000019a7983 */ /* 0x000f220000300a00 */
[----:B------:R-:W-:-:S03]  /*174b0*/  IMAD.WIDE R28, R7, 0x4, R152 ;  /* 0x00000004071c7825 */ /* 0x000fc600078e0298 */
[----:B------:R-:W-:Y:S04]  /*174c0*/  LDGSTS.E [R22+0x68000], desc[UR8][R26.64], !P1 ;  /* 0x680000001a167fae */ /* 0x000fe8000c921848 */
[----:B------:R-:W4:Y:S01]  /*174d0*/  LDL.LU.64 R152, [R1+0x238] ;  /* 0x0002380001987983 */ /* 0x000f220000300a00 */
[----:B------:R-:W-:-:S03]  /*174e0*/  ISETP.GE.U32.AND P0, PT, R31, 0x7ffffdbf, PT ;  /* 0x7ffffdbf1f00780c */ /* 0x000fc60003f06070 */
[----:B------:R-:W-:Y:S01]  /*174f0*/  LDGSTS.E [R22+0x6c000], desc[UR8][R28.64], !P1 ;  /* 0x6c0000001c167fae */ /* 0x000fe2000c921848 */
[----:B------:R-:W-:Y:S01]  /*17500*/  ISETP.GE.U32.AND P1, PT, R30, 0x7ffffdbe, PT ;  /* 0x7ffffdbe1e00780c */ /* 0x000fe20003f26070 */
[C---:B------:R-:W-:Y:S02]  /*17510*/  IMAD.WIDE R30, R7.reuse, 0x4, R162 ;  /* 0x00000004071e7825 */ /* 0x040fe400078e02a2 */
[----:B------:R-:W-:Y:S02]  /*17520*/  STL.64 [R1+0x1010], R230 ;  /* 0x001010e601007387 */ /* 0x000fe40000100a00 */
[C---:B------:R-:W-:Y:S02]  /*17530*/  IMAD.WIDE R32, R7.reuse, 0x4, R160 ;  /* 0x0000000407207825 */ /* 0x040fe400078e02a0 */
[----:B------:R-:W4:Y:S02]  /*17540*/  LDL.LU.64 R162, [R1+0x248] ;  /* 0x0002480001a27983 */ /* 0x000f240000300a00 */
[----:B------:R-:W-:-:S02]  /*17550*/  IMAD.WIDE R34, R7, 0x4, R158 ;  /* 0x0000000407227825 */ /* 0x000fc400078e029e */
[----:B------:R-:W4:Y:S02]  /*17560*/  LDL.LU.64 R160, [R1+0x250] ;  /* 0x0002500001a07983 */ /* 0x000f240000300a00 */
[----:B------:R-:W-:Y:S02]  /*17570*/  IMAD.WIDE R36, R7, 0x4, R228 ;  /* 0x0000000407247825 */ /* 0x000fe400078e02e4 */
[----:B------:R-:W4:Y:S04]  /*17580*/  LDL.LU.64 R158, [R1+0x260] ;  /* 0x00026000019e7983 */ /* 0x000f280000300a00 */
[----:B------:R-:W4:Y:S04]  /*17590*/  LDL.LU.64 R228, [R1+0x268] ;  /* 0x0002680001e47983 */ /* 0x000f280000300a00 */
[----:B------:R-:W-:Y:S04]  /*175a0*/  LDGSTS.E [R22+0x68004], desc[UR8][R30.64], !P2 ;  /* 0x680040001e167fae */ /* 0x000fe8000d121848 */
[----:B------:R-:W-:Y:S01]  /*175b0*/  LDGSTS.E [R22+0x6c004], desc[UR8][R32.64], !P2 ;  /* 0x6c00400020167fae */ /* 0x000fe2000d121848 */
[----:B------:R-:W-:-:S03]  /*175c0*/  ISETP.GE.U32.AND P2, PT, R39, 0x7ffffdbd, PT ;  /* 0x7ffffdbd2700780c */ /* 0x000fc60003f46070 */
[----:B------:R-:W-:Y:S04]  /*175d0*/  LDGSTS.E [R22+0x68008], desc[UR8][R34.64], !P4 ;  /* 0x6800800022167fae */ /* 0x000fe8000e121848 */
[----:B------:R-:W-:Y:S01]  /*175e0*/  LDGSTS.E [R22+0x6c008], desc[UR8][R36.64], !P4 ;  /* 0x6c00800024167fae */ /* 0x000fe2000e121848 */
[----:B------:R-:W-:Y:S01]  /*175f0*/  ISETP.GE.U32.AND P4, PT, R38, 0x7ffffda0, PT ;  /* 0x7ffffda02600780c */ /* 0x000fe20003f86070 */
[C---:B--2---:R-:W-:Y:S02]  /*17600*/  IMAD.WIDE R38, R7.reuse, 0x4, R164 ;  /* 0x0000000407267825 */ /* 0x044fe400078e02a4 */
[----:B------:R-:W2:Y:S04]  /*17610*/  LDL.LU.64 R164, [R1+0x278] ;  /* 0x0002780001a47983 */ /* 0x000ea80000300a00 */
[----:B------:R-:W-:Y:S01]  /*17620*/  LDGSTS.E [R22+0x6800c], desc[UR8][R38.64], !P5 ;  /* 0x6800c00026167fae */ /* 0x000fe2000e921848 */
[----:B---3--:R-:W-:-:S03]  /*17630*/  IMAD.WIDE R40, R7, 0x4, R156 ;  /* 0x0000000407287825 */ /* 0x008fc600078e029c */
[----:B------:R-:W3:Y:S04]  /*17640*/  LDL.LU.64 R156, [R1+0x280] ;  /* 0x00028000019c7983 */ /* 0x000ee80000300a00 */
[----:B------:R-:W-:Y:S01]  /*17650*/  LDGSTS.E [R22+0x6c00c], desc[UR8][R40.64], !P5 ;  /* 0x6c00c00028167fae */ /* 0x000fe2000e921848 */
[----:B----4-:R-:W-:-:S03]  /*17660*/  IMAD.WIDE R42, R7, 0x4, R154 ;  /* 0x00000004072a7825 */ /* 0x010fc600078e029a */
[----:B------:R-:W4:Y:S01]  /*17670*/  LDL.LU.64 R154, [R1+0x290] ;  /* 0x00029000019a7983 */ /* 0x000f220000300a00 */
[----:B------:R-:W-:-:S03]  /*17680*/  ISETP.GE.U32.AND P5, PT, R47, 0x7ffffd9f, PT ;  /* 0x7ffffd9f2f00780c */ /* 0x000fc60003fa6070 */
[----:B------:R-:W-:Y:S01]  /*17690*/  LDGSTS.E [R22+0x70000], desc[UR8][R42.64], !P3 ;  /* 0x700000002a167fae */ /* 0x000fe2000d921848 */
[----:B------:R-:W-:-:S03]  /*176a0*/  IMAD.WIDE R44, R7, 0x4, R152 ;  /* 0x00000004072c7825 */ /* 0x000fc600078e0298 */
[----:B------:R-:W4:Y:S04]  /*176b0*/  LDL.LU.64 R152, [R1+0x298] ;  /* 0x0002980001987983 */ /* 0x000f280000300a00 */
[----:B------:R-:W-:Y:S01]  /*176c0*/  LDGSTS.E [R22+0x74000], desc[UR8][R44.64], !P3 ;  /* 0x740000002c167fae */ /* 0x000fe2000d921848 */
[----:B------:R-:W-:Y:S01]  /*176d0*/  ISETP.GE.U32.AND P3, PT, R46, 0x7ffffd9e, PT ;  /* 0x7ffffd9e2e00780c */ /* 0x000fe20003f66070 */
[C---:B------:R-:W-:Y:S02]  /*176e0*/  IMAD.WIDE R46, R7.reuse, 0x4, R162 ;  /* 0x00000004072e7825 */ /* 0x040fe400078e02a2 */
[----:B------:R-:W4:Y:S02]  /*176f0*/  LDL.LU.64 R162, [R1+0x2a8] ;  /* 0x0002a80001a27983 */ /* 0x000f240000300a00 */
[----:B------:R-:W-:-:S02]  /*17700*/  IMAD.WIDE R48, R7, 0x4, R160 ;  /* 0x0000000407307825 */ /* 0x000fc400078e02a0 */
[----:B------:R-:W4:Y:S02]  /*17710*/  LDL.LU.64 R160, [R1+0x2b0] ;  /* 0x0002b00001a07983 */ /* 0x000f240000300a00 */
[C---:B------:R-:W-:Y:S02]  /*17720*/  IMAD.WIDE R50, R7.reuse, 0x4, R158 ;  /* 0x0000000407327825 */ /* 0x040fe400078e029e */
[----:B------:R-:W4:Y:S02]  /*17730*/  LDL.LU.64 R158, [R1+0x2c0] ;  /* 0x0002c000019e7983 */ /* 0x000f240000300a00 */
        /* <DEDUP_REMOVED lines=119> */
[----:B------:R-:W-:-:S03]  /*17eb0*/  ISETP.GE.U32.AND P3, PT, R118, 0x7ffffdf8, PT ;  /* 0x7ffffdf87600780c */ /* 0x000fc60003f66070 */
[----:B------:R-:W4:Y:S01]  /*17ec0*/  LDL.LU.64 R166, [R1+0x3f0] ;  /* 0x0003f00001a67983 */ /* 0x000f220000300a00 */
[----:B--2---:R-:W-:-:S05]  /*17ed0*/  IMAD.WIDE R118, R7, 0x4, R164 ;  /* 0x0000000407767825 */ /* 0x004fca00078e02a4 */
[----:B------:R-:W-:Y:S01]  /*17ee0*/  LDGSTS.E [R21+0x7000c], desc[UR8][R118.64], !P0 ;  /* 0x7000c00076157fae */ /* 0x000fe2000c121848 */
[----:B---3--:R-:W-:-:S03]  /*17ef0*/  IMAD.WIDE R120, R7, 0x4, R156 ;  /* 0x0000000407787825 */ /* 0x008fc600078e029c */
[----:B------:R-:W2:Y:S04]  /*17f00*/  LDL.LU.64 R156, [R1+0x3f8] ;  /* 0x0003f800019c7983 */ /* 0x000ea80000300a00 */
[----:B------:R-:W-:Y:S01]  /*17f10*/  LDGSTS.E [R21+0x7400c], desc[UR8][R120.64], !P0 ;  /* 0x7400c00078157fae */ /* 0x000fe2000c121848 */
[----:B----4-:R-:W-:-:S03]  /*17f20*/  IMAD.WIDE R122, R7, 0x4, R154 ;  /* 0x00000004077a7825 */ /* 0x010fc600078e029a */
[----:B------:R-:W3:Y:S01]  /*17f30*/  LDL.LU.64 R154, [R1+0xa40] ;  /* 0x000a4000019a7983 */ /* 0x000ee20000300a00 */
[----:B------:R-:W-:-:S03]  /*17f40*/  ISETP.GE.U32.AND P0, PT, R127, 0x7ffffdf7, PT ;  /* 0x7ffffdf77f00780c */ /* 0x000fc60003f06070 */
[----:B------:R-:W-:Y:S01]  /*17f50*/  LDGSTS.E [R21+0x78000], desc[UR8][R122.64], !P1 ;  /* 0x780000007a157fae */ /* 0x000fe2000c921848 */
[----:B------:R-:W-:-:S03]  /*17f60*/  IMAD.WIDE R124, R7, 0x4, R152 ;  /* 0x00000004077c7825 */ /* 0x000fc600078e0298 */
[----:B------:R-:W4:Y:S04]  /*17f70*/  LDL.LU.64 R152, [R1+0xa38] ;  /* 0x000a380001987983 */ /* 0x000f280000300a00 */
[----:B------:R-:W-:Y:S01]  /*17f80*/  LDGSTS.E [R21+0x7c000], desc[UR8][R124.64], !P1 ;  /* 0x7c0000007c157fae */ /* 0x000fe2000c921848 */
[----:B------:R-:W-:-:S03]  /*17f90*/  ISETP.GE.U32.AND P1, PT, R126, 0x7ffffdf6, PT ;  /* 0x7ffffdf67e00780c */ /* 0x000fc60003f26070 */
[----:B------:R-:W4:Y:S01]  /*17fa0*/  LDL.LU.64 R164, [R1+0xa30] ;  /* 0x000a300001a47983 */ /* 0x000f220000300a00 */
[----:B------:R-:W-:-:S03]  /*17fb0*/  IMAD.WIDE R126, R7, 0x4, R162 ;  /* 0x00000004077e7825 */ /* 0x000fc600078e02a2 */
[----:B------:R-:W4:Y:S01]  /*17fc0*/  LDL.LU.64 R162, [R1+0xa28] ;  /* 0x000a280001a27983 */ /* 0x000f220000300a00 */
[----:B------:R-:W-:-:S03]  /*17fd0*/  IMAD.WIDE R128, R7, 0x4, R160 ;  /* 0x0000000407807825 */ /* 0x000fc600078e02a0 */
[----:B------:R-:W4:Y:S01]  /*17fe0*/  LDL.LU.64 R160, [R1+0xa20] ;  /* 0x000a200001a07983 */ /* 0x000f220000300a00 */
[----:B------:R-:W-:-:S03]  /*17ff0*/  IMAD.WIDE R130, R7, 0x4, R158 ;  /* 0x0000000407827825 */ /* 0x000fc600078e029e */
[----:B------:R-:W-:Y:S01]  /*18000*/  LDGSTS.E [R21+0x78004], desc[UR8][R126.64], !P2 ;  /* 0x780040007e157fae */ /* 0x000fe2000d121848 */
[----:B------:R-:W1:Y:S01]  /*18010*/  LDC R159, c[0x0][0x230] ;  /* 0x00008c00ff9f7b82 */ /* 0x000e620000000800 */
[----:B------:R-:W-:Y:S02]  /*18020*/  IMAD.WIDE R132, R7, 0x4, R228 ;  /* 0x0000000407847825 */ /* 0x000fe400078e02e4 */
[----:B------:R-:W4:Y:S04]  /*18030*/  LDL.LU.64 R228, [R1+0xa18] ;  /* 0x000a180001e47983 */ /* 0x000f280000300a00 */
[----:B------:R-:W-:Y:S01]  /*18040*/  LDGSTS.E [R21+0x7c004], desc[UR8][R128.64], !P2 ;  /* 0x7c00400080157fae */ /* 0x000fe2000d121848 */
[----:B------:R-:W-:Y:S01]  /*18050*/  ISETP.GE.U32.AND P2, PT, R135, 0x7ffffdf5, PT ;  /* 0x7ffffdf58700780c */ /* 0x000fe20003f46070 */
[----:B------:R-:W1:Y:S02]  /*18060*/  LDC R158, c[0x0][0x230] ;  /* 0x00008c00ff9e7b82 */ /* 0x000e640000000800 */
[----:B------:R-:W-:Y:S04]  /*18070*/  LDGSTS.E [R21+0x78008], desc[UR8][R130.64], !P4 ;  /* 0x7800800082157fae */ /* 0x000fe8000e121848 */
[----:B------:R-:W-:Y:S01]  /*18080*/  LDGSTS.E [R21+0x7c008], desc[UR8][R132.64], !P4 ;  /* 0x7c00800084157fae */ /* 0x000fe2000e121848 */
[----:B------:R-:W-:-:S03]  /*18090*/  ISETP.GE.U32.AND P4, PT, R134, 0x7ffffdd8, PT ;  /* 0x7ffffdd88600780c */ /* 0x000fc60003f86070 */
[----:B------:R-:W4:Y:S01]  /*180a0*/  LDL.LU.64 R168, [R1+0xa10] ;  /* 0x000a100001a87983 */ /* 0x000f220000300a00 */
[C---:B------:R-:W-:Y:S02]  /*180b0*/  IMAD.WIDE R134, R7.reuse, 0x4, R166 ;  /* 0x0000000407867825 */ /* 0x040fe400078e02a6 */
[----:B------:R-:W1:Y:S03]  /*180c0*/  LDC R166, c[0x0][0x230] ;  /* 0x00008c00ffa67b82 */ /* 0x000e660000000800 */
[----:B------:R-:W-:Y:S01]  /*180d0*/  LDGSTS.E [R21+0x7800c], desc[UR8][R134.64], !P5 ;  /* 0x7800c00086157fae */ /* 0x000fe2000e921848 */
[----:B--2---:R-:W-:-:S04]  /*180e0*/  IMAD.WIDE R136, R7, 0x4, R156 ;  /* 0x0000000407887825 */ /* 0x004fc800078e029c */
[----:B------:R-:W2:Y:S01]  /*180f0*/  LDC R167, c[0x0][0x230] ;  /* 0x00008c00ffa77b82 */ /* 0x000ea20000000800 */
[----:B------:R-:W-:Y:S01]  /*18100*/  LDGSTS.E [R21+0x7c00c], desc[UR8][R136.64], !P5 ;  /* 0x7c00c00088157fae */ /* 0x000fe2000e921848 */
[----:B---3--:R-:W-:Y:S01]  /*18110*/  IMAD.WIDE R138, R7, 0x4, R154 ;  /* 0x00000004078a7825 */ /* 0x008fe200078e029a */
[----:B------:R-:W-:-:S04]  /*18120*/  ISETP.GE.U32.AND P5, PT, R143, 0x7ffffdd7, PT ;  /* 0x7ffffdd78f00780c */ /* 0x000fc80003fa6070 */
[----:B------:R-:W-:Y:S01]  /*18130*/  LDGSTS.E [R20+0x60000], desc[UR8][R138.64], !P3 ;  /* 0x600000008a147fae */ /* 0x000fe2000d921848 */
[----:B----4-:R-:W-:-:S03]  /*18140*/  IMAD.WIDE R140, R7, 0x4, R152 ;  /* 0x00000004078c7825 */ /* 0x010fc600078e0298 */
[----:B------:R-:W3:Y:S04]  /*18150*/  LDL.LU.64 R152, [R1+0xa08] ;  /* 0x000a080001987983 */ /* 0x000ee80000300a00 */
[----:B------:R-:W4:Y:S04]  /*18160*/  LDL.LU.64 R154, [R1+0x930] ;  /* 0x00093000019a7983 */ /* 0x000f280000300a00 */
[----:B------:R-:W2:Y:S04]  /*18170*/  LDL.LU.64 R156, [R1+0x928] ;  /* 0x00092800019c7983 */ /* 0x000ea80000300a00 */
[----:B------:R-:W-:Y:S01]  /*18180*/  LDGSTS.E [R20+0x64000], desc[UR8][R140.64], !P3 ;  /* 0x640000008c147fae */ /* 0x000fe2000d921848 */
[----:B------:R-:W-:Y:S01]  /*18190*/  ISETP.GE.U32.AND P3, PT, R142, 0x7ffffdd6, PT ;  /* 0x7ffffdd68e00780c */ /* 0x000fe20003f66070 */
[----:B------:R-:W-:-:S02]  /*181a0*/  IMAD.WIDE R142, R7, 0x4, R164 ;  /* 0x00000004078e7825 */ /* 0x000fc400078e02a4 */
[----:B------:R-:W2:Y:S02]  /*181b0*/  LDL.LU.64 R164, [R1+0x920] ;  /* 0x0009200001a47983 */ /* 0x000ea40000300a00 */
[C---:B------:R-:W-:Y:S02]  /*181c0*/  IMAD.WIDE R146, R7.reuse, 0x4, R160 ;  /* 0x0000000407927825 */ /* 0x040fe400078e02a0 */
[----:B------:R-:W2:Y:S02]  /*181d0*/  LDL.LU.64 R160, [R1+0x918] ;  /* 0x0009180001a07983 */ /* 0x000ea40000300a00 */
[C---:B------:R-:W-:Y:S02]  /*181e0*/  IMAD.WIDE R144, R7.reuse, 0x4, R162 ;  /* 0x0000000407907825 */ /* 0x040fe400078e02a2 */
[----:B------:R-:W2:Y:S02]  /*181f0*/  LDL.LU.64 R162, [R1+0x910] ;  /* 0x0009100001a27983 */ /* 0x000ea40000300a00 */
[----:B------:R-:W-:-:S02]  /*18200*/  IMAD.WIDE R148, R7, 0x4, R228 ;  /* 0x0000000407947825 */ /* 0x000fc400078e02e4 */
[----:B------:R-:W2:Y:S04]  /*18210*/  LDL.LU.64 R228, [R1+0x908] ;  /* 0x0009080001e47983 */ /* 0x000ea80000300a00 */
[----:B------:R-:W-:Y:S04]  /*18220*/  LDGSTS.E [R20+0x60004], desc[UR8][R142.64], !P0 ;  /* 0x600040008e147fae */ /* 0x000fe8000c121848 */
[----:B------:R-:W-:Y:S01]  /*18230*/  LDGSTS.E [R20+0x64004], desc[UR8][R144.64], !P0 ;  /* 0x6400400090147fae */ /* 0x000fe2000c121848 */
[----:B------:R-:W-:-:S03]  /*18240*/  ISETP.GE.U32.AND P0, PT, R151, 0x7ffffdd5, PT ;  /* 0x7ffffdd59700780c */ /* 0x000fc60003f06070 */
[----:B------:R-:W-:Y:S04]  /*18250*/  LDGSTS.E [R20+0x60008], desc[UR8][R146.64], !P1 ;  /* 0x6000800092147fae */ /* 0x000fe8000c921848 */
[----:B------:R-:W-:Y:S01]  /*18260*/  LDGSTS.E [R20+0x64008], desc[UR8][R148.64], !P1 ;  /* 0x6400800094147fae */ /* 0x000fe2000c921848 */
[----:B------:R-:W-:Y:S01]  /*18270*/  ISETP.GE.U32.AND P1, PT, R150, 0x7ffffdb8, PT ;  /* 0x7ffffdb89600780c */ /* 0x000fe20003f26070 */
[----:B------:R-:W-:Y:S02]  /*18280*/  IMAD.WIDE R150, R7, 0x4, R168 ;  /* 0x0000000407967825 */ /* 0x000fe400078e02a8 */
[----:B------:R-:W2:Y:S02]  /*18290*/  LDL.LU.64 R184, [R1+0x900] ;  /* 0x0009000001b87983 */ /* 0x000ea40000300a00 */
[----:B-1----:R-:W-:-:S02]  /*182a0*/  VIADD R159, R159, 0xfffffe36 ;  /* 0xfffffe369f9f7836 */ /* 0x002fc40000000000 */
[----:B------:R-:W2:Y:S01]  /*182b0*/  LDL.LU.64 R168, [R1+0x8f8] ;  /* 0x0008f80001a87983 */ /* 0x000ea20000300a00 */
[----:B------:R-:W-:-:S03]  /*182c0*/  VIADD R158, R158, 0xfffffe35 ;  /* 0xfffffe359e9e7836 */ /* 0x000fc60000000000 */
[----:B------:R-:W2:Y:S04]  /*182d0*/  LDL.LU.64 R170, [R1+0x8f0] ;  /* 0x0008f00001aa7983 */ /* 0x000ea80000300a00 */
[----:B------:R-:W2:Y:S04]  /*182e0*/  LDL.LU.64 R172, [R1+0x8e8] ;  /* 0x0008e80001ac7983 */ /* 0x000ea80000300a00 */
[----:B------:R-:W-:Y:S01]  /*182f0*/  LDGSTS.E [R20+0x6000c], desc[UR8][R150.64], !P2 ;  /* 0x6000c00096147fae */ /* 0x000fe2000d121848 */
[----:B---3--:R-:W-:-:S04]  /*18300*/  IMAD.WIDE R152, R7, 0x4, R152 ;  /* 0x0000000407987825 */ /* 0x008fc800078e0298 */
[C---:B----4-:R-:W-:Y:S01]  /*18310*/  IMAD.WIDE R154, R7.reuse, 0x4, R154 ;  /* 0x00000004079a7825 */ /* 0x050fe200078e029a */
[----:B------:R1:W-:Y:S03]  /*18320*/  LDGSTS.E [R20+0x6400c], desc[UR8][R152.64], !P2 ;  /* 0x6400c00098147fae */ /* 0x0003e6000d121848 */
[----:B--2---:R-:W-:Y:S01]  /*18330*/  IMAD.WIDE R156, R7, 0x4, R156 ;  /* 0x00000004079c7825 */ /* 0x004fe200078e029c */
[----:B------:R1:W-:Y:S01]  /*18340*/  STL.64 [R1+0x1018], R152 ;  /* 0x0010189801007387 */ /* 0x0003e20000100a00 */
[----:B------:R-:W-:-:S03]  /*18350*/  ISETP.GE.U32.AND P2, PT, R159, 0x7ffffdb7, PT ;  /* 0x7ffffdb79f00780c */ /* 0x000fc60003f46070 */
[----:B------:R-:W-:Y:S04]  /*18360*/  LDGSTS.E [R20+0x68000], desc[UR8][R154.64], !P4 ;  /* 0x680000009a147fae */ /* 0x000fe8000e121848 */
[----:B------:R-:W-:Y:S04]  /*18370*/  STL.64 [R1+0x1020], R154 ;  /* 0x0010209a01007387 */ /* 0x000fe80000100a00 */
[----:B------:R-:W-:Y:S01]  /*18380*/  LDGSTS.E [R20+0x6c000], desc[UR8][R156.64], !P4 ;  /* 0x6c0000009c147fae */ /* 0x000fe2000e121848 */
[----:B------:R-:W-:Y:S01]  /*18390*/  ISETP.GE.U32.AND P4, PT, R158, 0x7ffffdb6, PT ;  /* 0x7ffffdb69e00780c */ /* 0x000fe20003f86070 */
[----:B------:R-:W-:Y:S01]  /*183a0*/  IMAD.WIDE R158, R7, 0x4, R164 ;  /* 0x00000004079e7825 */ /* 0x000fe200078e02a4 */
[----:B------:R-:W-:Y:S01]  /*183b0*/  IADD3 R167, R167, -0x1cc, RZ ;  /* 0xfffffe34a7a77810 */ /* 0x000fe20007ffe0ff */
[----:B------:R-:W-:Y:S02]  /*183c0*/  STL.64 [R1+0x1028], R156 ;  /* 0x0010289c01007387 */ /* 0x000fe40000100a00 */
[----:B------:R-:W-:-:S02]  /*183d0*/  VIADD R183, R183, 0xfffffe14 ;  /* 0xfffffe14b7b77836 */ /* 0x000fc40000000000 */
[----:B------:R-:W-:Y:S01]  /*183e0*/  VIADD R182, R182, 0xfffffe73 ;  /* 0xfffffe73b6b67836 */ /* 0x000fe20000000000 */
[----:B------:R-:W2:Y:S01]  /*183f0*/  LDL.LU.64 R180, [R1+0x8e0] ;  /* 0x0008e00001b47983 */ /* 0x000ea20000300a00 */
[C---:B------:R-:W-:Y:S01]  /*18400*/  IMAD.WIDE R164, R7.reuse, 0x4, R228 ;  /* 0x0000000407a47825 */ /* 0x040fe200078e02e4 */
[----:B------:R-:W-:Y:S01]  /*18410*/  IADD3 R200, R200, -0x1ad, RZ ;  /* 0xfffffe53c8c87810 */ /* 0x000fe20007ffe0ff */
[----:B-1----:R-:W1:Y:S01]  /*18420*/  LDC R153, c[0x0][0x230] ;  /* 0x00008c00ff997b82 */ /* 0x002e620000000800 */
[----:B------:R-:W3:Y:S04]  /*18430*/  LDL.LU.64 R176, [R1+0x8d8] ;  /* 0x0008d80001b07983 */ /* 0x000ee80000300a00 */
[----:B------:R-:W4:Y:S01]  /*18440*/  LDL.LU.64 R178, [R1+0x8d0] ;  /* 0x0008d00001b27983 */ /* 0x000f220000300a00 */
[C---:B------:R-:W-:Y:S01]  /*18450*/  IMAD.WIDE R160, R7.reuse, 0x4, R160 ;  /* 0x0000000407a07825 */ /* 0x040fe200078e02a0 */
[----:B------:R-:W-:Y:S01]  /*18460*/  IADD3 R224, R224, -0x1cf, RZ ;  /* 0xfffffe31e0e07810 */ /* 0x000fe20007ffe0ff */
[----:B------:R-:W1:Y:S01]  /*18470*/  LDC R152, c[0x0][0x230] ;  /* 0x00008c00ff987b82 */ /* 0x000e620000000800 */
[----:B------:R-:W4:Y:S01]  /*18480*/  LDL.LU.64 R228, [R1+0x8c8] ;  /* 0x0008c80001e47983 */ /* 0x000f220000300a00 */
[----:B------:R-:W-:-:S03]  /*18490*/  IMAD.WIDE R162, R7, 0x4, R162 ;  /* 0x0000000407a27825 */ /* 0x000fc600078e02a2 */
[----:B------:R-:W-:Y:S01]  /*184a0*/  LDGSTS.E [R20+0x68004], desc[UR8][R158.64], !P5 ;  /* 0x680040009e147fae */ /* 0x000fe2000e921848 */
[----:B------:R-:W-:-:S03]  /*184b0*/  VIADD R166, R166, 0xfffffe17 ;  /* 0xfffffe17a6a67836 */ /* 0x000fc60000000000 */
[----:B------:R-:W-:Y:S04]  /*184c0*/  STL.64 [R1+0x1030], R158 ;  /* 0x0010309e01007387 */ /* 0x000fe80000100a00 */
[----:B------:R-:W-:Y:S01]  /*184d0*/  LDGSTS.E [R20+0x6c004], desc[UR8][R160.64], !P5 ;  /* 0x6c004000a0147fae */ /* 0x000fe2000e921848 */
[----:B------:R-:W-:-:S03]  /*184e0*/  ISETP.GE.U32.AND P5, PT, R167, 0x7ffffdb5, PT ;  /* 0x7ffffdb5a700780c */ /* 0x000fc60003fa6070 */
[----:B------:R-:W-:Y:S04]  /*184f0*/  STL.64 [R1+0x1038], R160 ;  /* 0x001038a001007387 */ /* 0x000fe80000100a00 */
[----:B------:R-:W-:Y:S01]  /*18500*/  LDGSTS.E [R20+0x68008], desc[UR8][R162.64], !P3 ;  /* 0x68008000a2147fae */ /* 0x000fe2000d921848 */
[----:B------:R-:W-:-:S03]  /*18510*/  IMAD.WIDE R168, R7, 0x4, R168 ;  /* 0x0000000407a87825 */ /* 0x000fc600078e02a8 */
[----:B------:R-:W-:Y:S04]  /*18520*/  STL.64 [R1+0x1040], R162 ;  /* 0x001040a201007387 */ /* 0x000fe80000100a00 */
[----:B------:R-:W-:Y:S01]  /*18530*/  LDGSTS.E [R20+0x6c008], desc[UR8][R164.64], !P3 ;  /* 0x6c008000a4147fae */ /* 0x000fe2000d921848 */
[----:B------:R-:W-:Y:S01]  /*18540*/  ISETP.GE.U32.AND P3, PT, R166, 0x7ffffd98, PT ;  /* 0x7ffffd98a600780c */ /* 0x000fe20003f66070 */
[C---:B------:R-:W-:Y:S02]  /*18550*/  IMAD.WIDE R166, R7.reuse, 0x4, R184 ;  /* 0x0000000407a67825 */ /* 0x040fe400078e02b8 */
[----:B------:R-:W-:Y:S02]  /*18560*/  STL.64 [R1+0x1048], R164 ;  /* 0x001048a401007387 */ /* 0x000fe40000100a00 */
[----:B------:R-:W-:-:S02]  /*18570*/  IMAD.WIDE R170, R7, 0x4, R170 ;  /* 0x0000000407aa7825 */ /* 0x000fc400078e02aa */
[----:B------:R-:W4:Y:S02]  /*18580*/  LDL.LU.64 R202, [R1+0x790] ;  /* 0x0007900001ca7983 */ /* 0x000f240000300a00 */
[----:B------:R-:W-:Y:S02]  /*18590*/  IMAD.WIDE R172, R7, 0x4, R172 ;  /* 0x0000000407ac7825 */ /* 0x000fe400078e02ac */
[----:B------:R-:W4:Y:S04]  /*185a0*/  LDL.LU.64 R184, [R1+0x780] ;  /* 0x0007800001b87983 */ /* 0x000f280000300a00 */
[----:B------:R-:W4:Y:S04]  /*185b0*/  LDL.LU.64 R186, [R1+0x430] ;  /* 0x0004300001ba7983 */ /* 0x000f280000300a00 */
[----:B------:R-:W4:Y:S04]  /*185c0*/  LDL.LU.64 R190, [R1+0x448] ;  /* 0x0004480001be7983 */ /* 0x000f280000300a00 */
[----:B------:R-:W-:Y:S04]  /*185d0*/  LDGSTS.E [R20+0x6800c], desc[UR8][R166.64], !P0 ;  /* 0x6800c000a6147fae */ /* 0x000fe8000c121848 */
[----:B------:R-:W-:Y:S04]  /*185e0*/  STL.64 [R1+0x1050], R166 ;  /* 0x001050a601007387 */ /* 0x000fe80000100a00 */
[----:B------:R-:W-:Y:S01]  /*185f0*/  LDGSTS.E [R20+0x6c00c], desc[UR8][R168.64], !P0 ;  /* 0x6c00c000a8147fae */ /* 0x000fe2000c121848 */
[----:B------:R-:W-:-:S03]  /*18600*/  ISETP.GE.U32.AND P0, PT, R175, 0x7ffffd97, PT ;  /* 0x7ffffd97af00780c */ /* 0x000fc60003f06070 */
[----:B------:R-:W-:Y:S04]  /*18610*/  STL.64 [R1+0x1058], R168 ;  /* 0x001058a801007387 */ /* 0x000fe80000100a00 */
[----:B------:R-:W-:Y:S04]  /*18620*/  LDGSTS.E [R20+0x70000], desc[UR8][R170.64], !P1 ;  /* 0x70000000aa147fae */ /* 0x000fe8000c921848 */
[----:B------:R-:W-:Y:S04]  /*18630*/  STL.64 [R1+0x1060], R170 ;  /* 0x001060aa01007387 */ /* 0x000fe80000100a00 */
[----:B------:R-:W-:Y:S01]  /*18640*/  LDGSTS.E [R20+0x74000], desc[UR8][R172.64], !P1 ;  /* 0x74000000ac147fae */ /* 0x000fe2000c921848 */
[----:B------:R-:W-:-:S03]  /*18650*/  ISETP.GE.U32.AND P1, PT, R174, 0x7ffffd96, PT ;  /* 0x7ffffd96ae00780c */ /* 0x000fc60003f26070 */
[----:B------:R-:W-:Y:S04]  /*18660*/  STL.64 [R1+0x1068], R172 ;  /* 0x001068ac01007387 */ /* 0x000fe80000100a00 */
[----:B------:R-:W4:Y:S04]  /*18670*/  LDL.LU.64 R198, [R1+0x460] ;  /* 0x0004600001c67983 */ /* 0x000f280000300a00 */
[----:B------:R-:W4:Y:S04]  /*18680*/  LDL.LU.64 R194, [R1+0x478] ;  /* 0x0004780001c27983 */ /* 0x000f280000300a00 */
[----:B------:R-:W4:Y:S01]  /*18690*/  LDL.LU.64 R196, [R1+0x488] ;  /* 0x0004880001c47983 */ /* 0x000f220000300a00 */
[----:B--2---:R-:W-:-:S04]  /*186a0*/  IMAD.WIDE R174, R7, 0x4, R180 ;  /* 0x0000000407ae7825 */ /* 0x004fc800078e02b4 */
[C---:B---3--:R-:W-:Y:S01]  /*186b0*/  IMAD.WIDE R176, R7.reuse, 0x4, R176 ;  /* 0x0000000407b07825 */ /* 0x048fe200078e02b0 */
[----:B------:R-:W-:Y:S03]  /*186c0*/  LDGSTS.E [R20+0x70004], desc[UR8][R174.64], !P2 ;  /* 0x70004000ae147fae */ /* 0x000fe6000d121848 */
[C---:B----4-:R-:W-:Y:S01]  /*186d0*/  IMAD.WIDE R178, R7.reuse, 0x4, R178 ;  /* 0x0000000407b27825 */ /* 0x050fe200078e02b2 */
[----:B------:R-:W-:Y:S03]  /*186e0*/  LDGSTS.E [R20+0x74004], desc[UR8][R176.64], !P2 ;  /* 0x74004000b0147fae */ /* 0x000fe6000d121848 */
[----:B------:R-:W-:Y:S01]  /*186f0*/  IMAD.WIDE R180, R7, 0x4, R228 ;  /* 0x0000000407b47825 */ /* 0x000fe200078e02e4 */
[----:B------:R-:W-:Y:S04]  /*18700*/  LDGSTS.E [R20+0x70008], desc[UR8][R178.64], !P4 ;  /* 0x70008000b2147fae */ /* 0x000fe8000e121848 */
[----:B------:R-:W2:Y:S01]  /*18710*/  LDL.LU.64 R228, [R1+0x538] ;  /* 0x0005380001e47983 */ /* 0x000ea20000300a00 */
[----:B------:R-:W-:-:S03]  /*18720*/  ISETP.GE.U32.AND P2, PT, R183, 0x7ffffd95, PT ;  /* 0x7ffffd95b700780c */ /* 0x000fc60003f46070 */
[----:B------:R-:W-:Y:S04]  /*18730*/  STL.64 [R1+0x1070], R174 ;  /* 0x001070ae01007387 */ /* 0x000fe80000100a00 */
[----:B------:R-:W-:Y:S04]  /*18740*/  STL.64 [R1+0x1078], R176 ;  /* 0x001078b001007387 */ /* 0x000fe80000100a00 */
[----:B------:R-:W-:Y:S04]  /*18750*/  STL.64 [R1+0x1080], R178 ;  /* 0x001080b201007387 */ /* 0x000fe80000100a00 */
[----:B------:R-:W-:Y:S01]  /*18760*/  LDGSTS.E [R20+0x74008], desc[UR8][R180.64], !P4 ;  /* 0x74008000b4147fae */ /* 0x000fe2000e121848 */
[----:B------:R-:W-:-:S03]  /*18770*/  ISETP.GE.U32.AND P4, PT, R182, 0x7ffffdf4, PT ;  /* 0x7ffffdf4b600780c */ /* 0x000fc60003f86070 */
[----:B------:R-:W-:Y:S04]  /*18780*/  STL.64 [R1+0x1088], R180 ;  /* 0x001088b401007387 */ /* 0x000fe80000100a00 */
[----:B------:R-:W3:Y:S01]  /*18790*/  LDL.LU.64 R218, [R1+0x548] ;  /* 0x0005480001da7983 */ /* 0x000ee20000300a00 */
[----:B------:R-:W-:-:S03]  /*187a0*/  IMAD.WIDE R182, R7, 0x4, R202 ;  /* 0x0000000407b67825 */ /* 0x000fc600078e02ca */
[----:B------:R-:W4:Y:S01]  /*187b0*/  LDL.LU.64 R202, [R1+0x558] ;  /* 0x0005580001ca7983 */ /* 0x000f220000300a00 */
[----:B------:R-:W-:-:S03]  /*187c0*/  IMAD.WIDE R184, R7, 0x4, R184 ;  /* 0x0000000407b87825 */ /* 0x000fc600078e02b8 */
[----:B------:R-:W4:Y:S01]  /*187d0*/  LDL.LU.64 R204, [R1+0xa00] ;  /* 0x000a000001cc7983 */ /* 0x000f220000300a00 */
[----:B------:R-:W-:-:S03]  /*187e0*/  IMAD.WIDE R186, R7, 0x4, R186 ;  /* 0x0000000407ba7825 */ /* 0x000fc600078e02ba */
[----:B------:R-:W4:Y:S01]  /*187f0*/  LDL.LU.64 R206, [R1+0x9f8] ;  /* 0x0009f80001ce7983 */ /* 0x000f220000300a00 */
[----:B------:R-:W-:-:S03]  /*18800*/  IMAD.WIDE R190, R7, 0x4, R190 ;  /* 0x0000000407be7825 */ /* 0x000fc600078e02be */
        /* <DEDUP_REMOVED lines=10> */
[----:B------:R-:W4:Y:S01]  /*188b0*/  LDL.LU.64 R214, [R1+0x9f0] ;  /* 0x0009f00001d67983 */ /* 0x000f220000300a00 */
[----:B------:R-:W-:-:S03]  /*188c0*/  IMAD.WIDE R192, R7, 0x4, R198 ;  /* 0x0000000407c07825 */ /* 0x000fc600078e02c6 */
[----:B------:R-:W4:Y:S01]  /*188d0*/  LDL.LU.64 R210, [R1+0x9e8] ;  /* 0x0009e80001d27983 */ /* 0x000f220000300a00 */
[----:B------:R-:W-:-:S03]  /*188e0*/  IMAD.WIDE R194, R7, 0x4, R194 ;  /* 0x0000000407c27825 */ /* 0x000fc600078e02c2 */
[----:B------:R-:W4:Y:S01]  /*188f0*/  LDL.LU.64 R212, [R1+0x9e0] ;  /* 0x0009e00001d47983 */ /* 0x000f220000300a00 */
[----:B------:R-:W-:-:S03]  /*18900*/  IMAD.WIDE R196, R7, 0x4, R196 ;  /* 0x0000000407c47825 */ /* 0x000fc600078e02c4 */
[----:B------:R-:W-:Y:S01]  /*18910*/  LDGSTS.E [R20+0x78004], desc[UR8][R192.64], !P0 ;  /* 0x78004000c0147fae */ /* 0x000fe2000c121848 */
[----:B------:R-:W-:-:S03]  /*18920*/  VIADD R201, R201, 0xfffffe70 ;  /* 0xfffffe70c9c97836 */ /* 0x000fc60000000000 */
[----:B------:R-:W-:Y:S04]  /*18930*/  LDGSTS.E [R20+0x7c004], desc[UR8][R194.64], !P0 ;  /* 0x7c004000c2147fae */ /* 0x000fe8000c121848 */
[----:B------:R-:W-:Y:S01]  /*18940*/  LDGSTS.E [R20+0x78008], desc[UR8][R196.64], !P1 ;  /* 0x78008000c4147fae */ /* 0x000fe2000c921848 */
[----:B--2---:R-:W-:-:S03]  /*18950*/  IMAD.WIDE R198, R7, 0x4, R228 ;  /* 0x0000000407c67825 */ /* 0x004fc600078e02e4 */
[----:B------:R-:W2:Y:S04]  /*18960*/  LDL.LU.64 R228, [R1+0x9d8] ;  /* 0x0009d80001e47983 */ /* 0x000ea80000300a00 */
[----:B------:R-:W-:Y:S04]  /*18970*/  STL.64 [R1+0x10b8], R192 ;  /* 0x0010b8c001007387 */ /* 0x000fe80000100a00 */
[----:B------:R-:W-:Y:S04]  /*18980*/  STL.64 [R1+0x10c0], R194 ;  /* 0x0010c0c201007387 */ /* 0x000fe80000100a00 */
[----:B------:R-:W-:Y:S04]  /*18990*/  STL.64 [R1+0x10c8], R196 ;  /* 0x0010c8c401007387 */ /* 0x000fe80000100a00 */
[----:B------:R-:W-:Y:S04]  /*189a0*/  STL.64 [R1+0x10d0], R198 ;  /* 0x0010d0c601007387 */ /* 0x000fe80000100a00 */
[----:B------:R-:W2:Y:S01]  /*189b0*/  LDL.LU.64 R12, [R1+0x9d0] ;  /* 0x0009d000010c7983 */ /* 0x000ea20000300a00 */
[----:B------:R-:W-:-:S03]  /*189c0*/  ISETP.GE.U32.AND P0, PT, R201, 0x7ffffdf1, PT ;  /* 0x7ffffdf1c900780c */ /* 0x000fc60003f06070 */
[----:B------:R-:W-:Y:S01]  /*189d0*/  LDGSTS.E [R20+0x7c008], desc[UR8][R198.64], !P1 ;  /* 0x7c008000c6147fae */ /* 0x000fe2000c921848 */
[----:B------:R-:W-:Y:S01]  /*189e0*/  ISETP.GE.U32.AND P1, PT, R200, 0x7ffffdd4, PT ;  /* 0x7ffffdd4c800780c */ /* 0x000fe20003f26070 */
[C---:B---3--:R-:W-:Y:S02]  /*189f0*/  IMAD.WIDE R200, R7.reuse, 0x4, R218 ;  /* 0x0000000407c87825 */ /* 0x048fe400078e02da */
[----:B------:R-:W3:Y:S02]  /*18a00*/  LDL.LU.64 R218, [R1+0x9c8] ;  /* 0x0009c80001da7983 */ /* 0x000ee40000300a00 */
[C---:B----4-:R-:W-:Y:S02]  /*18a10*/  IMAD.WIDE R202, R7.reuse, 0x4, R202 ;  /* 0x0000000407ca7825 */ /* 0x050fe400078e02ca */
[----:B------:R-:W4:Y:S02]  /*18a20*/  LDL.LU.64 R220, [R1+0x850] ;  /* 0x0008500001dc7983 */ /* 0x000f240000300a00 */
[----:B------:R-:W-:-:S02]  /*18a30*/  IMAD.WIDE R204, R7, 0x4, R204 ;  /* 0x0000000407cc7825 */ /* 0x000fc400078e02cc */
[----:B------:R-:W-:Y:S02]  /*18a40*/  LDGSTS.E [R20+0x7800c], desc[UR8][R200.64], !P2 ;  /* 0x7800c000c8147fae */ /* 0x000fe4000d121848 */
[----:B------:R-:W-:Y:S02]  /*18a50*/  IMAD.WIDE R206, R7, 0x4, R206 ;  /* 0x0000000407ce7825 */ /* 0x000fe400078e02ce */
[----:B------:R-:W4:Y:S04]  /*18a60*/  LDL.LU.64 R222, [R1+0x848] ;  /* 0x0008480001de7983 */ /* 0x000f280000300a00 */
[----:B------:R1:W-:Y:S01]  /*18a70*/  LDGSTS.E [R20+0x7c00c], desc[UR8][R202.64], !P2 ;  /* 0x7c00c000ca147fae */ /* 0x0003e2000d121848 */
[----:B------:R-:W-:-:S03]  /*18a80*/  ISETP.GE.U32.AND P2, PT, R209, 0x7ffffdd3, PT ;  /* 0x7ffffdd3d100780c */ /* 0x000fc60003f46070 */
[----:B------:R-:W-:Y:S04]  /*18a90*/  STL.64 [R1+0x10d8], R200 ;  /* 0x0010d8c801007387 */ /* 0x000fe80000100a00 */
[----:B------:R-:W-:Y:S04]  /*18aa0*/  LDGSTS.E [R19+0x60000], desc[UR8][R204.64], !P4 ;  /* 0x60000000cc137fae */ /* 0x000fe8000e121848 */
[----:B------:R1:W-:Y:S04]  /*18ab0*/  STL.64 [R1+0x10e8], R20 ;  /* 0x0010e81401007387 */ /* 0x0003e80000100a00 */
[----:B------:R-:W-:Y:S01]  /*18ac0*/  LDGSTS.E [R19+0x64000], desc[UR8][R206.64], !P4 ;  /* 0x64000000ce137fae */ /* 0x000fe2000e121848 */
[----:B------:R-:W-:-:S03]  /*18ad0*/  ISETP.GE.U32.AND P4, PT, R208, 0x7ffffdd2, PT ;  /* 0x7ffffdd2d000780c */ /* 0x000fc60003f86070 */
[----:B------:R-:W-:Y:S04]  /*18ae0*/  STL.64 [R1+0x10e0], R202 ;  /* 0x0010e0ca01007387 */ /* 0x000fe80000100a00 */
[----:B------:R-:W-:Y:S01]  /*18af0*/  STL.64 [R1+0x10f0], R204 ;  /* 0x0010f0cc01007387 */ /* 0x000fe20000100a00 */
[----:B-1----:R-:W1:Y:S03]  /*18b00*/  LDC R21, c[0x0][0x230] ;  /* 0x00008c00ff157b82 */ /* 0x002e660000000800 */
[----:B------:R-:W-:Y:S01]  /*18b10*/  STL.64 [R1+0x10f8], R206 ;  /* 0x0010f8ce01007387 */ /* 0x000fe20000100a00 */
[----:B------:R-:W-:-:S03]  /*18b20*/  IMAD.WIDE R208, R7, 0x4, R214 ;  /* 0x0000000407d07825 */ /* 0x000fc600078e02d6 */
[----:B------:R-:W4:Y:S01]  /*18b30*/  LDL.LU.64 R154, [R1+0x840] ;  /* 0x00084000019a7983 */ /* 0x000f220000300a00 */
[----:B------:R-:W1:Y:S01]  /*18b40*/  LDC R20, c[0x0][0x230] ;  /* 0x00008c00ff147b82 */ /* 0x000e620000000800 */
[C---:B------:R-:W-:Y:S02]  /*18b50*/  IMAD.WIDE R210, R7.reuse, 0x4, R210 ;  /* 0x0000000407d27825 */ /* 0x040fe400078e02d2 */
[----:B------:R-:W4:Y:S02]  /*18b60*/  LDL.LU.64 R230, [R1+0x838] ;  /* 0x0008380001e67983 */ /* 0x000f240000300a00 */
[----:B------:R-:W-:Y:S02]  /*18b70*/  IMAD.WIDE R212, R7, 0x4, R212 ;  /* 0x0000000407d47825 */ /* 0x000fe400078e02d4 */
[----:B------:R-:W-:Y:S04]  /*18b80*/  LDGSTS.E [R19+0x60004], desc[UR8][R208.64], !P5 ;  /* 0x60004000d0137fae */ /* 0x000fe8000e921848 */
[----:B------:R-:W-:Y:S01]  /*18b90*/  LDGSTS.E [R19+0x64004], desc[UR8][R210.64], !P5 ;  /* 0x64004000d2137fae */ /* 0x000fe2000e921848 */
[----:B------:R-:W-:-:S03]  /*18ba0*/  ISETP.GE.U32.AND P5, PT, R217, 0x7ffffdd1, PT ;  /* 0x7ffffdd1d900780c */ /* 0x000fc60003fa6070 */
[----:B------:R-:W-:Y:S01]  /*18bb0*/  LDGSTS.E [R19+0x60008], desc[UR8][R212.64], !P3 ;  /* 0x60008000d4137fae */ /* 0x000fe2000d921848 */
[----:B--2---:R-:W-:-:S03]  /*18bc0*/  IMAD.WIDE R214, R7, 0x4, R228 ;  /* 0x0000000407d67825 */ /* 0x004fc600078e02e4 */
[----:B------:R-:W2:Y:S04]  /*18bd0*/  LDL.LU.64 R228, [R1+0x830] ;  /* 0x0008300001e47983 */ /* 0x000ea80000300a00 */
[----:B------:R-:W2:Y:S04]  /*18be0*/  LDL.LU.64 R236, [R1+0x828] ;  /* 0x0008280001ec7983 */ /* 0x000ea80000300a00 */
[----:B------:R-:W-:Y:S04]  /*18bf0*/  STL.64 [R1+0x1100], R208 ;  /* 0x001100d001007387 */ /* 0x000fe80000100a00 */
[----:B------:R-:W-:Y:S04]  /*18c00*/  STL.64 [R1+0x1108], R210 ;  /* 0x001108d201007387 */ /* 0x000fe80000100a00 */
[----:B------:R-:W-:Y:S04]  /*18c10*/  STL.64 [R1+0x1110], R212 ;  /* 0x001110d401007387 */ /* 0x000fe80000100a00 */
[----:B------:R-:W-:Y:S01]  /*18c20*/  LDGSTS.E [R19+0x64008], desc[UR8][R214.64], !P3 ;  /* 0x64008000d6137fae */ /* 0x000fe2000d921848 */
[----:B------:R-:W-:Y:S01]  /*18c30*/  ISETP.GE.U32.AND P3, PT, R216, 0x7ffffdb4, PT ;  /* 0x7ffffdb4d800780c */ /* 0x000fe20003f66070 */
[----:B------:R-:W-:-:S02]  /*18c40*/  IMAD.WIDE R216, R7, 0x4, R12 ;  /* 0x0000000407d87825 */ /* 0x000fc400078e020c */
[----:B------:R-:W-:Y:S04]  /*18c50*/  STL.64 [R1+0x1118], R214 ;  /* 0x001118d601007387 */ /* 0x000fe80000100a00 */
[----:B------:R-:W2:Y:S04]  /*18c60*/  LDL.LU.64 R232, [R1+0x820] ;  /* 0x0008200001e87983 */ /* 0x000ea80000300a00 */
[----:B------:R-:W2:Y:S04]  /*18c70*/  LDL.LU.64 R12, [R1+0x818] ;  /* 0x00081800010c7983 */ /* 0x000ea80000300a00 */
[----:B------:R-:W2:Y:S04]  /*18c80*/  LDL.LU.64 R234, [R1+0x770] ;  /* 0x0007700001ea7983 */ /* 0x000ea80000300a00 */
[----:B------:R-:W2:Y:S01]  /*18c90*/  LDL.LU.64 R8, [R1+0x760] ;  /* 0x0007600001087983 */ /* 0x000ea20000300a00 */
[----:B---3--:R-:W-:-:S03]  /*18ca0*/  IMAD.WIDE R218, R7, 0x4, R218 ;  /* 0x0000000407da7825 */ /* 0x008fc600078e02da */
[----:B------:R-:W-:Y:S01]  /*18cb0*/  LDGSTS.E [R19+0x6000c], desc[UR8][R216.64], !P0 ;  /* 0x6000c000d8137fae */ /* 0x000fe2000c121848 */
[----:B----4-:R-:W-:-:S03]  /*18cc0*/  IMAD.WIDE R220, R7, 0x4, R220 ;  /* 0x0000000407dc7825 */ /* 0x010fc600078e02dc */
[----:B------:R-:W-:Y:S01]  /*18cd0*/  LDGSTS.E [R19+0x6400c], desc[UR8][R218.64], !P0 ;  /* 0x6400c000da137fae */ /* 0x000fe2000c121848 */
[----:B------:R-:W-:-:S03]  /*18ce0*/  IMAD.WIDE R222, R7, 0x4, R222 ;  /* 0x0000000407de7825 */ /* 0x000fc600078e02de */
[----:B------:R-:W-:Y:S01]  /*18cf0*/  LDGSTS.E [R19+0x68000], desc[UR8][R220.64], !P1 ;  /* 0x68000000dc137fae */ /* 0x000fe2000c921848 */
[----:B------:R-:W-:-:S03]  /*18d00*/  VIADD R225, R225, 0xfffffe32 ;  /* 0xfffffe32e1e17836 */ /* 0x000fc60000000000 */
[----:B------:R-:W-:Y:S01]  /*18d10*/  LDGSTS.E [R19+0x6c000], desc[UR8][R222.64], !P1 ;  /* 0x6c000000de137fae */ /* 0x000fe2000c921848 */
[----:B------:R-:W-:Y:S01]  /*18d20*/  ISETP.GE.U32.AND P1, PT, R224, 0x7ffffdb2, PT ;  /* 0x7ffffdb2e000780c */ /* 0x000fe20003f26070 */
[----:B------:R-:W-:Y:S01]  /*18d30*/  VIADD R160, R226, 0xfffffe30 ;  /* 0xfffffe30e2a07836 */ /* 0x000fe20000000000 */
[----:B------:R-:W-:Y:S01]  /*18d40*/  ISETP.GE.U32.AND P0, PT, R225, 0x7ffffdb3, PT ;  /* 0x7ffffdb3e100780c */ /* 0x000fe20003f06070 */
[----:B------:R-:W-:Y:S04]  /*18d50*/  STL.64 [R1+0x1128], R216 ;  /* 0x001128d801007387 */ /* 0x000fe80000100a00 */
[----:B------:R-:W-:Y:S01]  /*18d60*/  STL.64 [R1+0x1130], R218 ;  /* 0x001130da01007387 */ /* 0x000fe20000100a00 */
[----:B------:R-:W-:-:S03]  /*18d70*/  VIADD R252, R252, 0xfffffe13 ;  /* 0xfffffe13fcfc7836 */ /* 0x000fc60000000000 */
[----:B------:R-:W-:Y:S04]  /*18d80*/  STL.64 [R1+0x1138], R220 ;  /* 0x001138dc01007387 */ /* 0x000fe80000100a00 */
[----:B------:R-:W-:Y:S01]  /*18d90*/  STL.64 [R1+0x1140], R222 ;  /* 0x001140de01007387 */ /* 0x000fe20000100a00 */
[----:B------:R-:W-:-:S03]  /*18da0*/  IMAD.WIDE R224, R7, 0x4, R154 ;  /* 0x0000000407e07825 */ /* 0x000fc600078e029a */
[----:B------:R-:W3:Y:S01]  /*18db0*/  LDL.LU.64 R158, [R1+0x758] ;  /* 0x00075800019e7983 */ /* 0x000ee20000300a00 */
[----:B------:R-:W-:-:S03]  /*18dc0*/  IMAD.WIDE R226, R7, 0x4, R230 ;  /* 0x0000000407e27825 */ /* 0x000fc600078e02e6 */
[----:B------:R-:W4:Y:S04]  /*18dd0*/  LDL.LU.64 R156, [R1+0x748] ;  /* 0x00074800019c7983 */ /* 0x000f280000300a00 */
[----:B------:R-:W4:Y:S04]  /*18de0*/  LDL.LU.64 R230, [R1+0x738] ;  /* 0x0007380001e67983 */ /* 0x000f280000300a00 */
[----:B------:R-:W-:Y:S04]  /*18df0*/  LDGSTS.E [R19+0x68004], desc[UR8][R224.64], !P2 ;  /* 0x68004000e0137fae */ /* 0x000fe8000d121848 */
[----:B------:R-:W-:Y:S01]  /*18e00*/  LDGSTS.E [R19+0x6c004], desc[UR8][R226.64], !P2 ;  /* 0x6c004000e2137fae */ /* 0x000fe2000d121848 */
[----:B------:R-:W-:-:S02]  /*18e10*/  ISETP.GE.U32.AND P2, PT, R160, 0x7ffffdb1, PT ;  /* 0x7ffffdb1a000780c */ /* 0x000fc40003f46070 */
[----:B-1----:R-:W-:Y:S01]  /*18e20*/  IADD3 R162, R21, -0x1ee, RZ ;  /* 0xfffffe1215a27810 */ /* 0x002fe20007ffe0ff */
[----:B--2---:R-:W-:-:S04]  /*18e30*/  IMAD.WIDE R228, R7, 0x4, R228 ;  /* 0x0000000407e47825 */ /* 0x004fc800078e02e4 */
[----:B------:R-:W-:Y:S01]  /*18e40*/  IMAD.WIDE R154, R7, 0x4, R236 ;  /* 0x00000004079a7825 */ /* 0x000fe200078e02ec */
[----:B------:R-:W-:Y:S04]  /*18e50*/  LDGSTS.E [R19+0x68008], desc[UR8][R228.64], !P4 ;  /* 0x68008000e4137fae */ /* 0x000fe8000e121848 */
[----:B------:R1:W-:Y:S04]  /*18e60*/  STL.64 [R1+0x90], R154 ;  /* 0x0000909a01007387 */ /* 0x0003e80000100a00 */
[----:B------:R-:W-:Y:S04]  /*18e70*/  STL.64 [R1+0x1148], R224 ;  /* 0x001148e001007387 */ /* 0x000fe80000100a00 */
[----:B------:R-:W-:Y:S04]  /*18e80*/  STL.64 [R1+0x1150], R226 ;  /* 0x001150e201007387 */ /* 0x000fe80000100a00 */
[----:B------:R1:W-:Y:S01]  /*18e90*/  LDGSTS.E [R19+0x6c008], desc[UR8][R154.64], !P4 ;  /* 0x6c0080009a137fae */ /* 0x0003e2000e121848 */
[----:B------:R-:W-:Y:S01]  /*18ea0*/  ISETP.GE.U32.AND P4, PT, R252, 0x7ffffd94, PT ;  /* 0x7ffffd94fc00780c */ /* 0x000fe20003f86070 */
[----:B------:R-:W-:-:S02]  /*18eb0*/  VIADD R252, R20, 0xfffffe11 ;  /* 0xfffffe1114fc7836 */ /* 0x000fc40000000000 */
[----:B------:R-:W2:Y:S01]  /*18ec0*/  LDL.LU.64 R236, [R1+0x728] ;  /* 0x0007280001ec7983 */ /* 0x000ea20000300a00 */
[----:B------:R-:W-:-:S03]  /*18ed0*/  IMAD.WIDE R164, R7, 0x4, R232 ;  /* 0x0000000407a47825 */ /* 0x000fc600078e02e8 */
[----:B------:R-:W-:Y:S01]  /*18ee0*/  STL.64 [R1+0x1158], R228 ;  /* 0x001158e401007387 */ /* 0x000fe20000100a00 */
[----:B------:R-:W-:-:S03]  /*18ef0*/  IMAD.WIDE R12, R7, 0x4, R12 ;  /* 0x00000004070c7825 */ /* 0x000fc600078e020c */
[----:B------:R-:W-:Y:S01]  /*18f00*/  STL.64 [R1+0x88], R164 ;  /* 0x000088a401007387 */ /* 0x000fe20000100a00 */
[----:B-1----:R-:W1:Y:S01]  /*18f10*/  LDC R155, c[0x0][0x230] ;  /* 0x00008c00ff9b7b82 */ /* 0x002e620000000800 */
[C---:B------:R-:W-:Y:S02]  /*18f20*/  IMAD.WIDE R160, R7.reuse, 0x4, R234 ;  /* 0x0000000407a07825 */ /* 0x040fe400078e02ea */
[----:B------:R3:W-:Y:S02]  /*18f30*/  STL.64 [R1+0xa0], R12 ;  /* 0x0000a00c01007387 */ /* 0x0007e40000100a00 */
[C---:B------:R-:W-:Y:S02]  /*18f40*/  IMAD.WIDE R20, R7.reuse, 0x4, R8 ;  /* 0x0000000407147825 */ /* 0x040fe400078e0208 */
[----:B------:R-:W2:Y:S01]  /*18f50*/  LDL.LU.64 R232, [R1+0x718] ;  /* 0x0007180001e87983 */ /* 0x000ea20000300a00 */
[----:B------:R-:W2:Y:S03]  /*18f60*/  LDC R154, c[0x0][0x230] ;  /* 0x00008c00ff9a7b82 */ /* 0x000ea60000000800 */
[----:B------:R-:W2:Y:S04]  /*18f70*/  LDL.LU.64 R8, [R1+0x708] ;  /* 0x0007080001087983 */ /* 0x000ea80000300a00 */
[----:B------:R4:W-:Y:S04]  /*18f80*/  STL.64 [R1+0x98], R160 ;  /* 0x000098a001007387 */ /* 0x0009e80000100a00 */
[----:B------:R4:W-:Y:S04]  /*18f90*/  LDGSTS.E [R19+0x6800c], desc[UR8][R164.64], !P5 ;  /* 0x6800c000a4137fae */ /* 0x0009e8000e921848 */
[----:B------:R1:W-:Y:S04]  /*18fa0*/  STL.64 [R1+0xb0], R20 ;  /* 0x0000b01401007387 */ /* 0x0003e80000100a00 */
[----:B------:R-:W2:Y:S04]  /*18fb0*/  LDL.LU.64 R234, [R1+0x6b8] ;  /* 0x0006b80001ea7983 */ /* 0x000ea80000300a00 */
[----:B------:R-:W-:Y:S04]  /*18fc0*/  LDGSTS.E [R19+0x6c00c], desc[UR8][R12.64], !P5 ;  /* 0x6c00c0000c137fae */ /* 0x000fe8000e921848 */
[----:B---3--:R-:W3:Y:S01]  /*18fd0*/  LDL.LU.64 R12, [R1+0x6a8] ;  /* 0x0006a800010c7983 */ /* 0x008ee20000300a00 */
[----:B------:R-:W-:Y:S01]  /*18fe0*/  IMAD.WIDE R166, R7, 0x4, R158 ;  /* 0x0000000407a67825 */ /* 0x000fe200078e029e */
[----:B------:R-:W-:-:S02]  /*18ff0*/  ISETP.GE.U32.AND P5, PT, R162, 0x7ffffd93, PT ;  /* 0x7ffffd93a200780c */ /* 0x000fc40003fa6070 */
[----:B------:R1:W-:Y:S01]  /*19000*/  LDGSTS.E [R19+0x70000], desc[UR8][R160.64], !P3 ;  /* 0x70000000a0137fae */ /* 0x0003e2000d921848 */
[----:B----4-:R-:W-:-:S03]  /*19010*/  IMAD.WIDE R164, R7, 0x4, R156 ;  /* 0x0000000407a47825 */ /* 0x010fc600078e029c */
[----:B------:R4:W-:Y:S01]  /*19020*/  LDGSTS.E [R19+0x74000], desc[UR8][R20.64], !P3 ;  /* 0x7400000014137fae */ /* 0x0009e2000d921848 */
[----:B------:R-:W-:Y:S01]  /*19030*/  ISETP.GE.U32.AND P3, PT, R252, 0x7ffffd92, PT ;  /* 0x7ffffd92fc00780c */ /* 0x000fe20003f66070 */
[----:B------:R-:W-:Y:S01]  /*19040*/  VIADD R162, R153, 0xfffffe10 ;  /* 0xfffffe1099a27836 */ /* 0x000fe20000000000 */
[----:B------:R-:W-:Y:S01]  /*19050*/  IADD3 R252, R152, -0x191, RZ ;  /* 0xfffffe6f98fc7810 */ /* 0x000fe20007ffe0ff */
[----:B------:R-:W-:Y:S01]  /*19060*/  STL.64 [R1+0xa8], R166 ;  /* 0x0000a8a601007387 */ /* 0x000fe20000100a00 */
[----:B-1----:R-:W-:-:S03]  /*19070*/  IMAD.WIDE R160, R7, 0x4, R230 ;  /* 0x0000000407a07825 */ /* 0x002fc600078e02e6 */
[----:B------:R1:W-:Y:S01]  /*19080*/  STL.64 [R1+0xc0], R164 ;  /* 0x0000c0a401007387 */ /* 0x0003e20000100a00 */
[----:B----4-:R-:W4:Y:S03]  /*19090*/  LDC R21, c[0x0][0x230] ;  /* 0x00008c00ff157b82 */ /* 0x010f260000000800 */
[----:B------:R-:W4:Y:S04]  /*190a0*/  LDL.LU.64 R158, [R1+0x698] ;  /* 0x00069800019e7983 */ /* 0x000f280000300a00 */
[----:B------:R-:W-:Y:S01]  /*190b0*/  LDGSTS.E [R19+0x70004], desc[UR8][R166.64], !P0 ;  /* 0x70004000a6137fae */ /* 0x000fe2000c121848 */
[----:B------:R-:W4:Y:S03]  /*190c0*/  LDC R20, c[0x0][0x230] ;  /* 0x00008c00ff147b82 */ /* 0x000f260000000800 */
[----:B------:R-:W4:Y:S04]  /*190d0*/  LDL.LU.64 R156, [R1+0x688] ;  /* 0x00068800019c7983 */ /* 0x000f280000300a00 */
[----:B------:R1:W-:Y:S01]  /*190e0*/  LDGSTS.E [R19+0x74004], desc[UR8][R164.64], !P0 ;  /* 0x74004000a4137fae */ /* 0x0003e2000c121848 */
[----:B------:R-:W-:-:S03]  /*190f0*/  ISETP.GE.U32.AND P0, PT, R162, 0x7ffffd91, PT ;  /* 0x7ffffd91a200780c */ /* 0x000fc60003f06070 */
[----:B------:R-:W-:Y:S01]  /*19100*/  STL.64 [R1+0xb8], R160 ;  /* 0x0000b8a001007387 */ /* 0x000fe20000100a00 */
[----:B------:R-:W-:-:S03]  /*19110*/  VIADD R162, R155, 0xfffffe6e ;  /* 0xfffffe6e9ba27836 */ /* 0x000fc60000000000 */
[----:B------:R-:W-:Y:S01]  /*19120*/  LDGSTS.E [R19+0x70008], desc[UR8][R160.64], !P1 ;  /* 0x70008000a0137fae */ /* 0x000fe2000c921848 */
[----:B--2---:R-:W-:-:S05]  /*19130*/  IMAD.WIDE R152, R7, 0x4, R236 ;  /* 0x0000000407987825 */ /* 0x004fca00078e02ec */
[----:B------:R2:W-:Y:S04]  /*19140*/  STL.64 [R1+0xd0], R152 ;  /* 0x0000d09801007387 */ /* 0x0005e80000100a00 */
[----:B------:R-:W4:Y:S04]  /*19150*/  LDL.LU.64 R230, [R1+0x678] ;  /* 0x0006780001e67983 */ /* 0x000f280000300a00 */
[----:B------:R2:W-:Y:S01]  /*19160*/  LDGSTS.E [R19+0x74008], desc[UR8][R152.64], !P1 ;  /* 0x7400800098137fae */ /* 0x0005e2000c921848 */
[----:B-1----:R-:W-:-:S03]  /*19170*/  IMAD.WIDE R164, R7, 0x4, R232 ;  /* 0x0000000407a47825 */ /* 0x002fc600078e02e8 */
[----:B------:R-:W4:Y:S01]  /*19180*/  LDL.LU.64 R236, [R1+0x668] ;  /* 0x0006680001ec7983 */ /* 0x000f220000300a00 */
[----:B------:R-:W-:Y:S01]  /*19190*/  ISETP.GE.U32.AND P1, PT, R252, 0x7ffffdf0, PT ;  /* 0x7ffffdf0fc00780c */ /* 0x000fe20003f26070 */
[C---:B------:R-:W-:Y:S02]  /*191a0*/  IMAD.WIDE R8, R7.reuse, 0x4, R8 ;  /* 0x0000000407087825 */ /* 0x040fe400078e0208 */
[----:B------:R-:W-:Y:S02]  /*191b0*/  STL.64 [R1+0xc8], R164 ;  /* 0x0000c8a401007387 */ /* 0x000fe40000100a00 */
[----:B------:R-:W-:Y:S02]  /*191c0*/  VIADD R252, R154, 0xfffffe6d ;  /* 0xfffffe6d9afc7836 */ /* 0x000fe40000000000 */
[----:B------:R1:W-:Y:S01]  /*191d0*/  STL.64 [R1+0xe0], R8 ;  /* 0x0000e00801007387 */ /* 0x0003e20000100a00 */
[----:B--2---:R-:W2:Y:S03]  /*191e0*/  LDC R153, c[0x0][0x230] ;  /* 0x00008c00ff997b82 */ /* 0x004ea60000000800 */
[----:B------:R-:W2:Y:S04]  /*191f0*/  LDL.LU.64 R232, [R1+0x658] ;  /* 0x0006580001e87983 */ /* 0x000ea80000300a00 */
[----:B------:R4:W-:Y:S01]  /*19200*/  LDGSTS.E [R19+0x7000c], desc[UR8][R164.64], !P2 ;  /* 0x7000c000a4137fae */ /* 0x0009e2000d121848 */
[----:B------:R-:W2:Y:S01]  /*19210*/  LDC R152, c[0x0][0x230] ;  /* 0x00008c00ff987b82 */ /* 0x000ea20000000800 */
[----:B------:R-:W-:-:S02]  /*19220*/  IMAD.WIDE R160, R7, 0x4, R234 ;  /* 0x0000000407a07825 */ /* 0x000fc400078e02ea */
[----:B------:R-:W-:Y:S02]  /*19230*/  LDGSTS.E [R19+0x7400c], desc[UR8][R8.64], !P2 ;  /* 0x7400c00008137fae */ /* 0x000fe4000d121848 */
[C---:B---3--:R-:W-:Y:S02]  /*19240*/  IMAD.WIDE R154, R7.reuse, 0x4, R12 ;  /* 0x00000004079a7825 */ /* 0x048fe400078e020c */
[----:B------:R-:W-:Y:S04]  /*19250*/  LDGSTS.E [R19+0x78000], desc[UR8][R160.64], !P4 ;  /* 0x78000000a0137fae */ /* 0x000fe8000e121848 */
[----:B------:R-:W3:Y:S04]  /*19260*/  LDL.LU.64 R12, [R1+0x648] ;  /* 0x00064800010c7983 */ /* 0x000ee80000300a00 */
[----:B------:R-:W-:Y:S04]  /*19270*/  STL.64 [R1+0xd8], R160 ;  /* 0x0000d8a001007387 */ /* 0x000fe80000100a00 */
[----:B------:R4:W-:Y:S04]  /*19280*/  STL.64 [R1+0xf0], R154 ;  /* 0x0000f09a01007387 */ /* 0x0009e80000100a00 */
[----:B------:R-:W3:Y:S04]  /*19290*/  LDL.LU.64 R234, [R1+0x9c0] ;  /* 0x0009c00001ea7983 */ /* 0x000ee80000300a00 */
[----:B-1----:R-:W3:Y:S01]  /*192a0*/  LDL.LU.64 R8, [R1+0x9b8] ;  /* 0x0009b80001087983 */ /* 0x002ee20000300a00 */
[----:B----4-:R-:W-:Y:S01]  /*192b0*/  IMAD.WIDE R166, R7, 0x4, R158 ;  /* 0x0000000407a67825 */ /* 0x010fe200078e029e */
[----:B------:R-:W-:-:S02]  /*192c0*/  ISETP.GE.U32.AND P2, PT, R162, 0x7ffffdef, PT ;  /* 0x7ffffdefa200780c */ /* 0x000fc40003f46070 */
[----:B------:R1:W-:Y:S01]  /*192d0*/  LDGSTS.E [R19+0x7c000], desc[UR8][R154.64], !P4 ;  /* 0x7c0000009a137fae */ /* 0x0003e2000e121848 */
[----:B------:R-:W-:Y:S01]  /*192e0*/  ISETP.GE.U32.AND P4, PT, R252, 0x7ffffdee, PT ;  /* 0x7ffffdeefc00780c */ /* 0x000fe20003f86070 */
[----:B------:R-:W-:Y:S01]  /*192f0*/  IMAD.WIDE R164, R7, 0x4, R156 ;  /* 0x0000000407a47825 */ /* 0x000fe200078e029c */
[----:B------:R-:W-:Y:S01]  /*19300*/  IADD3 R162, R21, -0x194, RZ ;  /* 0xfffffe6c15a27810 */ /* 0x000fe20007ffe0ff */
[----:B------:R-:W-:Y:S02]  /*19310*/  STL.64 [R1+0xe8], R166 ;  /* 0x0000e8a601007387 */ /* 0x000fe40000100a00 */
[----:B------:R-:W-:Y:S02]  /*19320*/  VIADD R252, R20, 0xfffffe4f ;  /* 0xfffffe4f14fc7836 */ /* 0x000fe40000000000 */
[----:B------:R4:W-:Y:S01]  /*19330*/  STL.64 [R1+0x100], R164 ;  /* 0x000100a401007387 */ /* 0x0009e20000100a00 */
[----:B-1----:R-:W1:Y:S03]  /*19340*/  LDC R155, c[0x0][0x230] ;  /* 0x00008c00ff9b7b82 */ /* 0x002e660000000800 */
[----:B------:R-:W3:Y:S04]  /*19350*/  LDL.LU.64 R158, [R1+0x9b0] ;  /* 0x0009b000019e7983 */ /* 0x000ee80000300a00 */
[----:B------:R-:W-:Y:S01]  /*19360*/  LDGSTS.E [R19+0x78004], desc[UR8][R166.64], !P5 ;  /* 0x78004000a6137fae */ /* 0x000fe2000e921848 */
[----:B------:R-:W1:Y:S03]  /*19370*/  LDC R154, c[0x0][0x230] ;  /* 0x00008c00ff9a7b82 */ /* 0x000e660000000800 */
[----:B------:R-:W3:Y:S04]  /*19380*/  LDL.LU.64 R156, [R1+0x9a8] ;  /* 0x0009a800019c7983 */ /* 0x000ee80000300a00 */
[----:B------:R4:W-:Y:S01]  /*19390*/  LDGSTS.E [R19+0x7c004], desc[UR8][R164.64], !P5 ;  /* 0x7c004000a4137fae */ /* 0x0009e2000e921848 */
[----:B------:R-:W-:Y:S01]  /*193a0*/  ISETP.GE.U32.AND P5, PT, R162, 0x7ffffded, PT ;  /* 0x7ffffdeda200780c */ /* 0x000fe20003fa6070 */
[----:B--2---:R-:W-:-:S02]  /*193b0*/  VIADD R162, R153, 0xfffffe4e ;  /* 0xfffffe4e99a27836 */ /* 0x004fc40000000000 */
[----:B------:R-:W-:-:S04]  /*193c0*/  IMAD.WIDE R160, R7, 0x4, R230 ;  /* 0x0000000407a07825 */ /* 0x000fc800078e02e6 */
[C---:B------:R-:W-:Y:S01]  /*193d0*/  IMAD.WIDE R20, R7.reuse, 0x4, R236 ;  /* 0x0000000407147825 */ /* 0x040fe200078e02ec */
[----:B------:R-:W-:Y:S04]  /*193e0*/  STL.64 [R1+0xf8], R160 ;  /* 0x0000f8a001007387 */ /* 0x000fe80000100a00 */
[----:B------:R2:W-:Y:S04]  /*193f0*/  STL.64 [R1+0x110], R20 ;  /* 0x0001101401007387 */ /* 0x0005e80000100a00 */
[----:B------:R-:W-:Y:S01]  /*19400*/  LDGSTS.E [R19+0x78008], desc[UR8][R160.64], !P3 ;  /* 0x78008000a0137fae */ /* 0x000fe2000d921848 */
[----:B----4-:R-:W-:-:S03]  /*19410*/  IMAD.WIDE R164, R7, 0x4, R232 ;  /* 0x0000000407a47825 */ /* 0x010fc600078e02e8 */
[----:B------:R-:W4:Y:S04]  /*19420*/  LDL.LU.64 R230, [R1+0x9a0] ;  /* 0x0009a00001e67983 */ /* 0x000f280000300a00 */
[----:B------:R2:W-:Y:S01]  /*19430*/  LDGSTS.E [R19+0x7c008], desc[UR8][R20.64], !P3 ;  /* 0x7c00800014137fae */ /* 0x0005e2000d921848 */
[----:B------:R-:W-:Y:S02]  /*19440*/  ISETP.GE.U32.AND P3, PT, R252, 0x7ffffdd0, PT ;  /* 0x7ffffdd0fc00780c */ /* 0x000fe40003f66070 */
[----:B------:R-:W-:Y:S01]  /*19450*/  IADD3 R252, R152, -0x1b3, RZ ;  /* 0xfffffe4d98fc7810 */ /* 0x000fe20007ffe0ff */
[----:B------:R-:W4:Y:S04]  /*19460*/  LDL.LU.64 R236, [R1+0x998] ;  /* 0x0009980001ec7983 */ /* 0x000f280000300a00 */
[----:B------:R-:W-:Y:S04]  /*19470*/  STL.64 [R1+0x108], R164 ;  /* 0x000108a401007387 */ /* 0x000fe80000100a00 */
[----:B------:R1:W-:Y:S01]  /*19480*/  LDGSTS.E [R19+0x7800c], desc[UR8][R164.64], !P0 ;  /* 0x7800c000a4137fae */ /* 0x0003e2000c121848 */
[----:B--2---:R-:W2:Y:S08]  /*19490*/  LDC R21, c[0x0][0x230] ;  /* 0x00008c00ff157b82 */ /* 0x004eb00000000800 */
[----:B------:R-:W4:Y:S01]  /*194a0*/  LDC R20, c[0x0][0x230] ;  /* 0x00008c00ff147b82 */ /* 0x000f220000000800 */
[----:B---3--:R-:W-:-:S05]  /*194b0*/  IMAD.WIDE R12, R7, 0x4, R12 ;  /* 0x00000004070c7825 */ /* 0x008fca00078e020c */
[----:B------:R3:W-:Y:S04]  /*194c0*/  STL.64 [R1+0x118], R12 ;  /* 0x0001180c01007387 */ /* 0x0007e80000100a00 */
[----:B------:R-:W4:Y:S01]  /*194d0*/  LDL.LU.64 R232, [R1+0x990] ;  /* 0x0009900001e87983 */ /* 0x000f220000300a00 */
[----:B------:R-:W-:-:S03]  /*194e0*/  IMAD.WIDE R160, R7, 0x4, R234 ;  /* 0x0000000407a07825 */ /* 0x000fc600078e02ea */
[----:B------:R-:W-:Y:S01]  /*194f0*/  LDGSTS.E [R19+0x7c00c], desc[UR8][R12.64], !P0 ;  /* 0x7c00c0000c137fae */ /* 0x000fe2000c121848 */
[----:B------:R-:W-:-:S03]  /*19500*/  IMAD.WIDE R152, R7, 0x4, R8 ;  /* 0x0000000407987825 */ /* 0x000fc600078e0208 */
[----:B------:R-:W-:Y:S04]  /*19510*/  LDGSTS.E [R18+0x60000], desc[UR8][R160.64], !P1 ;  /* 0x60000000a0127fae */ /* 0x000fe8000c921848 */
[----:B------:R-:W4:Y:S04]  /*19520*/  LDL.LU.64 R8, [R1+0x988] ;  /* 0x0009880001087983 */ /* 0x000f280000300a00 */
[----:B------:R-:W-:Y:S04]  /*19530*/  STL.64 [R1+0x120], R160 ;  /* 0x000120a001007387 */ /* 0x000fe80000100a00 */
[----:B------:R2:W-:Y:S04]  /*19540*/  STL.64 [R1+0x130], R152 ;  /* 0x0001309801007387 */ /* 0x0005e80000100a00 */
[----:B------:R-:W4:Y:S04]  /*19550*/  LDL.LU.64 R234, [R1+0x810] ;  /* 0x0008100001ea7983 */ /* 0x000f280000300a00 */
[----:B---3--:R-:W3:Y:S01]  /*19560*/  LDL.LU.64 R12, [R1+0x808] ;  /* 0x00080800010c7983 */ /* 0x008ee20000300a00 */
[----:B------:R-:W-:-:S04]  /*19570*/  IMAD.WIDE R166, R7, 0x4, R158 ;  /* 0x0000000407a67825 */ /* 0x000fc800078e029e */
[----:B-1----:R-:W-:Y:S01]  /*19580*/  IMAD.WIDE R164, R7, 0x4, R156 ;  /* 0x0000000407a47825 */ /* 0x002fe200078e029c */
[----:B------:R2:W-:Y:S01]  /*19590*/  LDGSTS.E [R18+0x64000], desc[UR8][R152.64], !P1 ;  /* 0x6400000098127fae */ /* 0x0005e2000c921848 */
[----:B------:R-:W-:Y:S02]  /*195a0*/  ISETP.GE.U32.AND P0, PT, R162, 0x7ffffdcf, PT ;  /* 0x7ffffdcfa200780c */ /* 0x000fe40003f06070 */
[----:B------:R-:W-:Y:S01]  /*195b0*/  ISETP.GE.U32.AND P1, PT, R252, 0x7ffffdce, PT ;  /* 0x7ffffdcefc00780c */ /* 0x000fe20003f26070 */
[----:B------:R-:W-:Y:S01]  /*195c0*/  STL.64 [R1+0x138], R166 ;  /* 0x000138a601007387 */ /* 0x000fe20000100a00 */
[----:B------:R-:W-:Y:S02]  /*195d0*/  VIADD R162, R155, 0xfffffe4c ;  /* 0xfffffe4c9ba27836 */ /* 0x000fe40000000000 */
[----:B------:R-:W-:Y:S01]  /*195e0*/  VIADD R252, R154, 0xfffffe2f ;  /* 0xfffffe2f9afc7836 */ /* 0x000fe20000000000 */
[----:B------:R1:W-:Y:S04]  /*195f0*/  STL.64 [R1+0x140], R164 ;  /* 0x000140a401007387 */ /* 0x0003e80000100a00 */
[----:B------:R-:W3:Y:S01]  /*19600*/  LDL.LU.64 R158, [R1+0x800] ;  /* 0x00080000019e7983 */ /* 0x000ee20000300a00 */
[----:B--2---:R-:W2:Y:S03]  /*19610*/  LDC R153, c[0x0][0x230] ;  /* 0x00008c00ff997b82 */ /* 0x004ea60000000800 */
[----:B------:R-:W-:Y:S04]  /*19620*/  LDGSTS.E [R18+0x60004], desc[UR8][R166.64], !P2 ;  /* 0x60004000a6127fae */ /* 0x000fe8000d121848 */
[----:B------:R-:W2:Y:S01]  /*19630*/  LDL.LU.64 R154, [R1+0x7f8] ;  /* 0x0007f800019a7983 */ /* 0x000ea20000300a00 */
[----:B------:R-:W2:Y:S03]  /*19640*/  LDC R152, c[0x0][0x230] ;  /* 0x00008c00ff987b82 */ /* 0x000ea60000000800 */
[----:B------:R1:W-:Y:S01]  /*19650*/  LDGSTS.E [R18+0x64004], desc[UR8][R164.64], !P2 ;  /* 0x64004000a4127fae */ /* 0x0003e2000d121848 */
[----:B------:R-:W-:-:S02]  /*19660*/  ISETP.GE.U32.AND P2, PT, R162, 0x7ffffdcd, PT ;  /* 0x7ffffdcda200780c */ /* 0x000fc40003f46070 */
[----:B------:R-:W-:Y:S01]  /*19670*/  IADD3 R162, R21, -0x1d2, RZ ;  /* 0xfffffe2e15a27810 */ /* 0x000fe20007ffe0ff */
[----:B----4-:R-:W-:-:S04]  /*19680*/  IMAD.WIDE R160, R7, 0x4, R230 ;  /* 0x0000000407a07825 */ /* 0x010fc800078e02e6 */
[----:B------:R-:W-:Y:S01]  /*19690*/  IMAD.WIDE R156, R7, 0x4, R236 ;  /* 0x00000004079c7825 */ /* 0x000fe200078e02ec */
[----:B------:R-:W-:Y:S04]  /*196a0*/  STL.64 [R1+0x150], R160 ;  /* 0x000150a001007387 */ /* 0x000fe80000100a00 */
[----:B------:R4:W-:Y:S04]  /*196b0*/  STL.64 [R1+0x158], R156 ;  /* 0x0001589c01007387 */ /* 0x0009e80000100a00 */
[----:B------:R-:W-:Y:S04]  /*196c0*/  LDGSTS.E [R18+0x60008], desc[UR8][R160.64], !P4 ;  /* 0x60008000a0127fae */ /* 0x000fe8000e121848 */
[----:B------:R-:W2:Y:S04]  /*196d0*/  LDL.LU.64 R230, [R1+0x7f0] ;  /* 0x0007f00001e67983 */ /* 0x000ea80000300a00 */
[----:B------:R4:W-:Y:S01]  /*196e0*/  LDGSTS.E [R18+0x64008], desc[UR8][R156.64], !P4 ;  /* 0x640080009c127fae */ /* 0x0009e2000e121848 */
[----:B------:R-:W-:Y:S01]  /*196f0*/  ISETP.GE.U32.AND P4, PT, R252, 0x7ffffdb0, PT ;  /* 0x7ffffdb0fc00780c */ /* 0x000fe20003f86070 */
[----:B------:R-:W-:-:S02]  /*19700*/  VIADD R252, R20, 0xfffffe2d ;  /* 0xfffffe2d14fc7836 */ /* 0x000fc40000000000 */
[----:B------:R-:W2:Y:S01]  /*19710*/  LDL.LU.64 R236, [R1+0x7e8] ;  /* 0x0007e80001ec7983 */ /* 0x000ea20000300a00 */
[C---:B-1----:R-:W-:Y:S01]  /*19720*/  IMAD.WIDE R164, R7.reuse, 0x4, R232 ;  /* 0x0000000407a47825 */ /* 0x042fe200078e02e8 */
[----:B----4-:R-:W1:Y:S04]  /*19730*/  LDC R157, c[0x0][0x230] ;  /* 0x00008c00ff9d7b82 */ /* 0x010e680000000800 */
[----:B------:R-:W-:Y:S04]  /*19740*/  STL.64 [R1+0x160], R164 ;  /* 0x000160a401007387 */ /* 0x000fe80000100a00 */
[----:B------:R2:W-:Y:S01]  /*19750*/  LDGSTS.E [R18+0x6000c], desc[UR8][R164.64], !P5 ;  /* 0x6000c000a4127fae */ /* 0x0005e2000e921848 */
[----:B------:R-:W4:Y:S01]  /*19760*/  LDC R156, c[0x0][0x230] ;  /* 0x00008c00ff9c7b82 */ /* 0x000f220000000800 */
[----:B------:R-:W-:-:S05]  /*19770*/  IMAD.WIDE R8, R7, 0x4, R8 ;  /* 0x0000000407087825 */ /* 0x000fca00078e0208 */
[----:B------:R1:W-:Y:S04]  /*19780*/  STL.64 [R1+0x168], R8 ;  /* 0x0001680801007387 */ /* 0x0003e80000100a00 */
[----:B------:R-:W4:Y:S01]  /*19790*/  LDL.LU.64 R232, [R1+0x7e0] ;  /* 0x0007e00001e87983 */ /* 0x000f220000300a00 */
[----:B------:R-:W-:-:S03]  /*197a0*/  IMAD.WIDE R160, R7, 0x4, R234 ;  /* 0x0000000407a07825 */ /* 0x000fc600078e02ea */
[----:B------:R-:W-:Y:S01]  /*197b0*/  LDGSTS.E [R18+0x6400c], desc[UR8][R8.64], !P5 ;  /* 0x6400c00008127fae */ /* 0x000fe2000e921848 */
[----:B---3--:R-:W-:-:S03]  /*197c0*/  IMAD.WIDE R20, R7, 0x4, R12 ;  /* 0x0000000407147825 */ /* 0x008fc600078e020c */
[----:B------:R-:W-:Y:S04]  /*197d0*/  LDGSTS.E [R18+0x68000], desc[UR8][R160.64], !P3 ;  /* 0x68000000a0127fae */ /* 0x000fe8000d921848 */
[----:B------:R-:W3:Y:S04]  /*197e0*/  LDL.LU.64 R12, [R1+0x7d8] ;  /* 0x0007d800010c7983 */ /* 0x000ee80000300a00 */
[----:B------:R-:W-:Y:S04]  /*197f0*/  STL.64 [R1+0x178], R160 ;  /* 0x000178a001007387 */ /* 0x000fe80000100a00 */
[----:B------:R2:W-:Y:S04]  /*19800*/  STL.64 [R1+0x180], R20 ;  /* 0x0001801401007387 */ /* 0x0005e80000100a00 */
[----:B------:R-:W3:Y:S04]  /*19810*/  LDL.LU.64 R234, [R1+0x700] ;  /* 0x0007000001ea7983 */ /* 0x000ee80000300a00 */
[----:B-1----:R-:W3:Y:S01]  /*19820*/  LDL.LU.64 R8, [R1+0x6f8] ;  /* 0x0006f80001087983 */ /* 0x002ee20000300a00 */
[----:B------:R-:W-:Y:S01]  /*19830*/  IMAD.WIDE R166, R7, 0x4, R158 ;  /* 0x0000000407a67825 */ /* 0x000fe200078e029e */
[----:B------:R-:W-:-:S02]  /*19840*/  ISETP.GE.U32.AND P5, PT, R162, 0x7ffffdaf, PT ;  /* 0x7ffffdafa200780c */ /* 0x000fc40003fa6070 */
[----:B------:R1:W-:Y:S01]  /*19850*/  LDGSTS.E [R18+0x6c000], desc[UR8][R20.64], !P3 ;  /* 0x6c00000014127fae */ /* 0x0003e2000d921848 */
[----:B--2---:R-:W-:Y:S01]  /*19860*/  IMAD.WIDE R164, R7, 0x4, R154 ;  /* 0x0000000407a47825 */ /* 0x004fe200078e029a */
[----:B------:R-:W-:Y:S02]  /*19870*/  ISETP.GE.U32.AND P3, PT, R252, 0x7ffffdae, PT ;  /* 0x7ffffdaefc00780c */ /* 0x000fe40003f66070 */
[----:B------:R-:W-:Y:S01]  /*19880*/  IADD3 R252, R152, -0x1f1, RZ ;  /* 0xfffffe0f98fc7810 */ /* 0x000fe20007ffe0ff */
[----:B------:R-:W-:Y:S01]  /*19890*/  VIADD R162, R153, 0xfffffe2c ;  /* 0xfffffe2c99a27836 */ /* 0x000fe20000000000 */
[----:B------:R-:W-:Y:S04]  /*198a0*/  STL.64 [R1+0x190], R166 ;  /* 0x000190a601007387 */ /* 0x000fe80000100a00 */
[----:B------:R4:W-:Y:S01]  /*198b0*/  STL.64 [R1+0x1a0], R164 ;  /* 0x0001a0a401007387 */ /* 0x0009e20000100a00 */
[----:B-1----:R-:W1:Y:S03]  /*198c0*/  LDC R21, c[0x0][0x230] ;  /* 0x00008c00ff157b82 */ /* 0x002e660000000800 */
[----:B------:R-:W2:Y:S04]  /*198d0*/  LDL.LU.64 R158, [R1+0x6f0] ;  /* 0x0006f000019e7983 */ /* 0x000ea80000300a00 */
[----:B------:R-:W-:Y:S01]  /*198e0*/  LDGSTS.E [R18+0x68004], desc[UR8][R166.64], !P0 ;  /* 0x68004000a6127fae */ /* 0x000fe2000c121848 */
[----:B------:R-:W1:Y:S03]  /*198f0*/  LDC R20, c[0x0][0x230] ;  /* 0x00008c00ff147b82 */ /* 0x000e660000000800 */
[----:B------:R-:W2:Y:S04]  /*19900*/  LDL.LU.64 R154, [R1+0x6e8] ;  /* 0x0006e800019a7983 */ /* 0x000ea80000300a00 */
[----:B------:R4:W-:Y:S01]  /*19910*/  LDGSTS.E [R18+0x6c004], desc[UR8][R164.64], !P0 ;  /* 0x6c004000a4127fae */ /* 0x0009e2000c121848 */
[----:B------:R-:W-:Y:S01]  /*19920*/  ISETP.GE.U32.AND P0, PT, R162, 0x7ffffdad, PT ;  /* 0x7ffffdada200780c */ /* 0x000fe20003f06070 */
[----:B------:R-:W-:-:S02]  /*19930*/  VIADD R162, R157, 0xfffffe0e ;  /* 0xfffffe0e9da27836 */ /* 0x000fc40000000000 */
[----:B------:R-:W-:-:S04]  /*19940*/  IMAD.WIDE R160, R7, 0x4, R230 ;  /* 0x0000000407a07825 */ /* 0x000fc800078e02e6 */
[C---:B------:R-:W-:Y:S01]  /*19950*/  IMAD.WIDE R152, R7.reuse, 0x4, R236 ;  /* 0x0000000407987825 */ /* 0x040fe200078e02ec */
[----:B------:R-:W-:Y:S04]  /*19960*/  STL.64 [R1+0x1c0], R160 ;  /* 0x0001c0a001007387 */ /* 0x000fe80000100a00 */
[----:B------:R1:W-:Y:S04]  /*19970*/  STL.64 [R1+0x1d0], R152 ;  /* 0x0001d09801007387 */ /* 0x0003e80000100a00 */
[----:B------:R-:W2:Y:S04]  /*19980*/  LDL.LU.64 R230, [R1+0x6e0] ;  /* 0x0006e00001e67983 */ /* 0x000ea80000300a00 */
[----:B------:R-:W2:Y:S04]  /*19990*/  LDL.LU.64 R236, [R1+0x6d8] ;  /* 0x0006d80001ec7983 */ /* 0x000ea80000300a00 */
[----:B------:R-:W-:Y:S04]  /*199a0*/  LDGSTS.E [R18+0x68008], desc[UR8][R160.64], !P1 ;  /* 0x68008000a0127fae */ /* 0x000fe8000c921848 */
[----:B------:R1:W-:Y:S01]  /*199b0*/  LDGSTS.E [R18+0x6c008], desc[UR8][R152.64], !P1 ;  /* 0x6c00800098127fae */ /* 0x0003e2000c921848 */
[----:B------:R-:W-:Y:S01]  /*199c0*/  ISETP.GE.U32.AND P1, PT, R252, 0x7ffffd90, PT ;  /* 0x7ffffd90fc00780c */ /* 0x000fe20003f26070 */
[----:B----4-:R-:W-:-:S04]  /*199d0*/  IMAD.WIDE R164, R7, 0x4, R232 ;  /* 0x0000000407a47825 */ /* 0x010fc800078e02e8 */
[----:B------:R-:W-:Y:S01]  /*199e0*/  VIADD R252, R156, 0xfffffe0d ;  /* 0xfffffe0d9cfc7836 */ /* 0x000fe20000000000 */
[----:B------:R-:W-:Y:S01]  /*199f0*/  STL.64 [R1+0x1d8], R164 ;  /* 0x0001d8a401007387 */ /* 0x000fe20000100a00 */
[----:B-1----:R-:W1:Y:S03]  /*19a00*/  LDC R153, c[0x0][0x230] ;  /* 0x00008c00ff997b82 */ /* 0x002e660000000800 */
[----:B------:R4:W-:Y:S01]  /*19a10*/  LDGSTS.E [R18+0x6800c], desc[UR8][R164.64], !P2 ;  /* 0x6800c000a4127fae */ /* 0x0009e2000d121848 */
[----:B---3--:R-:W-:-:S04]  /*19a20*/  IMAD.WIDE R12, R7, 0x4, R12 ;  /* 0x00000004070c7825 */ /* 0x008fc800078e020c */
[----:B------:R-:W3:Y:S01]  /*19a30*/  LDC R152, c[0x0][0x230] ;  /* 0x00008c00ff987b82 */ /* 0x000ee20000000800 */
[----:B------:R4:W-:Y:S04]  /*19a40*/  STL.64 [R1+0x230], R12 ;  /* 0x0002300c01007387 */ /* 0x0009e80000100a00 */
[----:B------:R-:W3:Y:S01]  /*19a50*/  LDL.LU.64 R156, [R1+0x6d0] ;  /* 0x0006d000019c7983 */ /* 0x000ee20000300a00 */
[----:B------:R-:W-:-:S03]  /*19a60*/  IMAD.WIDE R160, R7, 0x4, R234 ;  /* 0x0000000407a07825 */ /* 0x000fc600078e02ea */
[----:B------:R-:W3:Y:S01]  /*19a70*/  LDL.LU.64 R232, [R1+0x6c8] ;  /* 0x0006c80001e87983 */ /* 0x000ee20000300a00 */
[----:B------:R-:W-:-:S03]  /*19a80*/  IMAD.WIDE R8, R7, 0x4, R8 ;  /* 0x0000000407087825 */ /* 0x000fc600078e0208 */
[----:B------:R-:W-:Y:S04]  /*19a90*/  STL.64 [R1+0x248], R160 ;  /* 0x000248a001007387 */ /* 0x000fe80000100a00 */
[----:B------:R1:W-:Y:S04]  /*19aa0*/  STL.64 [R1+0x260], R8 ;  /* 0x0002600801007387 */ /* 0x0003e80000100a00 */
[----:B------:R-:W3:Y:S04]  /*19ab0*/  LDL.LU.64 R234, [R1+0x638] ;  /* 0x0006380001ea7983 */ /* 0x000ee80000300a00 */
[----:B------:R-:W-:Y:S04]  /*19ac0*/  LDGSTS.E [R18+0x6c00c], desc[UR8][R12.64], !P2 ;  /* 0x6c00c0000c127fae */ /* 0x000fe8000d121848 */
[----:B----4-:R-:W4:Y:S01]  /*19ad0*/  LDL.LU.64 R12, [R1+0x610] ;  /* 0x00061000010c7983 */ /* 0x010f220000300a00 */
[----:B--2---:R-:W-:Y:S01]  /*19ae0*/  IMAD.WIDE R166, R7, 0x4, R158 ;  /* 0x0000000407a67825 */ /* 0x004fe200078e029e */
[----:B------:R-:W-:-:S02]  /*19af0*/  ISETP.GE.U32.AND P2, PT, R162, 0x7ffffd8f, PT ;  /* 0x7ffffd8fa200780c */ /* 0x000fc40003f46070 */
[----:B------:R-:W-:Y:S01]  /*19b00*/  LDGSTS.E [R18+0x70000], desc[UR8][R160.64], !P4 ;  /* 0x70000000a0127fae */ /* 0x000fe2000e121848 */
[----:B------:R-:W-:Y:S01]  /*19b10*/  IMAD.WIDE R164, R7, 0x4, R154 ;  /* 0x0000000407a47825 */ /* 0x000fe200078e029a */
[----:B------:R-:W-:Y:S02]  /*19b20*/  IADD3 R162, R21, -0x1f4, RZ ;  /* 0xfffffe0c15a27810 */ /* 0x000fe40007ffe0ff */
[----:B------:R1:W-:Y:S01]  /*19b30*/  LDGSTS.E [R18+0x74000], desc[UR8][R8.64], !P4 ;  /* 0x7400000008127fae */ /* 0x0003e2000e121848 */
[----:B------:R-:W-:Y:S01]  /*19b40*/  ISETP.GE.U32.AND P4, PT, R252, 0x7ffffd8e, PT ;  /* 0x7ffffd8efc00780c */ /* 0x000fe20003f86070 */
[----:B------:R-:W-:Y:S02]  /*19b50*/  VIADD R252, R20, 0xfffffe6b ;  /* 0xfffffe6b14fc7836 */ /* 0x000fe40000000000 */
[----:B------:R-:W-:Y:S04]  /*19b60*/  STL.64 [R1+0x278], R166 ;  /* 0x000278a601007387 */ /* 0x000fe80000100a00 */
[----:B------:R-:W-:Y:S04]  /*19b70*/  STL.64 [R1+0x290], R164 ;  /* 0x000290a401007387 */ /* 0x000fe80000100a00 */
[----:B------:R-:W2:Y:S01]  /*19b80*/  LDL.LU.64 R154, [R1+0x5f8] ;  /* 0x0005f800019a7983 */ /* 0x000ea20000300a00 */
[----:B-1----:R-:W1:Y:S03]  /*19b90*/  LDC R8, c[0x0][0x230] ;  /* 0x00008c00ff087b82 */ /* 0x002e660000000800 */
[----:B------:R-:W-:Y:S04]  /*19ba0*/  LDGSTS.E [R18+0x70004], desc[UR8][R166.64], !P5 ;  /* 0x70004000a6127fae */ /* 0x000fe8000e921848 */
[----:B------:R-:W2:Y:S01]  /*19bb0*/  LDL.LU.64 R160, [R1+0x5e0] ;  /* 0x0005e00001a07983 */ /* 0x000ea20000300a00 */
[----:B------:R-:W1:Y:S03]  /*19bc0*/  LDC R9, c[0x0][0x230] ;  /* 0x00008c00ff097b82 */ /* 0x000e660000000800 */
[----:B------:R-:W-:Y:S01]  /*19bd0*/  LDGSTS.E [R18+0x74004], desc[UR8][R164.64], !P5 ;  /* 0x74004000a4127fae */ /* 0x000fe2000e921848 */
[----:B------:R-:W-:Y:S01]  /*19be0*/  ISETP.GE.U32.AND P5, PT, R162, 0x7ffffd8d, PT ;  /* 0x7ffffd8da200780c */ /* 0x000fe20003fa6070 */
[----:B------:R-:W-:-:S02]  /*19bf0*/  VIADD R162, R153, 0xfffffe6a ;  /* 0xfffffe6a99a27836 */ /* 0x000fc40000000000 */
[----:B------:R-:W-:-:S04]  /*19c00*/  IMAD.WIDE R158, R7, 0x4, R230 ;  /* 0x00000004079e7825 */ /* 0x000fc800078e02e6 */
[----:B------:R-:W-:Y:S01]  /*19c10*/  IMAD.WIDE R20, R7, 0x4, R236 ;  /* 0x0000000407147825 */ /* 0x000fe200078e02ec */
[----:B------:R-:W-:Y:S04]  /*19c20*/  STL.64 [R1+0x2a8], R158 ;  /* 0x0002a89e01007387 */ /* 0x000fe80000100a00 */
[----:B------:R-:W-:Y:S04]  /*19c30*/  LDGSTS.E [R18+0x70008], desc[UR8][R158.64], !P3 ;  /* 0x700080009e127fae */ /* 0x000fe8000d921848 */
[----:B------:R1:W-:Y:S04]  /*19c40*/  STL.64 [R1+0x2c0], R20 ;  /* 0x0002c01401007387 */ /* 0x0003e80000100a00 */
[----:B------:R1:W-:Y:S01]  /*19c50*/  LDGSTS.E [R18+0x74008], desc[UR8][R20.64], !P3 ;  /* 0x7400800014127fae */ /* 0x0003e2000d921848 */
[----:B------:R-:W-:-:S02]  /*19c60*/  ISETP.GE.U32.AND P3, PT, R252, 0x7ffffdec, PT ;  /* 0x7ffffdecfc00780c */ /* 0x000fc40003f66070 */
[----:B---3--:R-:W-:Y:S01]  /*19c70*/  IADD3 R252, R152, -0x197, RZ ;  /* 0xfffffe6998fc7810 */ /* 0x008fe20007ffe0ff */
[----:B------:R-:W3:Y:S04]  /*19c80*/  LDL.LU.64 R230, [R1+0x5c8] ;  /* 0x0005c80001e67983 */ /* 0x000ee80000300a00 */
[----:B------:R-:W3:Y:S01]  /*19c90*/  LDL.LU.64 R236, [R1+0x550] ;  /* 0x0005500001ec7983 */ /* 0x000ee20000300a00 */
[----:B-1----:R-:W1:Y:S08]  /*19ca0*/  LDC R21, c[0x0][0x230] ;  /* 0x00008c00ff157b82 */ /* 0x002e700000000800 */
[----:B------:R-:W1:Y:S01]  /*19cb0*/  LDC R20, c[0x0][0x230] ;  /* 0x00008c00ff147b82 */ /* 0x000e620000000800 */
[----:B------:R-:W-:-:S04]  /*19cc0*/  IMAD.WIDE R166, R7, 0x4, R156 ;  /* 0x0000000407a67825 */ /* 0x000fc800078e029c */
[C---:B------:R-:W-:Y:S01]  /*19cd0*/  IMAD.WIDE R164, R7.reuse, 0x4, R232 ;  /* 0x0000000407a47825 */ /* 0x040fe200078e02e8 */
[----:B------:R-:W-:Y:S04]  /*19ce0*/  STL.64 [R1+0x2d0], R166 ;  /* 0x0002d0a601007387 */ /* 0x000fe80000100a00 */
[----:B------:R-:W-:Y:S04]  /*19cf0*/  STL.64 [R1+0x2e0], R164 ;  /* 0x0002e0a401007387 */ /* 0x000fe80000100a00 */
[----:B------:R-:W3:Y:S01]  /*19d00*/  LDL.LU.64 R156, [R1+0x540] ;  /* 0x00054000019c7983 */ /* 0x000ee20000300a00 */
[----:B------:R-:W-:-:S03]  /*19d10*/  IMAD.WIDE R152, R7, 0x4, R234 ;  /* 0x0000000407987825 */ /* 0x000fc600078e02ea */
[----:B------:R-:W3:Y:S04]  /*19d20*/  LDL.LU.64 R158, [R1+0x520] ;  /* 0x00052000019e7983 */ /* 0x000ee80000300a00 */
[----:B------:R2:W-:Y:S04]  /*19d30*/  STL.64 [R1+0x2f8], R152 ;  /* 0x0002f89801007387 */ /* 0x0005e80000100a00 */
[----:B------:R-:W-:Y:S04]  /*19d40*/  LDGSTS.E [R18+0x7000c], desc[UR8][R166.64], !P0 ;  /* 0x7000c000a6127fae */ /* 0x000fe8000c121848 */
[----:B------:R-:W-:Y:S01]  /*19d50*/  LDGSTS.E [R18+0x7400c], desc[UR8][R164.64], !P0 ;  /* 0x7400c000a4127fae */ /* 0x000fe2000c121848 */
[----:B----4-:R-:W-:Y:S01]  /*19d60*/  IMAD.WIDE R12, R7, 0x4, R12 ;  /* 0x00000004070c7825 */ /* 0x010fe200078e020c */
[----:B------:R-:W-:-:S02]  /*19d70*/  ISETP.GE.U32.AND P0, PT, R162, 0x7ffffdeb, PT ;  /* 0x7ffffdeba200780c */ /* 0x000fc40003f06070 */
[----:B------:R4:W-:Y:S04]  /*19d80*/  LDGSTS.E [R18+0x78000], desc[UR8][R152.64], !P1 ;  /* 0x7800000098127fae */ /* 0x0009e8000c921848 */
[----:B------:R1:W-:Y:S04]  /*19d90*/  STL.64 [R1+0x310], R12 ;  /* 0x0003100c01007387 */ /* 0x0003e80000100a00 */
[----:B------:R-:W3:Y:S04]  /*19da0*/  LDL.LU.64 R232, [R1+0x980] ;  /* 0x0009800001e87983 */ /* 0x000ee80000300a00 */
[----:B------:R-:W3:Y:S01]  /*19db0*/  LDL.LU.64 R234, [R1+0x978] ;  /* 0x0009780001ea7983 */ /* 0x000ee20000300a00 */
[----:B--2---:R-:W-:-:S03]  /*19dc0*/  IMAD.WIDE R154, R7, 0x4, R154 ;  /* 0x00000004079a7825 */ /* 0x004fc600078e029a */
[----:B------:R1:W-:Y:S01]  /*19dd0*/  LDGSTS.E [R18+0x7c000], desc[UR8][R12.64], !P1 ;  /* 0x7c0000000c127fae */ /* 0x0003e2000c921848 */
[----:B------:R-:W-:Y:S01]  /*19de0*/  ISETP.GE.U32.AND P1, PT, R252, 0x7ffffdea, PT ;  /* 0x7ffffdeafc00780c */ /* 0x000fe20003f26070 */
[----:B----4-:R-:W2:Y:S01]  /*19df0*/  LDC R153, c[0x0][0x230] ;  /* 0x00008c00ff997b82 */ /* 0x010ea20000000800 */
[----:B------:R-:W-:Y:S01]  /*19e00*/  IMAD.WIDE R164, R7, 0x4, R160 ;  /* 0x0000000407a47825 */ /* 0x000fe200078e02a0 */
[----:B------:R4:W-:Y:S06]  /*19e10*/  STL.64 [R1+0x320], R154 ;  /* 0x0003209a01007387 */ /* 0x0009ec0000100a00 */
[----:B------:R-:W2:Y:S01]  /*19e20*/  LDC R152, c[0x0][0x230] ;  /* 0x00008c00ff987b82 */ /* 0x000ea20000000800 */
[----:B------:R-:W-:Y:S01]  /*19e30*/  VIADD R8, R8, 0xfffffe68 ;  /* 0xfffffe6808087836 */ /* 0x000fe20000000000 */
[----:B------:R-:W-:Y:S01]  /*19e40*/  STL.64 [R1+0x328], R164 ;  /* 0x000328a401007387 */ /* 0x000fe20000100a00 */
[----:B------:R-:W-:-:S03]  /*19e50*/  VIADD R252, R9, 0xfffffe4b ;  /* 0xfffffe4b09fc7836 */ /* 0x000fc60000000000 */
[----:B------:R-:W-:Y:S02]  /*19e60*/  LDGSTS.E [R18+0x78004], desc[UR8][R154.64], !P2 ;  /* 0x780040009a127fae */ /* 0x000fe4000d121848 */
[----:B-1----:R-:W1:Y:S02]  /*19e70*/  LDC R13, c[0x0][0x230] ;  /* 0x00008c00ff0d7b82 */ /* 0x002e640000000800 */
[----:B------:R-:W-:Y:S01]  /*19e80*/  LDGSTS.E [R18+0x7c004], desc[UR8][R164.64], !P2 ;  /* 0x7c004000a4127fae */ /* 0x000fe2000d121848 */
[----:B------:R-:W-:-:S05]  /*19e90*/  ISETP.GE.U32.AND P2, PT, R8, 0x7ffffde9, PT ;  /* 0x7ffffde90800780c */ /* 0x000fca0003f46070 */
[----:B------:R-:W1:Y:S01]  /*19ea0*/  LDC R12, c[0x0][0x230] ;  /* 0x00008c00ff0c7b82 */ /* 0x000e620000000800 */
[----:B----4-:R-:W4:Y:S01]  /*19eb0*/  LDL.LU.64 R154, [R1+0x970] ;  /* 0x00097000019a7983 */ /* 0x010f220000300a00 */
[----:B---3--:R-:W-:-:S04]  /*19ec0*/  IMAD.WIDE R162, R7, 0x4, R230 ;  /* 0x0000000407a27825 */ /* 0x008fc800078e02e6 */
[----:B------:R-:W-:Y:S01]  /*19ed0*/  IMAD.WIDE R160, R7, 0x4, R236 ;  /* 0x0000000407a07825 */ /* 0x000fe200078e02ec */
[----:B------:R3:W-:Y:S04]  /*19ee0*/  STL.64 [R1+0x338], R162 ;  /* 0x000338a201007387 */ /* 0x0007e80000100a00 */
[----:B------:R-:W2:Y:S04]  /*19ef0*/  LDL.LU.64 R230, [R1+0x968] ;  /* 0x0009680001e67983 */ /* 0x000ea80000300a00 */
[----:B------:R3:W-:Y:S04]  /*19f00*/  LDGSTS.E [R18+0x78008], desc[UR8][R162.64], !P4 ;  /* 0x78008000a2127fae */ /* 0x0007e8000e121848 */
[----:B------:R1:W-:Y:S04]  /*19f10*/  STL.64 [R1+0x340], R160 ;  /* 0x000340a001007387 */ /* 0x0003e80000100a00 */
[----:B------:R1:W-:Y:S01]  /*19f20*/  LDGSTS.E [R18+0x7c008], desc[UR8][R160.64], !P4 ;  /* 0x7c008000a0127fae */ /* 0x0003e2000e121848 */
[----:B------:R-:W-:Y:S01]  /*19f30*/  ISETP.GE.U32.AND P4, PT, R252, 0x7ffffdcc, PT ;  /* 0x7ffffdccfc00780c */ /* 0x000fe20003f86070 */
[----:B------:R-:W-:-:S02]  /*19f40*/  VIADD R252, R20, 0xfffffe49 ;  /* 0xfffffe4914fc7836 */ /* 0x000fc40000000000 */
[----:B------:R-:W2:Y:S01]  /*19f50*/  LDL.LU.64 R236, [R1+0x960] ;  /* 0x0009600001ec7983 */ /* 0x000ea20000300a00 */
[----:B---3--:R-:W-:-:S03]  /*19f60*/  IADD3 R162, R21, -0x1b6, RZ ;  /* 0xfffffe4a15a27810 */ /* 0x008fc60007ffe0ff */
[----:B------:R-:W3:Y:S01]  /*19f70*/  LDL.LU.64 R8, [R1+0x958] ;  /* 0x0009580001087983 */ /* 0x000ee20000300a00 */
[----:B------:R-:W-:-:S04]  /*19f80*/  IMAD.WIDE R156, R7, 0x4, R156 ;  /* 0x00000004079c7825 */ /* 0x000fc800078e029c */
[C---:B------:R-:W-:Y:S01]  /*19f90*/  IMAD.WIDE R164, R7.reuse, 0x4, R158 ;  /* 0x0000000407a47825 */ /* 0x040fe200078e029e */
[----:B------:R1:W-:Y:S04]  /*19fa0*/  STL.64 [R1+0x348], R156 ;  /* 0x0003489c01007387 */ /* 0x0003e80000100a00 */
[----:B------:R4:W-:Y:S04]  /*19fb0*/  STL.64 [R1+0x358], R164 ;  /* 0x000358a401007387 */ /* 0x0009e80000100a00 */
[----:B------:R-:W3:Y:S04]  /*19fc0*/  LDL.LU.64 R158, [R1+0x950] ;  /* 0x00095000019e7983 */ /* 0x000ee80000300a00 */
[----:B------:R-:W-:Y:S04]  /*19fd0*/  LDGSTS.E [R18+0x7800c], desc[UR8][R156.64], !P5 ;  /* 0x7800c0009c127fae */ /* 0x000fe8000e921848 */
[----:B------:R4:W-:Y:S01]  /*19fe0*/  LDGSTS.E [R18+0x7c00c], desc[UR8][R164.64], !P5 ;  /* 0x7c00c000a4127fae */ /* 0x0009e2000e921848 */
[----:B-1----:R-:W-:-:S04]  /*19ff0*/  IMAD.WIDE R160, R7, 0x4, R232 ;  /* 0x0000000407a07825 */ /* 0x002fc800078e02e8 */
[----:B------:R-:W-:Y:S01]  /*1a000*/  IMAD.WIDE R20, R7, 0x4, R234 ;  /* 0x0000000407147825 */ /* 0x000fe200078e02ea */
[----:B------:R-:W-:Y:S04]  /*1a010*/  STL.64 [R1+0x368], R160 ;  /* 0x000368a001007387 */ /* 0x000fe80000100a00 */
[----:B------:R-:W3:Y:S04]  /*1a020*/  LDL.LU.64 R156, [R1+0x948] ;  /* 0x00094800019c7983 */ /* 0x000ee80000300a00 */
[----:B------:R1:W-:Y:S04]  /*1a030*/  STL.64 [R1+0x380], R20 ;  /* 0x0003801401007387 */ /* 0x0003e80000100a00 */
[----:B------:R-:W3:Y:S04]  /*1a040*/  LDL.LU.64 R232, [R1+0x7d0] ;  /* 0x0007d00001e87983 */ /* 0x000ee80000300a00 */
[----:B------:R-:W3:Y:S01]  /*1a050*/  LDL.LU.64 R234, [R1+0x7c8] ;  /* 0x0007c80001ea7983 */ /* 0x000ee20000300a00 */
[----:B------:R-:W-:-:S03]  /*1a060*/  ISETP.GE.U32.AND P5, PT, R162, 0x7ffffdcb, PT ;  /* 0x7ffffdcba200780c */ /* 0x000fc60003fa6070 */
[----:B------:R-:W-:Y:S04]  /*1a070*/  LDGSTS.E [R17+0x60000], desc[UR8][R160.64], !P3 ;  /* 0x60000000a0117fae */ /* 0x000fe8000d921848 */
[----:B------:R3:W-:Y:S04]  /*1a080*/  STL.64 [R1+0x1160], R18 ;  /* 0x0011601201007387 */ /* 0x0007e80000100a00 */
[----:B------:R1:W-:Y:S01]  /*1a090*/  LDGSTS.E [R17+0x64000], desc[UR8][R20.64], !P3 ;  /* 0x6400000014117fae */ /* 0x0003e2000d921848 */
[----:B----4-:R-:W-:-:S05]  /*1a0a0*/  IMAD.WIDE R164, R7, 0x4, R154 ;  /* 0x0000000407a47825 */ /* 0x010fca00078e029a */
[----:B------:R4:W-:Y:S01]  /*1a0b0*/  STL.64 [R1+0x388], R164 ;  /* 0x000388a401007387 */ /* 0x0009e20000100a00 */
[----:B------:R-:W-:Y:S01]  /*1a0c0*/  ISETP.GE.U32.AND P3, PT, R252, 0x7ffffdca, PT ;  /* 0x7ffffdcafc00780c */ /* 0x000fe20003f66070 */
[----:B-1----:R-:W1:Y:S02]  /*1a0d0*/  LDC R21, c[0x0][0x230] ;  /* 0x00008c00ff157b82 */ /* 0x002e640000000800 */
[----:B------:R4:W-:Y:S01]  /*1a0e0*/  LDGSTS.E [R17+0x60004], desc[UR8][R164.64], !P0 ;  /* 0x60004000a4117fae */ /* 0x0009e2000c121848 */
[----:B--2---:R-:W-:-:S05]  /*1a0f0*/  IADD3 R252, R153, -0x1d5, RZ ;  /* 0xfffffe2b99fc7810 */ /* 0x004fca0007ffe0ff */
[----:B------:R-:W2:Y:S01]  /*1a100*/  LDC R20, c[0x0][0x230] ;  /* 0x00008c00ff147b82 */ /* 0x000ea20000000800 */
[----:B------:R-:W-:-:S05]  /*1a110*/  IMAD.WIDE R162, R7, 0x4, R230 ;  /* 0x0000000407a27825 */ /* 0x000fca00078e02e6 */
[----:B------:R-:W-:Y:S04]  /*1a120*/  STL.64 [R1+0x390], R162 ;  /* 0x000390a201007387 */ /* 0x000fe80000100a00 */
[----:B------:R-:W2:Y:S04]  /*1a130*/  LDL.LU.64 R154, [R1+0x7c0] ;  /* 0x0007c000019a7983 */ /* 0x000ea80000300a00 */
[----:B------:R-:W-:Y:S01]  /*1a140*/  LDGSTS.E [R17+0x64004], desc[UR8][R162.64], !P0 ;  /* 0x64004000a2117fae */ /* 0x000fe2000c121848 */
[----:B------:R-:W-:-:S04]  /*1a150*/  IMAD.WIDE R160, R7, 0x4, R236 ;  /* 0x0000000407a07825 */ /* 0x000fc800078e02ec */
[C---:B---3--:R-:W-:Y:S01]  /*1a160*/  IMAD.WIDE R18, R7.reuse, 0x4, R8 ;  /* 0x0000000407127825 */ /* 0x048fe200078e0208 */
[----:B------:R-:W-:Y:S04]  /*1a170*/  LDGSTS.E [R17+0x60008], desc[UR8][R160.64], !P1 ;  /* 0x60008000a0117fae */ /* 0x000fe8000c921848 */
[----:B------:R-:W3:Y:S04]  /*1a180*/  LDL.LU.64 R8, [R1+0x7b8] ;  /* 0x0007b80001087983 */ /* 0x000ee80000300a00 */
[----:B------:R-:W-:Y:S04]  /*1a190*/  STL.64 [R1+0x398], R160 ;  /* 0x000398a001007387 */ /* 0x000fe80000100a00 */
[----:B------:R1:W-:Y:S01]  /*1a1a0*/  STL.64 [R1+0x3a8], R18 ;  /* 0x0003a81201007387 */ /* 0x0003e20000100a00 */
[----:B----4-:R-:W-:-:S03]  /*1a1b0*/  IMAD.WIDE R164, R7, 0x4, R158 ;  /* 0x0000000407a47825 */ /* 0x010fc600078e029e */
[----:B------:R-:W4:Y:S04]  /*1a1c0*/  LDL.LU.64 R230, [R1+0x7b0] ;  /* 0x0007b00001e67983 */ /* 0x000f280000300a00 */
[----:B------:R-:W4:Y:S04]  /*1a1d0*/  LDL.LU.64 R236, [R1+0x7a8] ;  /* 0x0007a80001ec7983 */ /* 0x000f280000300a00 */
[----:B------:R1:W-:Y:S01]  /*1a1e0*/  LDGSTS.E [R17+0x64008], desc[UR8][R18.64], !P1 ;  /* 0x6400800012117fae */ /* 0x0003e2000c921848 */
[----:B------:R-:W-:Y:S01]  /*1a1f0*/  ISETP.GE.U32.AND P1, PT, R252, 0x7ffffdac, PT ;  /* 0x7ffffdacfc00780c */ /* 0x000fe20003f26070 */
[----:B------:R-:W-:-:S02]  /*1a200*/  VIADD R252, R152, 0xfffffe29 ;  /* 0xfffffe2998fc7836 */ /* 0x000fc40000000000 */
[----:B------:R-:W-:Y:S04]  /*1a210*/  STL.64 [R1+0x3b0], R164 ;  /* 0x0003b0a401007387 */ /* 0x000fe80000100a00 */
[----:B------:R-:W-:Y:S01]  /*1a220*/  LDGSTS.E [R17+0x6000c], desc[UR8][R164.64], !P2 ;  /* 0x6000c000a4117fae */ /* 0x000fe2000d121848 */
[----:B------:R-:W-:Y:S01]  /*1a230*/  VIADD R13, R13, 0xfffffe48 ;  /* 0xfffffe480d0d7836 */ /* 0x000fe20000000000 */
[----:B-1----:R-:W1:Y:S01]  /*1a240*/  LDC R19, c[0x0][0x230] ;  /* 0x00008c00ff137b82 */ /* 0x002e620000000800 */
[----:B------:R-:W-:-:S07]  /*1a250*/  IMAD.WIDE R162, R7, 0x4, R156 ;  /* 0x0000000407a27825 */ /* 0x000fce00078e029c */
[----:B------:R-:W1:Y:S01]  /*1a260*/  LDC R18, c[0x0][0x230] ;  /* 0x00008c00ff127b82 */ /* 0x000e620000000800 */
[----:B------:R-:W-:Y:S01]  /*1a270*/  STL.64 [R1+0x3b8], R162 ;  /* 0x0003b8a201007387 */ /* 0x000fe20000100a00 */
[----:B------:R-:W-:-:S03]  /*1a280*/  IMAD.WIDE R160, R7, 0x4, R232 ;  /* 0x0000000407a07825 */ /* 0x000fc600078e02e8 */
[----:B------:R-:W4:Y:S01]  /*1a290*/  LDL.LU.64 R156, [R1+0x7a0] ;  /* 0x0007a000019c7983 */ /* 0x000f220000300a00 */
[----:B------:R-:W-:-:S03]  /*1a2a0*/  IMAD.WIDE R158, R7, 0x4, R234 ;  /* 0x00000004079e7825 */ /* 0x000fc600078e02ea */
[----:B------:R-:W4:Y:S04]  /*1a2b0*/  LDL.LU.64 R152, [R1+0x798] ;  /* 0x0007980001987983 */ /* 0x000f280000300a00 */
[----:B------:R2:W-:Y:S04]  /*1a2c0*/  STL.64 [R1+0x3c8], R160 ;  /* 0x0003c8a001007387 */ /* 0x0005e80000100a00 */
[----:B------:R4:W-:Y:S04]  /*1a2d0*/  STL.64 [R1+0x3d0], R158 ;  /* 0x0003d09e01007387 */ /* 0x0009e80000100a00 */
[----:B------:R-:W4:Y:S04]  /*1a2e0*/  LDL.LU.64 R232, [R1+0x6c0] ;  /* 0x0006c00001e87983 */ /* 0x000f280000300a00 */
[----:B------:R-:W4:Y:S04]  /*1a2f0*/  LDL.LU.64 R234, [R1+0x6b0] ;  /* 0x0006b00001ea7983 */ /* 0x000f280000300a00 */
[----:B------:R-:W-:Y:S04]  /*1a300*/  LDGSTS.E [R17+0x6400c], desc[UR8][R162.64], !P2 ;  /* 0x6400c000a2117fae */ /* 0x000fe8000d121848 */
[----:B------:R1:W-:Y:S04]  /*1a310*/  LDGSTS.E [R17+0x68000], desc[UR8][R160.64], !P4 ;  /* 0x68000000a0117fae */ /* 0x0003e8000e121848 */
[----:B------:R4:W-:Y:S01]  /*1a320*/  LDGSTS.E [R17+0x6c000], desc[UR8][R158.64], !P4 ;  /* 0x6c0000009e117fae */ /* 0x0009e2000e121848 */
[----:B------:R-:W-:Y:S01]  /*1a330*/  ISETP.GE.U32.AND P4, PT, R252, 0x7ffffdaa, PT ;  /* 0x7ffffdaafc00780c */ /* 0x000fe20003f86070 */
[----:B--2---:R-:W-:Y:S01]  /*1a340*/  VIADD R252, R20, 0xfffffe0b ;  /* 0xfffffe0b14fc7836 */ /* 0x004fe20000000000 */
[----:B-1----:R-:W-:Y:S01]  /*1a350*/  IADD3 R160, R21, -0x1d8, RZ ;  /* 0xfffffe2815a07810 */ /* 0x002fe20007ffe0ff */
[----:B------:R-:W-:-:S05]  /*1a360*/  IMAD.WIDE R162, R7, 0x4, R154 ;  /* 0x0000000407a27825 */ /* 0x000fca00078e029a */
[----:B------:R-:W-:Y:S04]  /*1a370*/  STL.64 [R1+0x3d8], R162 ;  /* 0x0003d8a201007387 */ /* 0x000fe80000100a00 */
[----:B------:R1:W-:Y:S01]  /*1a380*/  LDGSTS.E [R17+0x68004], desc[UR8][R162.64], !P5 ;  /* 0x68004000a2117fae */ /* 0x0003e2000e921848 */
[----:B---3--:R-:W-:-:S05]  /*1a390*/  IMAD.WIDE R8, R7, 0x4, R8 ;  /* 0x0000000407087825 */ /* 0x008fca00078e0208 */
[----:B------:R2:W-:Y:S04]  /*1a3a0*/  STL.64 [R1+0x3e8], R8 ;  /* 0x0003e80801007387 */ /* 0x0005e80000100a00 */
[----:B------:R-:W3:Y:S01]  /*1a3b0*/  LDL.LU.64 R154, [R1+0x6a0] ;  /* 0x0006a000019a7983 */ /* 0x000ee20000300a00 */
[----:B----4-:R-:W-:-:S03]  /*1a3c0*/  IMAD.WIDE R158, R7, 0x4, R230 ;  /* 0x00000004079e7825 */ /* 0x010fc600078e02e6 */
[----:B------:R-:W-:Y:S01]  /*1a3d0*/  LDGSTS.E [R17+0x6c004], desc[UR8][R8.64], !P5 ;  /* 0x6c00400008117fae */ /* 0x000fe2000e921848 */
[----:B------:R-:W-:-:S03]  /*1a3e0*/  IMAD.WIDE R20, R7, 0x4, R236 ;  /* 0x0000000407147825 */ /* 0x000fc600078e02ec */
[----:B------:R-:W4:Y:S01]  /*1a3f0*/  LDL.LU.64 R230, [R1+0x690] ;  /* 0x0006900001e67983 */ /* 0x000f220000300a00 */
[----:B------:R-:W-:-:S03]  /*1a400*/  ISETP.GE.U32.AND P5, PT, R160, 0x7ffffda9, PT ;  /* 0x7ffffda9a000780c */ /* 0x000fc60003fa6070 */
[----:B------:R-:W-:Y:S04]  /*1a410*/  STL.64 [R1+0x3f0], R158 ;  /* 0x0003f09e01007387 */ /* 0x000fe80000100a00 */
[----:B------:R1:W-:Y:S04]  /*1a420*/  STL.64 [R1+0x430], R20 ;  /* 0x0004301401007387 */ /* 0x0003e80000100a00 */
[----:B------:R-:W4:Y:S04]  /*1a430*/  LDL.LU.64 R236, [R1+0x680] ;  /* 0x0006800001ec7983 */ /* 0x000f280000300a00 */
[----:B--2---:R-:W2:Y:S04]  /*1a440*/  LDL.LU.64 R8, [R1+0x670] ;  /* 0x0006700001087983 */ /* 0x004ea80000300a00 */
[----:B------:R-:W-:Y:S01]  /*1a450*/  LDGSTS.E [R17+0x68008], desc[UR8][R158.64], !P3 ;  /* 0x680080009e117fae */ /* 0x000fe2000d921848 */
[----:B------:R-:W-:Y:S01]  /*1a460*/  ISETP.GE.U32.AND P0, PT, R13, 0x7ffffdc9, PT ;  /* 0x7ffffdc90d00780c */ /* 0x000fe20003f06070 */
[----:B------:R-:W-:Y:S01]  /*1a470*/  VIADD R12, R12, 0xfffffe2a ;  /* 0xfffffe2a0c0c7836 */ /* 0x000fe20000000000 */
[----:B------:R-:W1:Y:S01]  /*1a480*/  LDC R13, c[0x0][0x230] ;  /* 0x00008c00ff0d7b82 */ /* 0x000e620000000800 */
[----:B------:R1:W-:Y:S01]  /*1a490*/  LDGSTS.E [R17+0x6c008], desc[UR8][R20.64], !P3 ;  /* 0x6c00800014117fae */ /* 0x0003e2000d921848 */
[----:B------:R-:W-:-:S04]  /*1a4a0*/  IMAD.WIDE R164, R7, 0x4, R156 ;  /* 0x0000000407a47825 */ /* 0x000fc800078e029c */
[C---:B-1----:R-:W-:Y:S01]  /*1a4b0*/  IMAD.WIDE R162, R7.reuse, 0x4, R152 ;  /* 0x0000000407a27825 */ /* 0x042fe200078e0298 */
[----:B------:R3:W-:Y:S01]  /*1a4c0*/  STL.64 [R1+0x448], R164 ;  /* 0x000448a401007387 */ /* 0x0007e20000100a00 */
[----:B------:R-:W1:Y:S03]  /*1a4d0*/  LDC R21, c[0x0][0x230] ;  /* 0x00008c00ff157b82 */ /* 0x000e660000000800 */
[----:B------:R4:W-:Y:S04]  /*1a4e0*/  STL.64 [R1+0x460], R162 ;  /* 0x000460a201007387 */ /* 0x0009e80000100a00 */
[----:B------:R-:W2:Y:S01]  /*1a4f0*/  LDL.LU.64 R156, [R1+0x660] ;  /* 0x00066000019c7983 */ /* 0x000ea20000300a00 */
[----:B------:R-:W-:-:S03]  /*1a500*/  IMAD.WIDE R160, R7, 0x4, R232 ;  /* 0x0000000407a07825 */ /* 0x000fc600078e02e8 */
[----:B------:R-:W2:Y:S01]  /*1a510*/  LDL.LU.64 R152, [R1+0x650] ;  /* 0x0006500001987983 */ /* 0x000ea20000300a00 */
[----:B------:R-:W1:Y:S01]  /*1a520*/  LDC R20, c[0x0][0x230] ;  /* 0x00008c00ff147b82 */ /* 0x000e620000000800 */
[----:B------:R-:W-:Y:S02]  /*1a530*/  IMAD.WIDE R158, R7, 0x4, R234 ;  /* 0x00000004079e7825 */ /* 0x000fe400078e02ea */
[----:B------:R4:W-:Y:S04]  /*1a540*/  STL.64 [R1+0x478], R160 ;  /* 0x000478a001007387 */ /* 0x0009e80000100a00 */
[----:B------:R2:W-:Y:S04]  /*1a550*/  STL.64 [R1+0x488], R158 ;  /* 0x0004889e01007387 */ /* 0x0005e80000100a00 */
[----:B------:R-:W2:Y:S04]  /*1a560*/  LDL.LU.64 R232, [R1+0x560] ;  /* 0x0005600001e87983 */ /* 0x000ea80000300a00 */
[----:B------:R-:W2:Y:S01]  /*1a570*/  LDL.LU.64 R234, [R1+0x568] ;  /* 0x0005680001ea7983 */ /* 0x000ea20000300a00 */
[----:B------:R-:W-:-:S02]  /*1a580*/  ISETP.GE.U32.AND P2, PT, R12, 0x7ffffdab, PT ;  /* 0x7ffffdab0c00780c */ /* 0x000fc40003f46070 */
[----:B------:R-:W-:Y:S01]  /*1a590*/  ISETP.GE.U32.AND P3, PT, R252, 0x7ffffd8c, PT ;  /* 0x7ffffd8cfc00780c */ /* 0x000fe20003f66070 */
[----:B------:R3:W-:Y:S01]  /*1a5a0*/  LDGSTS.E [R17+0x6800c], desc[UR8][R164.64], !P0 ;  /* 0x6800c000a4117fae */ /* 0x0007e2000c121848 */
[----:B------:R-:W-:Y:S01]  /*1a5b0*/  IADD3 R252, R19, -0x1f7, RZ ;  /* 0xfffffe0913fc7810 */ /* 0x000fe20007ffe0ff */
[----:B------:R-:W-:Y:S01]  /*1a5c0*/  VIADD R13, R13, 0xfffffe0a ;  /* 0xfffffe0a0d0d7836 */ /* 0x000fe20000000000 */
[----:B------:R-:W1:Y:S01]  /*1a5d0*/  LDC R12, c[0x0][0x230] ;  /* 0x00008c00ff0c7b82 */ /* 0x000e620000000800 */
[----:B------:R4:W-:Y:S04]  /*1a5e0*/  LDGSTS.E [R17+0x6c00c], desc[UR8][R162.64], !P0 ;  /* 0x6c00c000a2117fae */ /* 0x0009e8000c121848 */
[----:B------:R1:W-:Y:S03]  /*1a5f0*/  LDGSTS.E [R17+0x70000], desc[UR8][R160.64], !P1 ;  /* 0x70000000a0117fae */ /* 0x0003e6000c921848 */
[----:B------:R-:W2:Y:S01]  /*1a600*/  LDC R19, c[0x0][0x230] ;  /* 0x00008c00ff137b82 */ /* 0x000ea20000000800 */
[----:B------:R2:W-:Y:S01]  /*1a610*/  LDGSTS.E [R17+0x74000], desc[UR8][R158.64], !P1 ;  /* 0x740000009e117fae */ /* 0x0005e2000c921848 */
[----:B------:R-:W-:Y:S01]  /*1a620*/  ISETP.GE.U32.AND P1, PT, R252, 0x7ffffd8a, PT ;  /* 0x7ffffd8afc00780c */ /* 0x000fe20003f26070 */
[----:B------:R-:W-:-:S02]  /*1a630*/  VIADD R252, R18, 0xfffffe67 ;  /* 0xfffffe6712fc7836 */ /* 0x000fc40000000000 */
[----:B---3--:R-:W-:-:S04]  /*1a640*/  IMAD.WIDE R164, R7, 0x4, R154 ;  /* 0x0000000407a47825 */ /* 0x008fc800078e029a */
[----:B----4-:R-:W-:Y:S01]  /*1a650*/  IMAD.WIDE R162, R7, 0x4, R230 ;  /* 0x0000000407a27825 */ /* 0x010fe200078e02e6 */
[----:B------:R3:W-:Y:S01]  /*1a660*/  STL.64 [R1+0x520], R164 ;  /* 0x000520a401007387 */ /* 0x0007e20000100a00 */
[----:B------:R-:W-:Y:S01]  /*1a670*/  ISETP.GE.U32.AND P0, PT, R13, 0x7ffffd8b, PT ;  /* 0x7ffffd8b0d00780c */ /* 0x000fe20003f06070 */
[----:B------:R-:W4:Y:S02]  /*1a680*/  LDC R18, c[0x0][0x230] ;  /* 0x00008c00ff127b82 */ /* 0x000f240000000800 */
[----:B------:R3:W-:Y:S04]  /*1a690*/  STL.64 [R1+0x538], R162 ;  /* 0x000538a201007387 */ /* 0x0007e80000100a00 */
[----:B------:R-:W4:Y:S01]  /*1a6a0*/  LDL.LU.64 R154, [R1+0x570] ;  /* 0x00057000019a7983 */ /* 0x000f220000300a00 */
[----:B-1----:R-:W-:Y:S01]  /*1a6b0*/  VIADD R12, R12, 0xfffffe08 ;  /* 0xfffffe080c0c7836 */ /* 0x002fe20000000000 */
[----:B------:R-:W1:Y:S01]  /*1a6c0*/  LDC R13, c[0x0][0x230] ;  /* 0x00008c00ff0d7b82 */ /* 0x000e620000000800 */
[C---:B------:R-:W-:Y:S01]  /*1a6d0*/  IMAD.WIDE R160, R7.reuse, 0x4, R236 ;  /* 0x0000000407a07825 */ /* 0x040fe200078e02ec */
[----:B------:R3:W-:Y:S03]  /*1a6e0*/  LDGSTS.E [R17+0x70004], desc[UR8][R164.64], !P2 ;  /* 0x70004000a4117fae */ /* 0x0007e6000d121848 */
[C---:B--2---:R-:W-:Y:S01]  /*1a6f0*/  IMAD.WIDE R158, R7.reuse, 0x4, R8 ;  /* 0x00000004079e7825 */ /* 0x044fe200078e0208 */
[----:B------:R2:W-:Y:S04]  /*1a700*/  LDGSTS.E [R17+0x74004], desc[UR8][R162.64], !P2 ;  /* 0x74004000a2117fae */ /* 0x0005e8000d121848 */
[----:B------:R-:W4:Y:S04]  /*1a710*/  LDL.LU.64 R8, [R1+0x578] ;  /* 0x0005780001087983 */ /* 0x000f280000300a00 */
[----:B------:R2:W-:Y:S04]  /*1a720*/  STL.64 [R1+0x540], R160 ;  /* 0x000540a001007387 */ /* 0x0005e80000100a00 */
[----:B------:R2:W-:Y:S04]  /*1a730*/  STL.64 [R1+0x548], R158 ;  /* 0x0005489e01007387 */ /* 0x0005e80000100a00 */
[----:B------:R2:W-:Y:S04]  /*1a740*/  LDGSTS.E [R17+0x70008], desc[UR8][R160.64], !P4 ;  /* 0x70008000a0117fae */ /* 0x0005e8000e121848 */
[----:B------:R-:W4:Y:S01]  /*1a750*/  LDL.LU.64 R230, [R1+0x580] ;  /* 0x0005800001e67983 */ /* 0x000f220000300a00 */
[----:B---3--:R-:W-:-:S03]  /*1a760*/  IMAD.WIDE R164, R7, 0x4, R156 ;  /* 0x0000000407a47825 */ /* 0x008fc600078e029c */
[----:B------:R3:W-:Y:S01]  /*1a770*/  LDGSTS.E [R17+0x74008], desc[UR8][R158.64], !P4 ;  /* 0x740080009e117fae */ /* 0x0007e2000e121848 */
[----:B------:R-:W-:Y:S01]  /*1a780*/  ISETP.GE.U32.AND P4, PT, R252, 0x7ffffde8, PT ;  /* 0x7ffffde8fc00780c */ /* 0x000fe20003f86070 */
[----:B--2---:R-:W-:Y:S02]  /*1a790*/  IMAD.WIDE R162, R7, 0x4, R152 ;  /* 0x0000000407a27825 */ /* 0x004fe400078e0298 */
[----:B------:R-:W2:Y:S01]  /*1a7a0*/  LDL.LU.64 R236, [R1+0x588] ;  /* 0x0005880001ec7983 */ /* 0x000ea20000300a00 */
[----:B------:R-:W-:Y:S01]  /*1a7b0*/  IADD3 R160, R21, -0x19a, RZ ;  /* 0xfffffe6615a07810 */ /* 0x000fe20007ffe0ff */
[----:B------:R-:W-:Y:S02]  /*1a7c0*/  VIADD R252, R20, 0xfffffe65 ;  /* 0xfffffe6514fc7836 */ /* 0x000fe40000000000 */
[----:B------:R-:W-:Y:S04]  /*1a7d0*/  STL.64 [R1+0x550], R164 ;  /* 0x000550a401007387 */ /* 0x000fe80000100a00 */
[----:B------:R-:W-:Y:S01]  /*1a7e0*/  STL.64 [R1+0x558], R162 ;  /* 0x000558a201007387 */ /* 0x000fe20000100a00 */
[----:B---3--:R-:W-:-:S03]  /*1a7f0*/  IMAD.WIDE R158, R7, 0x4, R232 ;  /* 0x00000004079e7825 */ /* 0x008fc600078e02e8 */
[----:B------:R-:W3:Y:S01]  /*1a800*/  LDL.LU.64 R156, [R1+0x590] ;  /* 0x00059000019c7983 */ /* 0x000ee20000300a00 */
[----:B------:R-:W-:-:S03]  /*1a810*/  IMAD.WIDE R20, R7, 0x4, R234 ;  /* 0x0000000407147825 */ /* 0x000fc600078e02ea */
[----:B------:R-:W3:Y:S04]  /*1a820*/  LDL.LU.64 R152, [R1+0x598] ;  /* 0x0005980001987983 */ /* 0x000ee80000300a00 */
[----:B------:R-:W-:Y:S04]  /*1a830*/  STL.64 [R1+0x560], R158 ;  /* 0x0005609e01007387 */ /* 0x000fe80000100a00 */
[----:B------:R1:W-:Y:S04]  /*1a840*/  STL.64 [R1+0x568], R20 ;  /* 0x0005681401007387 */ /* 0x0003e80000100a00 */
[----:B------:R-:W3:Y:S04]  /*1a850*/  LDL.LU.64 R232, [R1+0x940] ;  /* 0x0009400001e87983 */ /* 0x000ee80000300a00 */
[----:B------:R-:W3:Y:S04]  /*1a860*/  LDL.LU.64 R234, [R1+0x938] ;  /* 0x0009380001ea7983 */ /* 0x000ee80000300a00 */
[----:B------:R-:W-:Y:S04]  /*1a870*/  LDGSTS.E [R17+0x7000c], desc[UR8][R164.64], !P5 ;  /* 0x7000c000a4117fae */ /* 0x000fe8000e921848 */
[----:B------:R-:W-:Y:S01]  /*1a880*/  LDGSTS.E [R17+0x7400c], desc[UR8][R162.64], !P5 ;  /* 0x7400c000a2117fae */ /* 0x000fe2000e921848 */
[----:B------:R-:W-:-:S03]  /*1a890*/  ISETP.GE.U32.AND P5, PT, R160, 0x7ffffde7, PT ;  /* 0x7ffffde7a000780c */ /* 0x000fc60003fa6070 */
[----:B------:R-:W-:Y:S04]  /*1a8a0*/  LDGSTS.E [R17+0x78000], desc[UR8][R158.64], !P3 ;  /* 0x780000009e117fae */ /* 0x000fe8000d921848 */
[----:B------:R1:W-:Y:S01]  /*1a8b0*/  LDGSTS.E [R17+0x7c000], desc[UR8][R20.64], !P3 ;  /* 0x7c00000014117fae */ /* 0x0003e2000d921848 */
[----:B------:R-:W-:Y:S01]  /*1a8c0*/  ISETP.GE.U32.AND P2, PT, R12, 0x7ffffd89, PT ;  /* 0x7ffffd890c00780c */ /* 0x000fe20003f46070 */
[----:B-1----:R-:W1:Y:S08]  /*1a8d0*/  LDC R21, c[0x0][0x230] ;  /* 0x00008c00ff157b82 */ /* 0x002e700000000800 */
[----:B------:R-:W1:Y:S01]  /*1a8e0*/  LDC R20, c[0x0][0x230] ;  /* 0x00008c00ff147b82 */ /* 0x000e620000000800 */
[----:B----4-:R-:W-:-:S04]  /*1a8f0*/  IMAD.WIDE R162, R7, 0x4, R154 ;  /* 0x0000000407a27825 */ /* 0x010fc800078e029a */
[C---:B------:R-:W-:Y:S01]  /*1a900*/  IMAD.WIDE R8, R7.reuse, 0x4, R8 ;  /* 0x0000000407087825 */ /* 0x040fe200078e0208 */
[----:B------:R4:W-:Y:S03]  /*1a910*/  STL.64 [R1+0x570], R162 ;  /* 0x000570a201007387 */ /* 0x0009e60000100a00 */
[C---:B------:R-:W-:Y:S01]  /*1a920*/  IMAD.WIDE R160, R7.reuse, 0x4, R230 ;  /* 0x0000000407a07825 */ /* 0x040fe200078e02e6 */
[----:B------:R1:W-:Y:S03]  /*1a930*/  STL.64 [R1+0x578], R8 ;  /* 0x0005780801007387 */ /* 0x0003e60000100a00 */
[C---:B--2---:R-:W-:Y:S01]  /*1a940*/  IMAD.WIDE R158, R7.reuse, 0x4, R236 ;  /* 0x00000004079e7825 */ /* 0x044fe200078e02ec */
[----:B------:R-:W2:Y:S03]  /*1a950*/  LDL.LU.64 R154, [R1+0x8c0] ;  /* 0x0008c000019a7983 */ /* 0x000ea60000300a00 */
[C---:B---3--:R-:W-:Y:S01]  /*1a960*/  IMAD.WIDE R164, R7.reuse, 0x4, R156 ;  /* 0x0000000407a47825 */ /* 0x048fe200078e029c */
[----:B------:R-:W3:Y:S01]  /*1a970*/  LDL.LU.64 R230, [R1+0x8b8] ;  /* 0x0008b80001e67983 */ /* 0x000ee20000300a00 */
[----:B------:R-:W-:Y:S01]  /*1a980*/  ISETP.GE.U32.AND P3, PT, R252, 0x7ffffde6, PT ;  /* 0x7ffffde6fc00780c */ /* 0x000fe20003f66070 */
[----:B------:R-:W3:Y:S02]  /*1a990*/  LDC R12, c[0x0][0x230] ;  /* 0x00008c00ff0c7b82 */ /* 0x000ee40000000800 */
[----:B------:R1:W-:Y:S04]  /*1a9a0*/  STL.64 [R1+0x580], R160 ;  /* 0x000580a001007387 */ /* 0x0003e80000100a00 */
[----:B------:R4:W-:Y:S04]  /*1a9b0*/  LDGSTS.E [R17+0x78004], desc[UR8][R162.64], !P0 ;  /* 0x78004000a2117fae */ /* 0x0009e8000c121848 */
[----:B------:R1:W-:Y:S04]  /*1a9c0*/  STL.64 [R1+0x588], R158 ;  /* 0x0005889e01007387 */ /* 0x0003e80000100a00 */
[----:B------:R-:W3:Y:S01]  /*1a9d0*/  LDL.LU.64 R236, [R1+0x8b0] ;  /* 0x0008b00001ec7983 */ /* 0x000ee20000300a00 */
[----:B----4-:R-:W-:-:S03]  /*1a9e0*/  IMAD.WIDE R162, R7, 0x4, R152 ;  /* 0x0000000407a27825 */ /* 0x010fc600078e0298 */
[----:B------:R-:W-:Y:S04]  /*1a9f0*/  LDGSTS.E [R17+0x7c004], desc[UR8][R8.64], !P0 ;  /* 0x7c00400008117fae */ /* 0x000fe8000c121848 */
[----:B------:R4:W-:Y:S04]  /*1aa00*/  LDGSTS.E [R17+0x78008], desc[UR8][R160.64], !P1 ;  /* 0x78008000a0117fae */ /* 0x0009e8000c921848 */
[----:B------:R4:W-:Y:S04]  /*1aa10*/  LDGSTS.E [R17+0x7c008], desc[UR8][R158.64], !P1 ;  /* 0x7c0080009e117fae */ /* 0x0009e8000c921848 */
[----:B-1----:R-:W3:Y:S01]  /*1aa20*/  LDL.LU.64 R8, [R1+0x8a8] ;  /* 0x0008a80001087983 */ /* 0x002ee20000300a00 */
[----:B----4-:R-:W-:-:S03]  /*1aa30*/  IMAD.WIDE R160, R7, 0x4, R232 ;  /* 0x0000000407a07825 */ /* 0x010fc600078e02e8 */
[----:B------:R-:W-:Y:S01]  /*1aa40*/  STL.64 [R1+0x590], R164 ;  /* 0x000590a401007387 */ /* 0x000fe20000100a00 */
[----:B------:R-:W-:-:S03]  /*1aa50*/  IMAD.WIDE R158, R7, 0x4, R234 ;  /* 0x00000004079e7825 */ /* 0x000fc600078e02ea */
[----:B------:R-:W-:Y:S04]  /*1aa60*/  STL.64 [R1+0x598], R162 ;  /* 0x000598a201007387 */ /* 0x000fe80000100a00 */
[----:B------:R-:W4:Y:S04]  /*1aa70*/  LDL.LU.64 R156, [R1+0x8a0] ;  /* 0x0008a000019c7983 */ /* 0x000f280000300a00 */
[----:B------:R-:W4:Y:S04]  /*1aa80*/  LDL.LU.64 R152, [R1+0x898] ;  /* 0x0008980001987983 */ /* 0x000f280000300a00 */
[----:B------:R1:W-:Y:S04]  /*1aa90*/  STL.64 [R1+0x5c8], R160 ;  /* 0x0005c8a001007387 */ /* 0x0003e80000100a00 */
[----:B------:R3:W-:Y:S04]  /*1aaa0*/  STL.64 [R1+0x5e0], R158 ;  /* 0x0005e09e01007387 */ /* 0x0007e80000100a00 */
[----:B------:R-:W4:Y:S04]  /*1aab0*/  LDL.LU.64 R232, [R1+0x788] ;  /* 0x0007880001e87983 */ /* 0x000f280000300a00 */
[----:B------:R-:W4:Y:S01]  /*1aac0*/  LDL.LU.64 R234, [R1+0x778] ;  /* 0x0007780001ea7983 */ /* 0x000f220000300a00 */
[----:B------:R-:W-:Y:S01]  /*1aad0*/  IADD3 R252, R19, -0x1b9, RZ ;  /* 0xfffffe4713fc7810 */ /* 0x000fe20007ffe0ff */
[----:B------:R-:W-:Y:S01]  /*1aae0*/  VIADD R13, R13, 0xfffffe64 ;  /* 0xfffffe640d0d7836 */ /* 0x000fe20000000000 */
[----:B------:R-:W4:Y:S01]  /*1aaf0*/  LDC R19, c[0x0][0x230] ;  /* 0x00008c00ff137b82 */ /* 0x000f220000000800 */
[----:B------:R-:W-:Y:S01]  /*1ab00*/  LDGSTS.E [R17+0x7800c], desc[UR8][R164.64], !P2 ;  /* 0x7800c000a4117fae */ /* 0x000fe2000d121848 */
[----:B------:R-:W-:Y:S01]  /*1ab10*/  ISETP.GE.U32.AND P1, PT, R252, 0x7ffffdc8, PT ;  /* 0x7ffffdc8fc00780c */ /* 0x000fe20003f26070 */
[----:B------:R-:W-:-:S02]  /*1ab20*/  VIADD R252, R18, 0xfffffe45 ;  /* 0xfffffe4512fc7836 */ /* 0x000fc40000000000 */
[----:B------:R-:W-:Y:S01]  /*1ab30*/  LDGSTS.E [R17+0x7c00c], desc[UR8][R162.64], !P2 ;  /* 0x7c00c000a2117fae */ /* 0x000fe2000d121848 */
[----:B------:R-:W-:Y:S02]  /*1ab40*/  ISETP.GE.U32.AND P0, PT, R13, 0x7ffffde5, PT ;  /* 0x7ffffde50d00780c */ /* 0x000fe40003f06070 */
[----:B------:R-:W4:Y:S01]  /*1ab50*/  LDC R18, c[0x0][0x230] ;  /* 0x00008c00ff127b82 */ /* 0x000f220000000800 */
[----:B------:R1:W-:Y:S04]  /*1ab60*/  LDGSTS.E [R16+0x60000], desc[UR8][R160.64], !P4 ;  /* 0x60000000a0107fae */ /* 0x0003e8000e121848 */
[----:B------:R3:W-:Y:S01]  /*1ab70*/  LDGSTS.E [R16+0x64000], desc[UR8][R158.64], !P4 ;  /* 0x640000009e107fae */ /* 0x0007e2000e121848 */
[----:B------:R-:W-:Y:S01]  /*1ab80*/  ISETP.GE.U32.AND P4, PT, R252, 0x7ffffdc6, PT ;  /* 0x7ffffdc6fc00780c */ /* 0x000fe20003f86070 */
[----:B------:R-:W-:Y:S01]  /*1ab90*/  VIADD R252, R20, 0xfffffe27 ;  /* 0xfffffe2714fc7836 */ /* 0x000fe20000000000 */
[----:B------:R-:W4:Y:S01]  /*1aba0*/  LDC R13, c[0x0][0x230] ;  /* 0x00008c00ff0d7b82 */ /* 0x000f220000000800 */
[----:B-1----:R-:W-:Y:S01]  /*1abb0*/  IADD3 R160, R21, -0x1bc, RZ ;  /* 0xfffffe4415a07810 */ /* 0x002fe20007ffe0ff */
[----:B--2---:R-:W-:-:S05]  /*1abc0*/  IMAD.WIDE R164, R7, 0x4, R154 ;  /* 0x0000000407a47825 */ /* 0x004fca00078e029a */
[----:B------:R4:W-:Y:S04]  /*1abd0*/  STL.64 [R1+0x5f8], R164 ;  /* 0x0005f8a401007387 */ /* 0x0009e80000100a00 */
[----:B------:R4:W-:Y:S01]  /*1abe0*/  LDGSTS.E [R16+0x60004], desc[UR8][R164.64], !P5 ;  /* 0x60004000a4107fae */ /* 0x0009e2000e921848 */
[----:B---3--:R-:W-:-:S05]  /*1abf0*/  IMAD.WIDE R162, R7, 0x4, R230 ;  /* 0x0000000407a27825 */ /* 0x008fca00078e02e6 */
[----:B------:R1:W-:Y:S04]  /*1ac00*/  STL.64 [R1+0x610], R162 ;  /* 0x000610a201007387 */ /* 0x0003e80000100a00 */
[----:B------:R-:W2:Y:S04]  /*1ac10*/  LDL.LU.64 R154, [R1+0x768] ;  /* 0x00076800019a7983 */ /* 0x000ea80000300a00 */
[----:B------:R1:W-:Y:S01]  /*1ac20*/  LDGSTS.E [R16+0x64004], desc[UR8][R162.64], !P5 ;  /* 0x64004000a2107fae */ /* 0x0003e2000e921848 */
[----:B------:R-:W-:Y:S01]  /*1ac30*/  IMAD.WIDE R158, R7, 0x4, R236 ;  /* 0x00000004079e7825 */ /* 0x000fe200078e02ec */
[----:B------:R-:W-:-:S04]  /*1ac40*/  ISETP.GE.U32.AND P5, PT, R160, 0x7ffffdc5, PT ;  /* 0x7ffffdc5a000780c */ /* 0x000fc80003fa6070 */
[----:B------:R3:W-:Y:S01]  /*1ac50*/  LDGSTS.E [R16+0x60008], desc[UR8][R158.64], !P3 ;  /* 0x600080009e107fae */ /* 0x0007e2000d921848 */
[----:B------:R-:W-:-:S03]  /*1ac60*/  IMAD.WIDE R20, R7, 0x4, R8 ;  /* 0x0000000407147825 */ /* 0x000fc600078e0208 */
[----:B------:R-:W2:Y:S04]  /*1ac70*/  LDL.LU.64 R8, [R1+0x750] ;  /* 0x0007500001087983 */ /* 0x000ea80000300a00 */
[----:B------:R3:W-:Y:S04]  /*1ac80*/  STL.64 [R1+0x638], R158 ;  /* 0x0006389e01007387 */ /* 0x0007e80000100a00 */
[----:B------:R3:W-:Y:S01]  /*1ac90*/  STL.64 [R1+0x648], R20 ;  /* 0x0006481401007387 */ /* 0x0007e20000100a00 */
[----:B----4-:R-:W-:-:S03]  /*1aca0*/  IMAD.WIDE R164, R7, 0x4, R156 ;  /* 0x0000000407a47825 */ /* 0x010fc600078e029c */
[----:B------:R-:W4:Y:S01]  /*1acb0*/  LDL.LU.64 R230, [R1+0x740] ;  /* 0x0007400001e67983 */ /* 0x000f220000300a00 */
[----:B-1----:R-:W-:-:S03]  /*1acc0*/  IMAD.WIDE R162, R7, 0x4, R152 ;  /* 0x0000000407a27825 */ /* 0x002fc600078e0298 */
[----:B------:R-:W4:Y:S04]  /*1acd0*/  LDL.LU.64 R236, [R1+0x730] ;  /* 0x0007300001ec7983 */ /* 0x000f280000300a00 */
[----:B------:R-:W-:Y:S04]  /*1ace0*/  STL.64 [R1+0x650], R164 ;  /* 0x000650a401007387 */ /* 0x000fe80000100a00 */
[----:B------:R2:W-:Y:S01]  /*1acf0*/  STL.64 [R1+0x658], R162 ;  /* 0x000658a201007387 */ /* 0x0005e20000100a00 */
[----:B------:R-:W-:-:S03]  /*1ad00*/  IMAD.WIDE R160, R7, 0x4, R232 ;  /* 0x0000000407a07825 */ /* 0x000fc600078e02e8 */
[----:B------:R-:W4:Y:S01]  /*1ad10*/  LDL.LU.64 R156, [R1+0x720] ;  /* 0x00072000019c7983 */ /* 0x000f220000300a00 */
[----:B---3--:R-:W-:-:S03]  /*1ad20*/  IMAD.WIDE R158, R7, 0x4, R234 ;  /* 0x00000004079e7825 */ /* 0x008fc600078e02ea */
[----:B------:R-:W3:Y:S04]  /*1ad30*/  LDL.LU.64 R152, [R1+0x710] ;  /* 0x0007100001987983 */ /* 0x000ee80000300a00 */
[----:B------:R4:W-:Y:S04]  /*1ad40*/  STL.64 [R1+0x660], R160 ;  /* 0x000660a001007387 */ /* 0x0009e80000100a00 */
[----:B------:R1:W-:Y:S04]  /*1ad50*/  STL.64 [R1+0x668], R158 ;  /* 0x0006689e01007387 */ /* 0x0003e80000100a00 */
[----:B------:R-:W3:Y:S04]  /*1ad60*/  LDL.LU.64 R232, [R1+0x640] ;  /* 0x0006400001e87983 */ /* 0x000ee80000300a00 */
[----:B------:R-:W3:Y:S01]  /*1ad70*/  LDL.LU.64 R234, [R1+0x630] ;  /* 0x0006300001ea7983 */ /* 0x000ee20000300a00 */
[----:B------:R-:W-:-:S03]  /*1ad80*/  VIADD R12, R12, 0xfffffe46 ;  /* 0xfffffe460c0c7836 */ /* 0x000fc60000000000 */
[----:B------:R1:W-:Y:S02]  /*1ad90*/  LDGSTS.E [R16+0x64008], desc[UR8][R20.64], !P3 ;  /* 0x6400800014107fae */ /* 0x0003e4000d921848 */
[----:B------:R-:W-:Y:S02]  /*1ada0*/  ISETP.GE.U32.AND P2, PT, R12, 0x7ffffdc7, PT ;  /* 0x7ffffdc70c00780c */ /* 0x000fe40003f46070 */
[----:B------:R-:W-:Y:S01]  /*1adb0*/  LDGSTS.E [R16+0x6000c], desc[UR8][R164.64], !P0 ;  /* 0x6000c000a4107fae */ /* 0x000fe2000c121848 */
[----:B-1----:R-:W1:Y:S03]  /*1adc0*/  LDC R21, c[0x0][0x230] ;  /* 0x00008c00ff157b82 */ /* 0x002e660000000800 */
[----:B------:R2:W-:Y:S04]  /*1add0*/  LDGSTS.E [R16+0x6400c], desc[UR8][R162.64], !P0 ;  /* 0x6400c000a2107fae */ /* 0x0005e8000c121848 */
[----:B------:R4:W-:Y:S01]  /*1ade0*/  LDGSTS.E [R16+0x68000], desc[UR8][R160.64], !P1 ;  /* 0x68000000a0107fae */ /* 0x0009e2000c921848 */
[----:B------:R-:W1:Y:S03]  /*1adf0*/  LDC R20, c[0x0][0x230] ;  /* 0x00008c00ff147b82 */ /* 0x000e660000000800 */
[----:B------:R4:W-:Y:S01]  /*1ae00*/  LDGSTS.E [R16+0x6c000], desc[UR8][R158.64], !P1 ;  /* 0x6c0000009e107fae */ /* 0x0009e2000c921848 */
[----:B------:R-:W-:-:S02]  /*1ae10*/  ISETP.GE.U32.AND P3, PT, R252, 0x7ffffda8, PT ;  /* 0x7ffffda8fc00780c */ /* 0x000fc40003f66070 */
[----:B------:R-:W-:-:S04]  /*1ae20*/  IADD3 R252, R19, -0x1db, RZ ;  /* 0xfffffe2513fc7810 */ /* 0x000fc80007ffe0ff */
[----:B------:R-:W-:Y:S01]  /*1ae30*/  ISETP.GE.U32.AND P1, PT, R252, 0x7ffffda6, PT ;  /* 0x7ffffda6fc00780c */ /* 0x000fe20003f26070 */
[----:B------:R-:W-:Y:S01]  /*1ae40*/  VIADD R252, R18, 0xfffffe07 ;  /* 0xfffffe0712fc7836 */ /* 0x000fe20000000000 */
[----:B------:R-:W1:Y:S01]  /*1ae50*/  LDC R19, c[0x0][0x230] ;  /* 0x00008c00ff137b82 */ /* 0x000e620000000800 */
[----:B------:R-:W-:-:S07]  /*1ae60*/  VIADD R13, R13, 0xfffffe26 ;  /* 0xfffffe260d0d7836 */ /* 0x000fce0000000000 */
[----:B------:R-:W1:Y:S01]  /*1ae70*/  LDC R12, c[0x0][0x230] ;  /* 0x00008c00ff0c7b82 */ /* 0x000e620000000800 */
[----:B--2---:R-:W-:-:S07]  /*1ae80*/  IMAD.WIDE R162, R7, 0x4, R154 ;  /* 0x0000000407a27825 */ /* 0x004fce00078e029a */
[----:B------:R-:W2:Y:S01]  /*1ae90*/  LDC R18, c[0x0][0x230] ;  /* 0x00008c00ff127b82 */ /* 0x000ea20000000800 */
[----:B------:R3:W-:Y:S04]  /*1aea0*/  STL.64 [R1+0x670], R162 ;  /* 0x000670a201007387 */ /* 0x0007e80000100a00 */
[----:B------:R3:W-:Y:S01]  /*1aeb0*/  LDGSTS.E [R16+0x68004], desc[UR8][R162.64], !P2 ;  /* 0x68004000a2107fae */ /* 0x0007e2000d121848 */
[----:B------:R-:W-:-:S05]  /*1aec0*/  IMAD.WIDE R8, R7, 0x4, R8 ;  /* 0x0000000407087825 */ /* 0x000fca00078e0208 */
[----:B------:R1:W-:Y:S04]  /*1aed0*/  STL.64 [R1+0x678], R8 ;  /* 0x0006780801007387 */ /* 0x0003e80000100a00 */
[----:B------:R-:W2:Y:S01]  /*1aee0*/  LDL.LU.64 R154, [R1+0x628] ;  /* 0x00062800019a7983 */ /* 0x000ea20000300a00 */
[----:B----4-:R-:W-:-:S03]  /*1aef0*/  IMAD.WIDE R160, R7, 0x4, R230 ;  /* 0x0000000407a07825 */ /* 0x010fc600078e02e6 */
[----:B------:R-:W-:Y:S01]  /*1af00*/  LDGSTS.E [R16+0x6c004], desc[UR8][R8.64], !P2 ;  /* 0x6c00400008107fae */ /* 0x000fe2000d121848 */
[----:B------:R-:W-:-:S03]  /*1af10*/  IMAD.WIDE R158, R7, 0x4, R236 ;  /* 0x00000004079e7825 */ /* 0x000fc600078e02ec */
[----:B------:R-:W4:Y:S04]  /*1af20*/  LDL.LU.64 R230, [R1+0x620] ;  /* 0x0006200001e67983 */ /* 0x000f280000300a00 */
[----:B------:R-:W-:Y:S04]  /*1af30*/  STL.64 [R1+0x680], R160 ;  /* 0x000680a001007387 */ /* 0x000fe80000100a00 */
[----:B------:R1:W-:Y:S01]  /*1af40*/  STL.64 [R1+0x688], R158 ;  /* 0x0006889e01007387 */ /* 0x0003e20000100a00 */
[----:B------:R-:W-:-:S03]  /*1af50*/  IMAD.WIDE R164, R7, 0x4, R156 ;  /* 0x0000000407a47825 */ /* 0x000fc600078e029c */
[----:B------:R-:W4:Y:S01]  /*1af60*/  LDL.LU.64 R236, [R1+0x618] ;  /* 0x0006180001ec7983 */ /* 0x000f220000300a00 */
[----:B---3--:R-:W-:-:S03]  /*1af70*/  IMAD.WIDE R162, R7, 0x4, R152 ;  /* 0x0000000407a27825 */ /* 0x008fc600078e0298 */
[----:B------:R-:W-:Y:S04]  /*1af80*/  LDGSTS.E [R16+0x68008], desc[UR8][R160.64], !P4 ;  /* 0x68008000a0107fae */ /* 0x000fe8000e121848 */
[----:B-1----:R-:W3:Y:S04]  /*1af90*/  LDL.LU.64 R8, [R1+0x608] ;  /* 0x0006080001087983 */ /* 0x002ee80000300a00 */
[----:B------:R1:W-:Y:S04]  /*1afa0*/  LDGSTS.E [R16+0x6c008], desc[UR8][R158.64], !P4 ;  /* 0x6c0080009e107fae */ /* 0x0003e8000e121848 */
[----:B------:R-:W-:Y:S01]  /*1afb0*/  STL.64 [R1+0x690], R164 ;  /* 0x000690a401007387 */ /* 0x000fe20000100a00 */
[----:B------:R-:W-:-:S03]  /*1afc0*/  ISETP.GE.U32.AND P4, PT, R252, 0x7ffffd88, PT ;  /* 0x7ffffd88fc00780c */ /* 0x000fc60003f86070 */
[----:B------:R-:W3:Y:S01]  /*1afd0*/  LDL.LU.64 R156, [R1+0x600] ;  /* 0x00060000019c7983 */ /* 0x000ee20000300a00 */
[----:B-1----:R-:W-:-:S03]  /*1afe0*/  IMAD.WIDE R158, R7, 0x4, R232 ;  /* 0x00000004079e7825 */ /* 0x002fc600078e02e8 */
[----:B------:R-:W-:Y:S01]  /*1aff0*/  STL.64 [R1+0x6f0], R162 ;  /* 0x0006f0a201007387 */ /* 0x000fe20000100a00 */
[----:B------:R-:W-:-:S03]  /*1b000*/  IADD3 R160, R21, -0x1fa, RZ ;  /* 0xfffffe0615a07810 */ /* 0x000fc60007ffe0ff */
[----:B------:R-:W3:Y:S01]  /*1b010*/  LDL.LU.64 R152, [R1+0x5f0] ;  /* 0x0005f00001987983 */ /* 0x000ee20000300a00 */
[----:B------:R-:W-:-:S03]  /*1b020*/  VIADD R252, R20, 0xfffffe05 ;  /* 0xfffffe0514fc7836 */ /* 0x000fc60000000000 */
[----:B------:R-:W-:Y:S01]  /*1b030*/  STL.64 [R1+0x6e8], R158 ;  /* 0x0006e89e01007387 */ /* 0x000fe20000100a00 */
[----:B------:R-:W-:-:S03]  /*1b040*/  IMAD.WIDE R20, R7, 0x4, R234 ;  /* 0x0000000407147825 */ /* 0x000fc600078e02ea */
[----:B------:R-:W3:Y:S04]  /*1b050*/  LDL.LU.64 R232, [R1+0x5e8] ;  /* 0x0005e80001e87983 */ /* 0x000ee80000300a00 */
[----:B------:R1:W-:Y:S04]  /*1b060*/  STL.64 [R1+0x6e0], R20 ;  /* 0x0006e01401007387 */ /* 0x0003e80000100a00 */
[----:B------:R-:W3:Y:S01]  /*1b070*/  LDL.LU.64 R234, [R1+0x5d8] ;  /* 0x0005d80001ea7983 */ /* 0x000ee20000300a00 */
[----:B------:R-:W-:Y:S01]  /*1b080*/  ISETP.GE.U32.AND P0, PT, R13, 0x7ffffda7, PT ;  /* 0x7ffffda70d00780c */ /* 0x000fe20003f06070 */
[----:B------:R-:W-:Y:S01]  /*1b090*/  VIADD R12, R12, 0xfffffe24 ;  /* 0xfffffe240c0c7836 */ /* 0x000fe20000000000 */
[----:B------:R-:W1:Y:S01]  /*1b0a0*/  LDC R13, c[0x0][0x230] ;  /* 0x00008c00ff0d7b82 */ /* 0x000e620000000800 */
[----:B------:R-:W-:Y:S04]  /*1b0b0*/  LDGSTS.E [R16+0x6800c], desc[UR8][R164.64], !P5 ;  /* 0x6800c000a4107fae */ /* 0x000fe8000e921848 */
[----:B------:R-:W-:Y:S01]  /*1b0c0*/  LDGSTS.E [R16+0x6c00c], desc[UR8][R162.64], !P5 ;  /* 0x6c00c000a2107fae */ /* 0x000fe2000e921848 */
[----:B------:R-:W-:-:S03]  /*1b0d0*/  ISETP.GE.U32.AND P5, PT, R160, 0x7ffffd87, PT ;  /* 0x7ffffd87a000780c */ /* 0x000fc60003fa6070 */
[----:B------:R-:W-:Y:S04]  /*1b0e0*/  LDGSTS.E [R16+0x70000], desc[UR8][R158.64], !P3 ;  /* 0x700000009e107fae */ /* 0x000fe8000d921848 */
[----:B------:R1:W-:Y:S01]  /*1b0f0*/  LDGSTS.E [R16+0x74000], desc[UR8][R20.64], !P3 ;  /* 0x7400000014107fae */ /* 0x0003e2000d921848 */
[----:B------:R-:W-:Y:S02]  /*1b100*/  ISETP.GE.U32.AND P3, PT, R252, 0x7ffffd86, PT ;  /* 0x7ffffd86fc00780c */ /* 0x000fe40003f66070 */
[----:B------:R-:W-:Y:S02]  /*1b110*/  IADD3 R252, R19, -0x19d, RZ ;  /* 0xfffffe6313fc7810 */ /* 0x000fe40007ffe0ff */
[----:B------:R-:W-:Y:S02]  /*1b120*/  ISETP.GE.U32.AND P2, PT, R12, 0x7ffffda5, PT ;  /* 0x7ffffda50c00780c */ /* 0x000fe40003f46070 */
[----:B------:R-:W3:Y:S01]  /*1b130*/  LDC R12, c[0x0][0x230] ;  /* 0x00008c00ff0c7b82 */ /* 0x000ee20000000800 */
[----:B-1----:R-:W-:-:S07]  /*1b140*/  VIADD R13, R13, 0xfffffe04 ;  /* 0xfffffe040d0d7836 */ /* 0x002fce0000000000 */
[----:B------:R-:W1:Y:S08]  /*1b150*/  LDC R21, c[0x0][0x230] ;  /* 0x00008c00ff157b82 */ /* 0x000e700000000800 */
[----:B------:R-:W1:Y:S01]  /*1b160*/  LDC R20, c[0x0][0x230] ;  /* 0x00008c00ff147b82 */ /* 0x000e620000000800 */
[----:B--2---:R-:W-:-:S04]  /*1b170*/  IMAD.WIDE R164, R7, 0x4, R154 ;  /* 0x0000000407a47825 */ /* 0x004fc800078e029a */
[C---:B----4-:R-:W-:Y:S01]  /*1b180*/  IMAD.WIDE R162, R7.reuse, 0x4, R230 ;  /* 0x0000000407a27825 */ /* 0x050fe200078e02e6 */
[----:B------:R-:W-:Y:S04]  /*1b190*/  STL.64 [R1+0x6d8], R164 ;  /* 0x0006d8a401007387 */ /* 0x000fe80000100a00 */
[----:B------:R2:W-:Y:S04]  /*1b1a0*/  STL.64 [R1+0x6d0], R162 ;  /* 0x0006d0a201007387 */ /* 0x0005e80000100a00 */
[----:B------:R-:W-:Y:S01]  /*1b1b0*/  LDGSTS.E [R16+0x70004], desc[UR8][R164.64], !P0 ;  /* 0x70004000a4107fae */ /* 0x000fe2000c121848 */
[----:B------:R-:W-:-:S03]  /*1b1c0*/  IMAD.WIDE R160, R7, 0x4, R236 ;  /* 0x0000000407a07825 */ /* 0x000fc600078e02ec */
[----:B------:R-:W4:Y:S04]  /*1b1d0*/  LDL.LU.64 R154, [R1+0x5d0] ;  /* 0x0005d000019a7983 */ /* 0x000f280000300a00 */
[----:B------:R2:W-:Y:S01]  /*1b1e0*/  LDGSTS.E [R16+0x74004], desc[UR8][R162.64], !P0 ;  /* 0x74004000a2107fae */ /* 0x0005e2000c121848 */
[----:B---3--:R-:W-:-:S03]  /*1b1f0*/  IMAD.WIDE R158, R7, 0x4, R8 ;  /* 0x00000004079e7825 */ /* 0x008fc600078e0208 */
[----:B------:R3:W-:Y:S04]  /*1b200*/  LDGSTS.E [R16+0x70008], desc[UR8][R160.64], !P1 ;  /* 0x70008000a0107fae */ /* 0x0007e8000c921848 */
[----:B------:R-:W4:Y:S04]  /*1b210*/  LDL.LU.64 R8, [R1+0x5c0] ;  /* 0x0005c00001087983 */ /* 0x000f280000300a00 */
[----:B------:R3:W-:Y:S01]  /*1b220*/  STL.64 [R1+0x6c8], R160 ;  /* 0x0006c8a001007387 */ /* 0x0007e20000100a00 */
[----:B--2---:R-:W-:-:S03]  /*1b230*/  IMAD.WIDE R162, R7, 0x4, R156 ;  /* 0x0000000407a27825 */ /* 0x004fc600078e029c */
[----:B------:R2:W-:Y:S04]  /*1b240*/  STL.64 [R1+0x6c0], R158 ;  /* 0x0006c09e01007387 */ /* 0x0005e80000100a00 */
[----:B------:R-:W4:Y:S01]  /*1b250*/  LDL.LU.64 R230, [R1+0x5b8] ;  /* 0x0005b80001e67983 */ /* 0x000f220000300a00 */
[----:B---3--:R-:W-:-:S03]  /*1b260*/  IMAD.WIDE R160, R7, 0x4, R152 ;  /* 0x0000000407a07825 */ /* 0x008fc600078e0298 */
[----:B------:R2:W-:Y:S04]  /*1b270*/  LDGSTS.E [R16+0x74008], desc[UR8][R158.64], !P1 ;  /* 0x740080009e107fae */ /* 0x0005e8000c921848 */
[----:B------:R-:W3:Y:S04]  /*1b280*/  LDL.LU.64 R236, [R1+0x5b0] ;  /* 0x0005b00001ec7983 */ /* 0x000ee80000300a00 */
[----:B------:R-:W-:Y:S01]  /*1b290*/  STL.64 [R1+0x6b8], R162 ;  /* 0x0006b8a201007387 */ /* 0x000fe20000100a00 */
[----:B--2---:R-:W-:-:S03]  /*1b2a0*/  IMAD.WIDE R158, R7, 0x4, R232 ;  /* 0x00000004079e7825 */ /* 0x004fc600078e02e8 */
[----:B------:R-:W2:Y:S01]  /*1b2b0*/  LDL.LU.64 R156, [R1+0x5a8] ;  /* 0x0005a800019c7983 */ /* 0x000ea20000300a00 */
[----:B------:R-:W-:-:S03]  /*1b2c0*/  ISETP.GE.U32.AND P1, PT, R252, 0x7ffffde4, PT ;  /* 0x7ffffde4fc00780c */ /* 0x000fc60003f26070 */
[----:B------:R1:W-:Y:S01]  /*1b2d0*/  STL.64 [R1+0x6b0], R160 ;  /* 0x0006b0a001007387 */ /* 0x0003e20000100a00 */
[----:B------:R-:W-:-:S03]  /*1b2e0*/  VIADD R252, R18, 0xfffffe61 ;  /* 0xfffffe6112fc7836 */ /* 0x000fc60000000000 */
[----:B------:R-:W2:Y:S01]  /*1b2f0*/  LDL.LU.64 R152, [R1+0x5a0] ;  /* 0x0005a00001987983 */ /* 0x000ea20000300a00 */
[----:B------:R-:W-:-:S03]  /*1b300*/  IMAD.WIDE R18, R7, 0x4, R234 ;  /* 0x0000000407127825 */ /* 0x000fc600078e02ea */
[----:B------:R-:W-:Y:S04]  /*1b310*/  STL.64 [R1+0x6a8], R158 ;  /* 0x0006a89e01007387 */ /* 0x000fe80000100a00 */
[----:B------:R-:W2:Y:S04]  /*1b320*/  LDL.LU.64 R232, [R1+0x890] ;  /* 0x0008900001e87983 */ /* 0x000ea80000300a00 */
[----:B------:R-:W2:Y:S01]  /*1b330*/  LDL.LU.64 R234, [R1+0x888] ;  /* 0x0008880001ea7983 */ /* 0x000ea20000300a00 */
[----:B------:R-:W-:Y:S01]  /*1b340*/  ISETP.GE.U32.AND P0, PT, R13, 0x7ffffd85, PT ;  /* 0x7ffffd850d00780c */ /* 0x000fe20003f06070 */
[----:B------:R-:W-:Y:S01]  /*1b350*/  VIADD R12, R12, 0xfffffe62 ;  /* 0xfffffe620c0c7836 */ /* 0x000fe20000000000 */
[----:B------:R-:W2:Y:S01]  /*1b360*/  LDC R13, c[0x0][0x230] ;  /* 0x00008c00ff0d7b82 */ /* 0x000ea20000000800 */
[----:B------:R-:W-:Y:S04]  /*1b370*/  LDGSTS.E [R16+0x7000c], desc[UR8][R162.64], !P2 ;  /* 0x7000c000a2107fae */ /* 0x000fe8000d121848 */
[----:B------:R1:W-:Y:S01]  /*1b380*/  LDGSTS.E [R16+0x7400c], desc[UR8][R160.64], !P2 ;  /* 0x7400c000a0107fae */ /* 0x0003e2000d121848 */
[----:B------:R-:W-:-:S02]  /*1b390*/  ISETP.GE.U32.AND P2, PT, R12, 0x7ffffde3, PT ;  /* 0x7ffffde30c00780c */ /* 0x000fc40003f46070 */
[----:B------:R-:W2:Y:S01]  /*1b3a0*/  LDC R12, c[0x0][0x230] ;  /* 0x00008c00ff0c7b82 */ /* 0x000ea20000000800 */
[----:B------:R-:W-:Y:S04]  /*1b3b0*/  LDGSTS.E [R16+0x78000], desc[UR8][R158.64], !P4 ;  /* 0x780000009e107fae */ /* 0x000fe8000e121848 */
[----:B------:R1:W-:Y:S01]  /*1b3c0*/  LDGSTS.E [R16+0x7c000], desc[UR8][R18.64], !P4 ;  /* 0x7c00000012107fae */ /* 0x0003e2000e121848 */
[----:B------:R-:W-:Y:S01]  /*1b3d0*/  ISETP.GE.U32.AND P4, PT, R252, 0x7ffffde2, PT ;  /* 0x7ffffde2fc00780c */ /* 0x000fe20003f86070 */
[----:B-1----:R-:W-:Y:S02]  /*1b3e0*/  VIADD R252, R20, 0xfffffe43 ;  /* 0xfffffe4314fc7836 */ /* 0x002fe40000000000 */
[----:B------:R1:W-:Y:S01]  /*1b3f0*/  STL.64 [R1+0x6a0], R18 ;  /* 0x0006a01201007387 */ /* 0x0003e20000100a00 */
[----:B------:R-:W-:Y:S01]  /*1b400*/  IADD3 R160, R21, -0x1a0, RZ ;  /* 0xfffffe6015a07810 */ /* 0x000fe20007ffe0ff */
[----:B-1----:R-:W1:Y:S08]  /*1b410*/  LDC R19, c[0x0][0x230] ;  /* 0x00008c00ff137b82 */ /* 0x002e700000000800 */
[----:B------:R-:W1:Y:S01]  /*1b420*/  LDC R18, c[0x0][0x230] ;  /* 0x00008c00ff127b82 */ /* 0x000e620000000800 */
[----:B----4-:R-:W-:-:S05]  /*1b430*/  IMAD.WIDE R154, R7, 0x4, R154 ;  /* 0x00000004079a7825 */ /* 0x010fca00078e029a */
[----:B------:R4:W-:Y:S04]  /*1b440*/  STL.64 [R1+0x698], R154 ;  /* 0x0006989a01007387 */ /* 0x0009e80000100a00 */
[----:B------:R-:W-:Y:S01]  /*1b450*/  LDGSTS.E [R16+0x78004], desc[UR8][R154.64], !P5 ;  /* 0x780040009a107fae */ /* 0x000fe2000e921848 */
[----:B------:R-:W-:-:S05]  /*1b460*/  IMAD.WIDE R8, R7, 0x4, R8 ;  /* 0x0000000407087825 */ /* 0x000fca00078e0208 */
[----:B------:R1:W-:Y:S04]  /*1b470*/  STL.64 [R1+0x640], R8 ;  /* 0x0006400801007387 */ /* 0x0003e80000100a00 */
[----:B----4-:R-:W4:Y:S01]  /*1b480*/  LDL.LU.64 R154, [R1+0x880] ;  /* 0x00088000019a7983 */ /* 0x010f220000300a00 */
[----:B------:R-:W-:-:S03]  /*1b490*/  IMAD.WIDE R158, R7, 0x4, R230 ;  /* 0x00000004079e7825 */ /* 0x000fc600078e02e6 */
[----:B------:R-:W-:Y:S01]  /*1b4a0*/  LDGSTS.E [R16+0x7c004], desc[UR8][R8.64], !P5 ;  /* 0x7c00400008107fae */ /* 0x000fe2000e921848 */
[----:B------:R-:W-:-:S03]  /*1b4b0*/  ISETP.GE.U32.AND P5, PT, R160, 0x7ffffde1, PT ;  /* 0x7ffffde1a000780c */ /* 0x000fc60003fa6070 */
[----:B------:R1:W-:Y:S01]  /*1b4c0*/  STL.64 [R1+0x630], R158 ;  /* 0x0006309e01007387 */ /* 0x0003e20000100a00 */
[----:B---3--:R-:W-:-:S03]  /*1b4d0*/  IMAD.WIDE R20, R7, 0x4, R236 ;  /* 0x0000000407147825 */ /* 0x008fc600078e02ec */
[----:B------:R-:W3:Y:S04]  /*1b4e0*/  LDL.LU.64 R230, [R1+0x878] ;  /* 0x0008780001e67983 */ /* 0x000ee80000300a00 */
[----:B------:R1:W-:Y:S01]  /*1b4f0*/  STL.64 [R1+0x628], R20 ;  /* 0x0006281401007387 */ /* 0x0003e20000100a00 */
[----:B--2---:R-:W-:-:S03]  /*1b500*/  IMAD.WIDE R156, R7, 0x4, R156 ;  /* 0x00000004079c7825 */ /* 0x004fc600078e029c */
[----:B-1----:R-:W2:Y:S04]  /*1b510*/  LDL.LU.64 R8, [R1+0x870] ;  /* 0x0008700001087983 */ /* 0x002ea80000300a00 */
[----:B------:R1:W-:Y:S01]  /*1b520*/  LDGSTS.E [R16+0x78008], desc[UR8][R158.64], !P3 ;  /* 0x780080009e107fae */ /* 0x0003e2000d921848 */
[----:B------:R-:W-:-:S03]  /*1b530*/  IMAD.WIDE R152, R7, 0x4, R152 ;  /* 0x0000000407987825 */ /* 0x000fc600078e0298 */
[----:B------:R1:W-:Y:S01]  /*1b540*/  LDGSTS.E [R16+0x7c008], desc[UR8][R20.64], !P3 ;  /* 0x7c00800014107fae */ /* 0x0003e2000d921848 */
[----:B------:R-:W-:-:S03]  /*1b550*/  ISETP.GE.U32.AND P3, PT, R252, 0x7ffffdc4, PT ;  /* 0x7ffffdc4fc00780c */ /* 0x000fc60003f66070 */
[----:B------:R-:W2:Y:S01]  /*1b560*/  LDL.LU.64 R236, [R1+0x868] ;  /* 0x0008680001ec7983 */ /* 0x000ea20000300a00 */
[----:B------:R-:W-:-:S03]  /*1b570*/  IMAD.WIDE R160, R7, 0x4, R232 ;  /* 0x0000000407a07825 */ /* 0x000fc600078e02e8 */
[----:B------:R1:W-:Y:S02]  /*1b580*/  STL.64 [R1+0x620], R156 ;  /* 0x0006209c01007387 */ /* 0x0003e40000100a00 */
[----:B-1----:R-:W-:Y:S02]  /*1b590*/  IMAD.WIDE R158, R7, 0x4, R234 ;  /* 0x00000004079e7825 */ /* 0x002fe400078e02ea */
[----:B------:R1:W-:Y:S01]  /*1b5a0*/  STL.64 [R1+0x618], R152 ;  /* 0x0006189801007387 */ /* 0x0003e20000100a00 */
[----:B------:R-:W2:Y:S01]  /*1b5b0*/  LDC R21, c[0x0][0x230] ;  /* 0x00008c00ff157b82 */ /* 0x000ea20000000800 */
[----:B------:R-:W-:Y:S02]  /*1b5c0*/  VIADD R252, R13, 0xfffffe42 ;  /* 0xfffffe420dfc7836 */ /* 0x000fe40000000000 */
[----:B------:R-:W-:Y:S04]  /*1b5d0*/  LDGSTS.E [R16+0x7800c], desc[UR8][R156.64], !P0 ;  /* 0x7800c0009c107fae */ /* 0x000fe8000c121848 */
[----:B------:R-:W-:Y:S04]  /*1b5e0*/  STL.64 [R1+0x6f8], R160 ;  /* 0x0006f8a001007387 */ /* 0x000fe80000100a00 */
[----:B------:R1:W-:Y:S01]  /*1b5f0*/  LDGSTS.E [R16+0x7c00c], desc[UR8][R152.64], !P0 ;  /* 0x7c00c00098107fae */ /* 0x0003e2000c121848 */
[----:B------:R-:W-:-:S03]  /*1b600*/  ISETP.GE.U32.AND P0, PT, R252, 0x7ffffdc3, PT ;  /* 0x7ffffdc3fc00780c */ /* 0x000fc60003f06070 */
[----:B------:R-:W2:Y:S01]  /*1b610*/  LDL.LU.64 R156, [R1+0x860] ;  /* 0x00086000019c7983 */ /* 0x000ea20000300a00 */
[----:B------:R-:W-:-:S03]  /*1b620*/  IADD3 R252, R12, -0x1bf, RZ ;  /* 0xfffffe410cfc7810 */ /* 0x000fc60007ffe0ff */
[----:B------:R-:W-:Y:S04]  /*1b630*/  STL.64 [R1+0x700], R158 ;  /* 0x0007009e01007387 */ /* 0x000fe80000100a00 */
[----:B------:R-:W2:Y:S01]  /*1b640*/  LDL.LU.64 R232, [R1+0x858] ;  /* 0x0008580001e87983 */ /* 0x000ea20000300a00 */
[----:B-1----:R-:W1:Y:S03]  /*1b650*/  LDC R152, c[0x0][0x230] ;  /* 0x00008c00ff987b82 */ /* 0x002e660000000800 */
[----:B------:R1:W-:Y:S04]  /*1b660*/  STL.64 [R1+0x1168], R16 ;  /* 0x0011681001007387 */ /* 0x0003e80000100a00 */
[----:B------:R-:W2:Y:S04]  /*1b670*/  LDL.LU.64 R12, [R1+0x530] ;  /* 0x00053000010c7983 */ /* 0x000ea80000300a00 */
[----:B------:R-:W2:Y:S04]  /*1b680*/  LDL.LU.64 R234, [R1+0x528] ;  /* 0x0005280001ea7983 */ /* 0x000ea80000300a00 */
[----:B------:R3:W-:Y:S01]  /*1b690*/  LDGSTS.E [R15+0x60000], desc[UR8][R160.64], !P1 ;  /* 0x60000000a00f7fae */ /* 0x0007e2000c921848 */
[----:B------:R-:W-:Y:S01]  /*1b6a0*/  VIADD R20, R19, 0xfffffe40 ;  /* 0xfffffe4013147836 */ /* 0x000fe20000000000 */
[----:B-1----:R-:W1:Y:S02]  /*1b6b0*/  LDC R17, c[0x0][0x230] ;  /* 0x00008c00ff117b82 */ /* 0x002e640000000800 */
[----:B------:R2:W-:Y:S01]  /*1b6c0*/  LDGSTS.E [R15+0x64000], desc[UR8][R158.64], !P1 ;  /* 0x640000009e0f7fae */ /* 0x0005e2000c921848 */
[----:B------:R-:W-:Y:S01]  /*1b6d0*/  ISETP.GE.U32.AND P1, PT, R252, 0x7ffffdc2, PT ;  /* 0x7ffffdc2fc00780c */ /* 0x000fe20003f26070 */
[----:B------:R-:W-:-:S04]  /*1b6e0*/  VIADD R252, R18, 0xfffffe23 ;  /* 0xfffffe2312fc7836 */ /* 0x000fc80000000000 */
[----:B------:R-:W1:Y:S01]  /*1b6f0*/  LDC R16, c[0x0][0x230] ;  /* 0x00008c00ff107b82 */ /* 0x000e620000000800 */
[----:B----4-:R-:W-:-:S05]  /*1b700*/  IMAD.WIDE R162, R7, 0x4, R154 ;  /* 0x0000000407a27825 */ /* 0x010fca00078e029a */
[----:B------:R-:W-:Y:S04]  /*1b710*/  STL.64 [R1+0x708], R162 ;  /* 0x000708a201007387 */ /* 0x000fe80000100a00 */
[----:B------:R-:W-:Y:S01]  /*1b720*/  LDGSTS.E [R15+0x60004], desc[UR8][R162.64], !P2 ;  /* 0x60004000a20f7fae */ /* 0x000fe2000d121848 */
[----:B---3--:R-:W-:-:S05]  /*1b730*/  IMAD.WIDE R160, R7, 0x4, R230 ;  /* 0x0000000407a07825 */ /* 0x008fca00078e02e6 */
[----:B------:R3:W-:Y:S01]  /*1b740*/  LDGSTS.E [R15+0x64004], desc[UR8][R160.64], !P2 ;  /* 0x64004000a00f7fae */ /* 0x0007e2000d121848 */
[----:B--2---:R-:W-:-:S03]  /*1b750*/  IMAD.WIDE R158, R7, 0x4, R8 ;  /* 0x00000004079e7825 */ /* 0x004fc600078e0208 */
[----:B------:R-:W2:Y:S04]  /*1b760*/  LDL.LU.64 R8, [R1+0x518] ;  /* 0x0005180001087983 */ /* 0x000ea80000300a00 */
[----:B------:R3:W-:Y:S04]  /*1b770*/  STL.64 [R1+0x710], R160 ;  /* 0x000710a001007387 */ /* 0x0007e80000100a00 */
[----:B------:R-:W4:Y:S01]  /*1b780*/  LDL.LU.64 R154, [R1+0x510] ;  /* 0x00051000019a7983 */ /* 0x000f220000300a00 */
[----:B------:R-:W-:-:S03]  /*1b790*/  IMAD.WIDE R18, R7, 0x4, R236 ;  /* 0x0000000407127825 */ /* 0x000fc600078e02ec */
[----:B------:R1:W-:Y:S04]  /*1b7a0*/  STL.64 [R1+0x718], R158 ;  /* 0x0007189e01007387 */ /* 0x0003e80000100a00 */
[----:B------:R1:W-:Y:S04]  /*1b7b0*/  LDGSTS.E [R15+0x60008], desc[UR8][R158.64], !P4 ;  /* 0x600080009e0f7fae */ /* 0x0003e8000e121848 */
[----:B------:R-:W4:Y:S04]  /*1b7c0*/  LDL.LU.64 R230, [R1+0x508] ;  /* 0x0005080001e67983 */ /* 0x000f280000300a00 */
[----:B------:R1:W-:Y:S04]  /*1b7d0*/  STL.64 [R1+0x720], R18 ;  /* 0x0007201201007387 */ /* 0x0003e80000100a00 */
[----:B------:R-:W4:Y:S04]  /*1b7e0*/  LDL.LU.64 R236, [R1+0x500] ;  /* 0x0005000001ec7983 */ /* 0x000f280000300a00 */
[----:B------:R1:W-:Y:S01]  /*1b7f0*/  LDGSTS.E [R15+0x64008], desc[UR8][R18.64], !P4 ;  /* 0x64008000120f7fae */ /* 0x0003e2000e121848 */
[----:B---3--:R-:W-:Y:S01]  /*1b800*/  IMAD.WIDE R160, R7, 0x4, R156 ;  /* 0x0000000407a07825 */ /* 0x008fe200078e029c */
[----:B------:R-:W-:-:S03]  /*1b810*/  ISETP.GE.U32.AND P4, PT, R252, 0x7ffffda4, PT ;  /* 0x7ffffda4fc00780c */ /* 0x000fc60003f86070 */
[C---:B-1----:R-:W-:Y:S01]  /*1b820*/  IMAD.WIDE R158, R7.reuse, 0x4, R232 ;  /* 0x00000004079e7825 */ /* 0x042fe200078e02e8 */
[----:B------:R-:W-:Y:S03]  /*1b830*/  STL.64 [R1+0x728], R160 ;  /* 0x000728a001007387 */ /* 0x000fe60000100a00 */
[C---:B------:R-:W-:Y:S01]  /*1b840*/  IMAD.WIDE R12, R7.reuse, 0x4, R12 ;  /* 0x00000004070c7825 */ /* 0x040fe200078e020c */
[----:B------:R-:W-:Y:S01]  /*1b850*/  STL.64 [R1+0x7c0], R158 ;  /* 0x0007c09e01007387 */ /* 0x000fe20000100a00 */
[----:B------:R-:W-:Y:S01]  /*1b860*/  ISETP.GE.U32.AND P2, PT, R20, 0x7ffffdc1, PT ;  /* 0x7ffffdc11400780c */ /* 0x000fe20003f46070 */
[----:B------:R-:W1:Y:S01]  /*1b870*/  LDC R18, c[0x0][0x230] ;  /* 0x00008c00ff127b82 */ /* 0x000e620000000800 */
[----:B------:R-:W-:Y:S01]  /*1b880*/  IMAD.WIDE R156, R7, 0x4, R234 ;  /* 0x00000004079c7825 */ /* 0x000fe200078e02ea */
[----:B------:R-:W-:Y:S03]  /*1b890*/  LDGSTS.E [R15+0x6000c], desc[UR8][R160.64], !P5 ;  /* 0x6000c000a00f7fae */ /* 0x000fe6000e921848 */
[----:B------:R-:W-:Y:S01]  /*1b8a0*/  VIADD R252, R152, 0xfffffe21 ;  /* 0xfffffe2198fc7836 */ /* 0x000fe20000000000 */
[----:B------:R4:W-:Y:S02]  /*1b8b0*/  LDGSTS.E [R15+0x6400c], desc[UR8][R158.64], !P5 ;  /* 0x6400c0009e0f7fae */ /* 0x0009e4000e921848 */
[----:B------:R-:W3:Y:S02]  /*1b8c0*/  LDC R20, c[0x0][0x230] ;  /* 0x00008c00ff147b82 */ /* 0x000ee40000000800 */
[----:B------:R-:W3:Y:S04]  /*1b8d0*/  LDL.LU.64 R152, [R1+0x4f8] ;  /* 0x0004f80001987983 */ /* 0x000ee80000300a00 */
[----:B------:R-:W3:Y:S01]  /*1b8e0*/  LDL.LU.64 R232, [R1+0x4f0] ;  /* 0x0004f00001e87983 */ /* 0x000ee20000300a00 */
[----:B------:R-:W-:Y:S01]  /*1b8f0*/  IADD3 R21, R21, -0x1de, RZ ;  /* 0xfffffe2215157810 */ /* 0x000fe20007ffe0ff */
[----:B------:R-:W3:Y:S02]  /*1b900*/  LDC R19, c[0x0][0x230] ;  /* 0x00008c00ff137b82 */ /* 0x000ee40000000800 */
[----:B------:R1:W-:Y:S04]  /*1b910*/  STL.64 [R1+0x7b8], R12 ;  /* 0x0007b80c01007387 */ /* 0x0003e80000100a00 */
[----:B------:R4:W-:Y:S04]  /*1b920*/  STL.64 [R1+0x7b0], R156 ;  /* 0x0007b09c01007387 */ /* 0x0009e80000100a00 */
[----:B------:R-:W3:Y:S04]  /*1b930*/  LDL.LU.64 R234, [R1+0x4e8] ;  /* 0x0004e80001ea7983 */ /* 0x000ee80000300a00 */
[----:B------:R-:W-:Y:S04]  /*1b940*/  LDGSTS.E [R15+0x68000], desc[UR8][R12.64], !P3 ;  /* 0x680000000c0f7fae */ /* 0x000fe8000d921848 */
[----:B------:R-:W-:Y:S04]  /*1b950*/  LDGSTS.E [R15+0x6c000], desc[UR8][R156.64], !P3 ;  /* 0x6c0000009c0f7fae */ /* 0x000fe8000d921848 */
[----:B-1----:R-:W3:Y:S01]  /*1b960*/  LDL.LU.64 R12, [R1+0x4e0] ;  /* 0x0004e000010c7983 */ /* 0x002ee20000300a00 */
[----:B------:R-:W-:Y:S01]  /*1b970*/  ISETP.GE.U32.AND P5, PT, R21, 0x7ffffda3, PT ;  /* 0x7ffffda31500780c */ /* 0x000fe20003fa6070 */
[----:B------:R-:W-:Y:S01]  /*1b980*/  VIADD R21, R17, 0xfffffe20 ;  /* 0xfffffe2011157836 */ /* 0x000fe20000000000 */
[----:B------:R-:W-:-:S02]  /*1b990*/  ISETP.GE.U32.AND P3, PT, R252, 0x7ffffda2, PT ;  /* 0x7ffffda2fc00780c */ /* 0x000fc40003f66070 */
[----:B------:R-:W-:Y:S02]  /*1b9a0*/  IADD3 R252, R16, -0x1fd, RZ ;  /* 0xfffffe0310fc7810 */ /* 0x000fe40007ffe0ff */
[----:B------:R-:W-:Y:S01]  /*1b9b0*/  IADD3 R18, R18, -0x200, RZ ;  /* 0xfffffe0012127810 */ /* 0x000fe20007ffe0ff */
[----:B--2---:R-:W-:-:S05]  /*1b9c0*/  IMAD.WIDE R8, R7, 0x4, R8 ;  /* 0x0000000407087825 */ /* 0x004fca00078e0208 */
[----:B------:R1:W-:Y:S01]  /*1b9d0*/  STL.64 [R1+0x7a8], R8 ;  /* 0x0007a80801007387 */ /* 0x0003e20000100a00 */
[----:B----4-:R-:W-:-:S03]  /*1b9e0*/  IMAD.WIDE R158, R7, 0x4, R154 ;  /* 0x00000004079e7825 */ /* 0x010fc600078e029a */
[----:B------:R-:W2:Y:S04]  /*1b9f0*/  LDL.LU.64 R156, [R1+0x4d8] ;  /* 0x0004d800019c7983 */ /* 0x000ea80000300a00 */
[----:B------:R-:W-:Y:S04]  /*1ba00*/  LDGSTS.E [R15+0x68004], desc[UR8][R8.64], !P0 ;  /* 0x68004000080f7fae */ /* 0x000fe8000c121848 */
[----:B------:R3:W-:Y:S04]  /*1ba10*/  STL.64 [R1+0x7a0], R158 ;  /* 0x0007a09e01007387 */ /* 0x0007e80000100a00 */
[----:B------:R3:W-:Y:S01]  /*1ba20*/  LDGSTS.E [R15+0x6c004], desc[UR8][R158.64], !P0 ;  /* 0x6c0040009e0f7fae */ /* 0x0007e2000c121848 */
[----:B------:R-:W-:-:S03]  /*1ba30*/  IMAD.WIDE R154, R7, 0x4, R230 ;  /* 0x00000004079a7825 */ /* 0x000fc600078e02e6 */
[----:B------:R-:W4:Y:S01]  /*1ba40*/  LDL.LU.64 R230, [R1+0x4d0] ;  /* 0x0004d00001e67983 */ /* 0x000f220000300a00 */
[----:B------:R-:W-:-:S03]  /*1ba50*/  IMAD.WIDE R16, R7, 0x4, R236 ;  /* 0x0000000407107825 */ /* 0x000fc600078e02ec */
[----:B------:R-:W-:Y:S04]  /*1ba60*/  STL.64 [R1+0x798], R154 ;  /* 0x0007989a01007387 */ /* 0x000fe80000100a00 */
[----:B------:R-:W4:Y:S04]  /*1ba70*/  LDL.LU.64 R236, [R1+0x4c8] ;  /* 0x0004c80001ec7983 */ /* 0x000f280000300a00 */
[----:B-1----:R-:W4:Y:S01]  /*1ba80*/  LDL.LU.64 R8, [R1+0x4c0] ;  /* 0x0004c00001087983 */ /* 0x002f220000300a00 */
[----:B------:R-:W-:-:S03]  /*1ba90*/  ISETP.GE.U32.AND P0, PT, R21, 0x7ffffda1, PT ;  /* 0x7ffffda11500780c */ /* 0x000fc60003f06070 */
[----:B------:R-:W-:Y:S04]  /*1baa0*/  LDGSTS.E [R15+0x68008], desc[UR8][R154.64], !P1 ;  /* 0x680080009a0f7fae */ /* 0x000fe8000c921848 */
[----:B------:R1:W-:Y:S04]  /*1bab0*/  STL.64 [R1+0x790], R16 ;  /* 0x0007901001007387 */ /* 0x0003e80000100a00 */
[----:B------:R1:W-:Y:S01]  /*1bac0*/  LDGSTS.E [R15+0x6c008], desc[UR8][R16.64], !P1 ;  /* 0x6c008000100f7fae */ /* 0x0003e2000c921848 */
[C---:B---3--:R-:W-:Y:S01]  /*1bad0*/  IMAD.WIDE R158, R7.reuse, 0x4, R234 ;  /* 0x00000004079e7825 */ /* 0x048fe200078e02ea */
[----:B-1----:R-:W1:Y:S01]  /*1bae0*/  LDC R17, c[0x0][0x230] ;  /* 0x00008c00ff117b82 */ /* 0x002e620000000800 */
[----:B------:R-:W3:Y:S02]  /*1baf0*/  S2R R235, SR_TID.X ;  /* 0x0000000000eb7919 */ /* 0x000ee40000002100 */
[----:B------:R-:W-:-:S04]  /*1bb00*/  IMAD.WIDE R162, R7, 0x4, R152 ;  /* 0x0000000407a27825 */ /* 0x000fc800078e0298 */
[C---:B------:R-:W-:Y:S01]  /*1bb10*/  IMAD.WIDE R160, R7.reuse, 0x4, R232 ;  /* 0x0000000407a07825 */ /* 0x040fe200078e02e8 */
[----:B------:R-:W-:Y:S01]  /*1bb20*/  STL.64 [R1+0x788], R162 ;  /* 0x000788a201007387 */ /* 0x000fe20000100a00 */
[----:B------:R-:W1:Y:S02]  /*1bb30*/  LDC R16, c[0x0][0x230] ;  /* 0x00008c00ff107b82 */ /* 0x000e640000000800 */
[----:B------:R-:W-:Y:S01]  /*1bb40*/  VIADD R154, R20, 0xfffffe02 ;  /* 0xfffffe02149a7836 */ /* 0x000fe20000000000 */
[----:B------:R-:W4:Y:S01]  /*1bb50*/  LDL.LU.64 R152, [R1+0x4b8] ;  /* 0x0004b80001987983 */ /* 0x000f220000300a00 */
[----:B------:R-:W-:-:S03]  /*1bb60*/  IMAD.WIDE R20, R7, 0x4, R12 ;  /* 0x0000000407147825 */ /* 0x000fc600078e020c */
[----:B------:R-:W-:Y:S04]  /*1bb70*/  STL.64 [R1+0x780], R160 ;  /* 0x000780a001007387 */ /* 0x000fe80000100a00 */
[----:B------:R-:W4:Y:S04]  /*1bb80*/  LDL.LU.64 R12, [R1+0x4b0] ;  /* 0x0004b000010c7983 */ /* 0x000f280000300a00 */
[----:B------:R2:W-:Y:S04]  /*1bb90*/  STL.64 [R1+0x778], R158 ;  /* 0x0007789e01007387 */ /* 0x0005e80000100a00 */
[----:B------:R-:W-:Y:S04]  /*1bba0*/  LDGSTS.E [R15+0x6800c], desc[UR8][R162.64], !P2 ;  /* 0x6800c000a20f7fae */ /* 0x000fe8000d121848 */
[----:B------:R-:W-:Y:S01]  /*1bbb0*/  LDGSTS.E [R15+0x6c00c], desc[UR8][R160.64], !P2 ;  /* 0x6c00c000a00f7fae */ /* 0x000fe2000d121848 */
[----:B---3--:R-:W-:-:S03]  /*1bbc0*/  LOP3.LUT R235, R235, 0x7f, RZ, 0xc0, !PT ;  /* 0x0000007febeb7812 */ /* 0x008fc600078ec0ff */
[----:B------:R3:W-:Y:S01]  /*1bbd0*/  STL.64 [R1+0x770], R20 ;  /* 0x0007701401007387 */ /* 0x0007e20000100a00 */
[----:B------:R-:W-:-:S03]  /*1bbe0*/  ISETP.GE.AND P2, PT, R235, R18, PT ;  /* 0x00000012eb00720c */ /* 0x000fc60003f46270 */
[----:B------:R-:W3:Y:S04]  /*1bbf0*/  LDL.LU.64 R232, [R1+0x4a8] ;  /* 0x0004a80001e87983 */ /* 0x000ee80000300a00 */
[----:B------:R-:W3:Y:S04]  /*1bc00*/  LDL.LU.64 R234, [R1+0x4a0] ;  /* 0x0004a00001ea7983 */ /* 0x000ee80000300a00 */
[----:B------:R2:W-:Y:S04]  /*1bc10*/  LDGSTS.E [R15+0x70000], desc[UR8][R158.64], !P4 ;  /* 0x700000009e0f7fae */ /* 0x0005e8000e121848 */
[----:B------:R3:W-:Y:S01]  /*1bc20*/  LDGSTS.E [R15+0x74000], desc[UR8][R20.64], !P4 ;  /* 0x74000000140f7fae */ /* 0x0007e2000e121848 */
[----:B------:R-:W-:-:S02]  /*1bc30*/  ISETP.GE.U32.AND P1, PT, R252, 0x7ffffd84, PT ;  /* 0x7ffffd84fc00780c */ /* 0x000fc40003f26070 */
[----:B------:R-:W-:Y:S02]  /*1bc40*/  ISETP.GT.AND P4, PT, R0, 0x27f, PT ;  /* 0x0000027f0000780c */ /* 0x000fe40003f84270 */
[----:B------:R-:W-:Y:S01]  /*1bc50*/  SEL R252, RZ, 0x4, P2 ;  /* 0x00000004fffc7807 */ /* 0x000fe20001000000 */
[----:B------:R-:W-:-:S03]  /*1bc60*/  VIADD R19, R19, 0xfffffe01 ;  /* 0xfffffe0113137836 */ /* 0x000fc60000000000 */
[----:B------:R-:W-:Y:S02]  /*1bc70*/  SEL R252, R252, RZ, P4 ;  /* 0x000000fffcfc7207 */ /* 0x000fe40002000000 */
[----:B------:R-:W-:Y:S02]  /*1bc80*/  ISETP.GE.U32.AND P4, PT, R18, 0x7ffffd81, PT ;  /* 0x7ffffd811200780c */ /* 0x000fe40003f86070 */
[----:B------:R-:W-:Y:S01]  /*1bc90*/  ISETP.GE.U32.AND P2, PT, R154, 0x7ffffd83, PT ;  /* 0x7ffffd839a00780c */ /* 0x000fe20003f46070 */
[----:B--2---:R-:W-:-:S05]  /*1bca0*/  IMAD.WIDE R158, R7, 0x4, R156 ;  /* 0x00000004079e7825 */ /* 0x004fca00078e029c */
[----:B------:R-:W-:Y:S04]  /*1bcb0*/  STL.64 [R1+0x768], R158 ;  /* 0x0007689e01007387 */ /* 0x000fe80000100a00 */
[----:B------:R-:W-:Y:S01]  /*1bcc0*/  LDGSTS.E [R15+0x70004], desc[UR8][R158.64], !P5 ;  /* 0x700040009e0f7fae */ /* 0x000fe2000e921848 */
[----:B----4-:R-:W-:-:S04]  /*1bcd0*/  IMAD.WIDE R156, R7, 0x4, R230 ;  /* 0x00000004079c7825 */ /* 0x010fc800078e02e6 */
[C---:B---3--:R-:W-:Y:S01]  /*1bce0*/  IMAD.WIDE R20, R7.reuse, 0x4, R236 ;  /* 0x0000000407147825 */ /* 0x048fe200078e02ec */
[----:B------:R-:W-:Y:S03]  /*1bcf0*/  STL.64 [R1+0x760], R156 ;  /* 0x0007609c01007387 */ /* 0x000fe60000100a00 */
[----:B------:R-:W-:Y:S01]  /*1bd00*/  IMAD.WIDE R8, R7, 0x4, R8 ;  /* 0x0000000407087825 */ /* 0x000fe200078e0208 */
[----:B------:R-:W-:Y:S04]  /*1bd10*/  LDGSTS.E [R15+0x74004], desc[UR8][R156.64], !P5 ;  /* 0x740040009c0f7fae */ /* 0x000fe8000e921848 */
[----:B------:R-:W-:Y:S04]  /*1bd20*/  STL.64 [R1+0x758], R20 ;  /* 0x0007581401007387 */ /* 0x000fe80000100a00 */
[----:B------:R1:W-:Y:S04]  /*1bd30*/  LDGSTS.E [R15+0x70008], desc[UR8][R20.64], !P3 ;  /* 0x70008000140f7fae */ /* 0x0003e8000d921848 */
[----:B------:R2:W-:Y:S04]  /*1bd40*/  STL.64 [R1+0x750], R8 ;  /* 0x0007500801007387 */ /* 0x0005e80000100a00 */
[----:B------:R-:W-:Y:S01]  /*1bd50*/  LDGSTS.E [R15+0x74008], desc[UR8][R8.64], !P3 ;  /* 0x74008000080f7fae */ /* 0x000fe2000d921848 */
[----:B------:R-:W-:-:S02]  /*1bd60*/  ISETP.GE.U32.AND P5, PT, R19, 0x7ffffd82, PT ;  /* 0x7ffffd821300780c */ /* 0x000fc40003fa6070 */
[----:B------:R-:W-:Y:S01]  /*1bd70*/  ISETP.NE.U32.AND P3, PT, R252, RZ, PT ;  /* 0x000000fffc00720c */ /* 0x000fe20003f65070 */
[----:B--2---:R-:W2:Y:S04]  /*1bd80*/  LDL.LU.64 R8, [R1+0x480] ;  /* 0x0004800001087983 */ /* 0x004ea80000300a00 */
[----:B------:R-:W3:Y:S01]  /*1bd90*/  LDL.LU.64 R162, [R1+0x470] ;  /* 0x0004700001a27983 */ /* 0x000ee20000300a00 */
[----:B-1----:R-:W-:-:S03]  /*1bda0*/  VIADD R20, R17, 0xfffffdff ;  /* 0xfffffdff11147836 */ /* 0x002fc60000000000 */
[----:B------:R-:W4:Y:S01]  /*1bdb0*/  LDL.LU.64 R160, [R1+0x468] ;  /* 0x0004680001a07983 */ /* 0x000f220000300a00 */
[----:B------:R-:W-:-:S03]  /*1bdc0*/  VIADD R252, R16, 0xfffffdfe ;  /* 0xfffffdfe10fc7836 */ /* 0x000fc60000000000 */
[----:B------:R-:W3:Y:S04]  /*1bdd0*/  LDL.LU.64 R230, [R1+0x458] ;  /* 0x0004580001e67983 */ /* 0x000ee80000300a00 */
[----:B------:R-:W3:Y:S04]  /*1bde0*/  LDL.LU.64 R236, [R1+0x450] ;  /* 0x0004500001ec7983 */ /* 0x000ee80000300a00 */
[----:B------:R-:W3:Y:S01]  /*1bdf0*/  LDL.LU.64 R158, [R1+0x440] ;  /* 0x00044000019e7983 */ /* 0x000ee20000300a00 */
[----:B------:R-:W-:-:S05]  /*1be00*/  IMAD.WIDE R152, R7, 0x4, R152 ;  /* 0x0000000407987825 */ /* 0x000fca00078e0298 */
[----:B------:R-:W-:Y:S01]  /*1be10*/  STL.64 [R1+0x748], R152 ;  /* 0x0007489801007387 */ /* 0x000fe20000100a00 */
[----:B------:R-:W-:-:S03]  /*1be20*/  IMAD.WIDE R12, R7, 0x4, R12 ;  /* 0x00000004070c7825 */ /* 0x000fc600078e020c */
[----:B------:R-:W3:Y:S04]  /*1be30*/  LDL.LU.64 R156, [R1+0x438] ;  /* 0x00043800019c7983 */ /* 0x000ee80000300a00 */
[----:B------:R1:W-:Y:S04]  /*1be40*/  STL.64 [R1+0x740], R12 ;  /* 0x0007400c01007387 */ /* 0x0003e80000100a00 */
[----:B------:R-:W3:Y:S04]  /*1be50*/  LDL.LU.64 R154, [R1+0x428] ;  /* 0x00042800019a7983 */ /* 0x000ee80000300a00 */
[----:B------:R-:W-:Y:S04]  /*1be60*/  LDGSTS.E [R15+0x7000c], desc[UR8][R152.64], !P0 ;  /* 0x7000c000980f7fae */ /* 0x000fe8000c121848 */
[----:B------:R-:W-:Y:S01]  /*1be70*/  LDGSTS.E [R15+0x7400c], desc[UR8][R12.64], !P0 ;  /* 0x7400c0000c0f7fae */ /* 0x000fe2000c121848 */
[----:B------:R-:W-:-:S04]  /*1be80*/  IMAD.WIDE R18, R7, 0x4, R232 ;  /* 0x0000000407127825 */ /* 0x000fc800078e02e8 */
[----:B------:R-:W-:Y:S01]  /*1be90*/  IMAD.WIDE R16, R7, 0x4, R234 ;  /* 0x0000000407107825 */ /* 0x000fe200078e02ea */
[----:B------:R-:W-:Y:S04]  /*1bea0*/  STL.64 [R1+0x738], R18 ;  /* 0x0007381201007387 */ /* 0x000fe80000100a00 */
[----:B------:R2:W-:Y:S04]  /*1beb0*/  STL.64 [R1+0x730], R16 ;  /* 0x0007301001007387 */ /* 0x0005e80000100a00 */
[----:B-1----:R-:W3:Y:S04]  /*1bec0*/  LDL.LU.64 R12, [R1+0x420] ;  /* 0x00042000010c7983 */ /* 0x002ee80000300a00 */
[----:B------:R-:W3:Y:S04]  /*1bed0*/  LDL.LU.64 R234, [R1+0x418] ;  /* 0x0004180001ea7983 */ /* 0x000ee80000300a00 */
[----:B------:R-:W-:Y:S04]  /*1bee0*/  LDGSTS.E [R15+0x78000], desc[UR8][R18.64], !P1 ;  /* 0x78000000120f7fae */ /* 0x000fe8000c921848 */
[----:B------:R2:W-:Y:S04]  /*1bef0*/  LDGSTS.E [R15+0x7c000], desc[UR8][R16.64], !P1 ;  /* 0x7c000000100f7fae */ /* 0x0005e8000c921848 */
[----:B------:R-:W3:Y:S04]  /*1bf00*/  LDL.LU.64 R152, [R1+0x410] ;  /* 0x0004100001987983 */ /* 0x000ee80000300a00 */
[----:B------:R-:W3:Y:S01]  /*1bf10*/  LDL.LU.64 R232, [R1+0x408] ;  /* 0x0004080001e87983 */ /* 0x000ee20000300a00 */
[----:B--2---:R-:W-:-:S03]  /*1bf20*/  IMAD.WIDE R16, R23, 0x4, R8 ;  /* 0x0000000417107825 */ /* 0x004fc600078e0208 */
[----:B------:R-:W2:Y:S04]  /*1bf30*/  LDL.LU.64 R8, [R1+0x400] ;  /* 0x0004000001087983 */ /* 0x000ea80000300a00 */
[----:B------:R1:W-:Y:S01]  /*1bf40*/  STL.64 [R1+0xbe0], R16 ;  /* 0x000be01001007387 */ /* 0x0003e20000100a00 */
[----:B----4-:R-:W-:-:S04]  /*1bf50*/  IMAD.WIDE R220, R23, 0x4, R160 ;  /* 0x0000000417dc7825 */ /* 0x010fc800078e02a0 */
[----:B---3--:R-:W-:-:S04]  /*1bf60*/  IMAD.WIDE R206, R23, 0x4, R230 ;  /* 0x0000000417ce7825 */ /* 0x008fc800078e02e6 */
[----:B-1----:R-:W-:-:S04]  /*1bf70*/  IMAD.WIDE R16, R23, 0x4, R162 ;  /* 0x0000000417107825 */ /* 0x002fc800078e02a2 */
[C---:B------:R-:W-:Y:S01]  /*1bf80*/  IMAD.WIDE R192, R23.reuse, 0x4, R236 ;  /* 0x0000000417c07825 */ /* 0x040fe200078e02ec */
[----:B------:R1:W-:Y:S04]  /*1bf90*/  STL.64 [R1+0xbd8], R16 ;  /* 0x000bd81001007387 */ /* 0x0003e80000100a00 */
[----:B------:R-:W3:Y:S01]  /*1bfa0*/  LDL.LU.64 R230, [R1+0x3e0] ;  /* 0x0003e00001e67983 */ /* 0x000ee20000300a00 */
[----:B------:R-:W-:-:S03]  /*1bfb0*/  IMAD.WIDE R178, R23, 0x4, R158 ;  /* 0x0000000417b27825 */ /* 0x000fc600078e029e */
[----:B------:R-:W4:Y:S04]  /*1bfc0*/  LDL.LU.64 R236, [R1+0x3c0] ;  /* 0x0003c00001ec7983 */ /* 0x000f280000300a00 */
[----:B------:R-:W-:Y:S04]  /*1bfd0*/  STL.64 [R1+0xbd0], R220 ;  /* 0x000bd0dc01007387 */ /* 0x000fe80000100a00 */
[----:B------:R1:W-:Y:S04]  /*1bfe0*/  STL.64 [R1+0x1170], R220 ;  /* 0x001170dc01007387 */ /* 0x0003e80000100a00 */
[----:B------:R-:W-:Y:S04]  /*1bff0*/  STL.64 [R1+0xbc8], R206 ;  /* 0x000bc8ce01007387 */ /* 0x000fe80000100a00 */
[----:B------:R-:W-:Y:S04]  /*1c000*/  STL.64 [R1+0x1178], R206 ;  /* 0x001178ce01007387 */ /* 0x000fe80000100a00 */
[----:B------:R-:W-:Y:S04]  /*1c010*/  STL.64 [R1+0xbc0], R192 ;  /* 0x000bc0c001007387 */ /* 0x000fe80000100a00 */
[----:B------:R-:W-:Y:S01]  /*1c020*/  STL.64 [R1+0x1180], R192 ;  /* 0x001180c001007387 */ /* 0x000fe20000100a00 */
[----:B-1----:R-:W-:-:S03]  /*1c030*/  IMAD.WIDE R16, R23, 0x4, R12 ;  /* 0x0000000417107825 */ /* 0x002fc600078e020c */
[----:B------:R-:W4:Y:S01]  /*1c040*/  LDL.LU.64 R12, [R1+0x360] ;  /* 0x00036000010c7983 */ /* 0x000f220000300a00 */
[----:B------:R-:W-:-:S03]  /*1c050*/  IMAD.WIDE R220, R23, 0x4, R234 ;  /* 0x0000000417dc7825 */ /* 0x000fc600078e02ea */
[----:B------:R-:W-:Y:S04]  /*1c060*/  STL.64 [R1+0xbb8], R178 ;  /* 0x000bb8b201007387 */ /* 0x000fe80000100a00 */
[----:B------:R1:W-:Y:S04]  /*1c070*/  STL.64 [R1+0xba0], R16 ;  /* 0x000ba01001007387 */ /* 0x0003e80000100a00 */
[----:B------:R-:W-:Y:S04]  /*1c080*/  STL.64 [R1+0x1188], R178 ;  /* 0x001188b201007387 */ /* 0x000fe80000100a00 */
[----:B------:R-:W1:Y:S01]  /*1c090*/  LDL.LU.64 R234, [R1+0x350] ;  /* 0x0003500001ea7983 */ /* 0x000e620000300a00 */
[----:B------:R-:W-:-:S04]  /*1c0a0*/  IMAD.WIDE R166, R23, 0x4, R156 ;  /* 0x0000000417a67825 */ /* 0x000fc800078e029c */
[C---:B------:R-:W-:Y:S01]  /*1c0b0*/  IMAD.WIDE R154, R23.reuse, 0x4, R154 ;  /* 0x00000004179a7825 */ /* 0x040fe200078e029a */
[----:B------:R-:W-:Y:S04]  /*1c0c0*/  STL.64 [R1+0xbb0], R166 ;  /* 0x000bb0a601007387 */ /* 0x000fe80000100a00 */
[----:B------:R-:W-:Y:S01]  /*1c0d0*/  STL.64 [R1+0x1190], R166 ;  /* 0x001190a601007387 */ /* 0x000fe20000100a00 */
[----:B------:R-:W-:-:S03]  /*1c0e0*/  IMAD.WIDE R218, R23, 0x4, R152 ;  /* 0x0000000417da7825 */ /* 0x000fc600078e0298 */
[----:B------:R-:W4:Y:S01]  /*1c0f0*/  LDL.LU.64 R160, [R1+0x330] ;  /* 0x0003300001a07983 */ /* 0x000f220000300a00 */
[----:B------:R-:W-:-:S03]  /*1c100*/  IMAD.WIDE R204, R23, 0x4, R232 ;  /* 0x0000000417cc7825 */ /* 0x000fc600078e02e8 */
[----:B------:R-:W-:Y:S04]  /*1c110*/  STL.64 [R1+0xba8], R154 ;  /* 0x000ba89a01007387 */ /* 0x000fe80000100a00 */
[----:B------:R1:W-:Y:S04]  /*1c120*/  STL.64 [R1+0x1198], R154 ;  /* 0x0011989a01007387 */ /* 0x0003e80000100a00 */
[----:B------:R-:W-:Y:S04]  /*1c130*/  STL.64 [R1+0xb98], R220 ;  /* 0x000b98dc01007387 */ /* 0x000fe80000100a00 */
[----:B------:R-:W-:Y:S04]  /*1c140*/  STL.64 [R1+0x11a8], R220 ;  /* 0x0011a8dc01007387 */ /* 0x000fe80000100a00 */
[----:B------:R-:W4:Y:S01]  /*1c150*/  LDL.LU.64 R232, [R1+0x318] ;  /* 0x0003180001e87983 */ /* 0x000f220000300a00 */
[----:B------:R-:W-:-:S04]  /*1c160*/  IMAD.WIDE R152, R23, 0x4, R10 ;  /* 0x0000000417987825 */ /* 0x000fc800078e020a */
[C---:B--2---:R-:W-:Y:S02]  /*1c170*/  IMAD.WIDE R190, R23.reuse, 0x4, R8 ;  /* 0x0000000417be7825 */ /* 0x044fe400078e0208 */
[----:B------:R-:W2:Y:S04]  /*1c180*/  LDL.LU.64 R8, [R1+0x308] ;  /* 0x0003080001087983 */ /* 0x000ea80000300a00 */
[----:B------:R-:W-:Y:S04]  /*1c190*/  STL.64 [R1+0xb90], R218 ;  /* 0x000b90da01007387 */ /* 0x000fe80000100a00 */
[----:B------:R-:W-:Y:S04]  /*1c1a0*/  STL.64 [R1+0x11b0], R218 ;  /* 0x0011b0da01007387 */ /* 0x000fe80000100a00 */
[----:B------:R-:W2:Y:S04]  /*1c1b0*/  LDL.LU.64 R162, [R1+0x300] ;  /* 0x0003000001a27983 */ /* 0x000ea80000300a00 */
[----:B------:R-:W2:Y:S01]  /*1c1c0*/  LDL.LU.64 R156, [R1+0x2f0] ;  /* 0x0002f000019c7983 */ /* 0x000ea20000300a00 */
[----:B---3--:R-:W-:-:S03]  /*1c1d0*/  IMAD.WIDE R176, R23, 0x4, R230 ;  /* 0x0000000417b07825 */ /* 0x008fc600078e02e6 */
[----:B------:R-:W3:Y:S01]  /*1c1e0*/  LDL.LU.64 R230, [R1+0x2e8] ;  /* 0x0002e80001e67983 */ /* 0x000ee20000300a00 */
[----:B----4-:R-:W-:-:S03]  /*1c1f0*/  IMAD.WIDE R164, R23, 0x4, R236 ;  /* 0x0000000417a47825 */ /* 0x010fc600078e02ec */
[----:B------:R-:W-:Y:S04]  /*1c200*/  STL.64 [R1+0xb88], R204 ;  /* 0x000b88cc01007387 */ /* 0x000fe80000100a00 */
[----:B------:R-:W-:Y:S04]  /*1c210*/  STL.64 [R1+0x11b8], R204 ;  /* 0x0011b8cc01007387 */ /* 0x000fe80000100a00 */
[----:B------:R-:W4:Y:S04]  /*1c220*/  LDL.LU.64 R158, [R1+0x2d8] ;  /* 0x0002d800019e7983 */ /* 0x000f280000300a00 */
[----:B------:R-:W4:Y:S04]  /*1c230*/  LDL.LU.64 R236, [R1+0x2b8] ;  /* 0x0002b80001ec7983 */ /* 0x000f280000300a00 */
[----:B------:R-:W-:Y:S04]  /*1c240*/  STL.64 [R1+0xb80], R190 ;  /* 0x000b80be01007387 */ /* 0x000fe80000100a00 */
[----:B------:R-:W-:Y:S04]  /*1c250*/  STL.64 [R1+0x11c0], R190 ;  /* 0x0011c0be01007387 */ /* 0x000fe80000100a00 */
[----:B------:R-:W4:Y:S04]  /*1c260*/  LDL.LU.64 R10, [R1+0x2a0] ;  /* 0x0002a000010a7983 */ /* 0x000f280000300a00 */
[----:B------:R-:W-:Y:S04]  /*1c270*/  STL.64 [R1+0xb78], R176 ;  /* 0x000b78b001007387 */ /* 0x000fe80000100a00 */
[----:B------:R-:W-:Y:S01]  /*1c280*/  STL.64 [R1+0x11c8], R176 ;  /* 0x0011c8b001007387 */ /* 0x000fe20000100a00 */
[----:B------:R-:W-:-:S03]  /*1c290*/  IMAD.WIDE R12, R23, 0x4, R12 ;  /* 0x00000004170c7825 */ /* 0x000fc600078e020c */
[----:B------:R-:W4:Y:S01]  /*1c2a0*/  LDL.LU.64 R180, [R1+0x288] ;  /* 0x0002880001b47983 */ /* 0x000f220000300a00 */
[----:B-1----:R-:W-:-:S03]  /*1c2b0*/  IMAD.WIDE R16, R23, 0x4, R234 ;  /* 0x0000000417107825 */ /* 0x002fc600078e02ea */
[----:B------:R-:W4:Y:S04]  /*1c2c0*/  LDL.LU.64 R234, [R1+0x270] ;  /* 0x0002700001ea7983 */ /* 0x000f280000300a00 */
[----:B------:R-:W-:Y:S04]  /*1c2d0*/  STL.64 [R1+0xb70], R164 ;  /* 0x000b70a401007387 */ /* 0x000fe80000100a00 */
[----:B------:R1:W-:Y:S04]  /*1c2e0*/  STL.64 [R1+0x11d0], R164 ;  /* 0x0011d0a401007387 */ /* 0x0003e80000100a00 */
[----:B------:R-:W-:Y:S04]  /*1c2f0*/  STL.64 [R1+0xb60], R12 ;  /* 0x000b600c01007387 */ /* 0x000fe80000100a00 */
[----:B------:R-:W1:Y:S01]  /*1c300*/  LDL.LU.64 R168, [R1+0x258] ;  /* 0x0002580001a87983 */ /* 0x000e620000300a00 */
[----:B------:R-:W-:Y:S01]  /*1c310*/  IMAD.WIDE R216, R23, 0x4, R160 ;  /* 0x0000000417d87825 */ /* 0x000fe200078e02a0 */
[----:B------:R-:W-:-:S02]  /*1c320*/  ISETP.GE.U32.AND P0, PT, R20, 0x7ffffd80, PT ;  /* 0x7ffffd801400780c */ /* 0x000fc40003f06070 */
[----:B------:R-:W4:Y:S04]  /*1c330*/  LDL.LU.64 R160, [R1+0x240] ;  /* 0x0002400001a07983 */ /* 0x000f280000300a00 */
[----:B------:R-:W-:Y:S04]  /*1c340*/  STL.64 [R1+0xb68], R152 ;  /* 0x000b689801007387 */ /* 0x000fe80000100a00 */
[----:B------:R-:W-:Y:S01]  /*1c350*/  STL.64 [R1+0xb58], R16 ;  /* 0x000b581001007387 */ /* 0x000fe20000100a00 */
[----:B------:R-:W-:-:S03]  /*1c360*/  IMAD.WIDE R20, R23, 0x4, R232 ;  /* 0x0000000417147825 */ /* 0x000fc600078e02e8 */
[----:B------:R-:W4:Y:S04]  /*1c370*/  LDL.LU.64 R232, [R1+0x228] ;  /* 0x0002280001e87983 */ /* 0x000f280000300a00 */
[----:B------:R-:W4:Y:S04]  /*1c380*/  LDL.LU.64 R182, [R1+0x218] ;  /* 0x0002180001b67983 */ /* 0x000f280000300a00 */
[----:B------:R-:W4:Y:S04]  /*1c390*/  LDL.LU.64 R170, [R1+0x208] ;  /* 0x0002080001aa7983 */ /* 0x000f280000300a00 */
[----:B------:R-:W-:Y:S01]  /*1c3a0*/  STL.64 [R1+0xb50], R216 ;  /* 0x000b50d801007387 */ /* 0x000fe20000100a00 */
[----:B--2---:R-:W-:-:S04]  /*1c3b0*/  IMAD.WIDE R8, R23, 0x4, R8 ;  /* 0x0000000417087825 */ /* 0x004fc800078e0208 */
[----:B------:R-:W-:-:S04]  /*1c3c0*/  IMAD.WIDE R174, R23, 0x4, R162 ;  /* 0x0000000417ae7825 */ /* 0x000fc800078e02a2 */
[C---:B------:R-:W-:Y:S02]  /*1c3d0*/  IMAD.WIDE R162, R23.reuse, 0x4, R156 ;  /* 0x0000000417a27825 */ /* 0x040fe400078e029c */
[----:B------:R-:W2:Y:S04]  /*1c3e0*/  LDL.LU.64 R156, [R1+0x1f8] ;  /* 0x0001f800019c7983 */ /* 0x000ea80000300a00 */
[----:B------:R-:W-:Y:S04]  /*1c3f0*/  STL.64 [R1+0xb48], R20 ;  /* 0x000b481401007387 */ /* 0x000fe80000100a00 */
[----:B------:R-:W-:Y:S01]  /*1c400*/  STL.64 [R1+0xb40], R8 ;  /* 0x000b400801007387 */ /* 0x000fe20000100a00 */
[----:B---3--:R-:W-:-:S03]  /*1c410*/  IMAD.WIDE R230, R23, 0x4, R230 ;  /* 0x0000000417e67825 */ /* 0x008fc600078e02e6 */
[----:B------:R-:W-:Y:S01]  /*1c420*/  STL.64 [R1+0xb38], R174 ;  /* 0x000b38ae01007387 */ /* 0x000fe20000100a00 */
[----:B----4-:R-:W-:-:S04]  /*1c430*/  IMAD.WIDE R154, R23, 0x4, R158 ;  /* 0x00000004179a7825 */ /* 0x010fc800078e029e */
[C---:B------:R-:W-:Y:S02]  /*1c440*/  IMAD.WIDE R18, R23.reuse, 0x4, R236 ;  /* 0x0000000417127825 */ /* 0x040fe400078e02ec */
[----:B------:R-:W3:Y:S04]  /*1c450*/  LDL.LU.64 R236, [R1+0x1e8] ;  /* 0x0001e80001ec7983 */ /* 0x000ee80000300a00 */
[----:B------:R-:W4:Y:S04]  /*1c460*/  LDL.LU.64 R184, [R1+0x1c8] ;  /* 0x0001c80001b87983 */ /* 0x000f280000300a00 */
[----:B------:R-:W-:Y:S01]  /*1c470*/  STL.64 [R1+0xb30], R162 ;  /* 0x000b30a201007387 */ /* 0x000fe20000100a00 */
[----:B------:R-:W-:-:S03]  /*1c480*/  IMAD.WIDE R10, R23, 0x4, R10 ;  /* 0x00000004170a7825 */ /* 0x000fc600078e020a */
[----:B------:R-:W-:Y:S04]  /*1c490*/  STL.64 [R1+0xb20], R154 ;  /* 0x000b209a01007387 */ /* 0x000fe80000100a00 */
[----:B------:R-:W4:Y:S04]  /*1c4a0*/  LDL.LU.64 R172, [R1+0x1b8] ;  /* 0x0001b80001ac7983 */ /* 0x000f280000300a00 */
[----:B------:R-:W4:Y:S04]  /*1c4b0*/  LDL.LU.64 R158, [R1+0x1b0] ;  /* 0x0001b000019e7983 */ /* 0x000f280000300a00 */
[----:B------:R-:W-:Y:S01]  /*1c4c0*/  STL.64 [R1+0xb28], R230 ;  /* 0x000b28e601007387 */ /* 0x000fe20000100a00 */
[----:B------:R-:W-:-:S03]  /*1c4d0*/  IMAD.WIDE R202, R23, 0x4, R180 ;  /* 0x0000000417ca7825 */ /* 0x000fc600078e02b4 */
[----:B------:R-:W-:Y:S01]  /*1c4e0*/  STL.64 [R1+0xb18], R18 ;  /* 0x000b181201007387 */ /* 0x000fe20000100a00 */
[----:B------:R-:W-:-:S03]  /*1c4f0*/  IMAD.WIDE R186, R23, 0x4, R234 ;  /* 0x0000000417ba7825 */ /* 0x000fc600078e02ea */
[----:B------:R-:W4:Y:S04]  /*1c500*/  LDL.LU.64 R234, [R1+0x1a8] ;  /* 0x0001a80001ea7983 */ /* 0x000f280000300a00 */
[----:B------:R-:W-:Y:S04]  /*1c510*/  STL.64 [R1+0xb10], R10 ;  /* 0x000b100a01007387 */ /* 0x000fe80000100a00 */
[----:B------:R-:W4:Y:S01]  /*1c520*/  LDL.LU.64 R180, [R1+0x198] ;  /* 0x0001980001b47983 */ /* 0x000f220000300a00 */
[----:B-1----:R-:W-:-:S05]  /*1c530*/  IMAD.WIDE R164, R23, 0x4, R168 ;  /* 0x0000000417a47825 */ /* 0x002fca00078e02a8 */
[----:B------:R1:W-:Y:S04]  /*1c540*/  STL.64 [R1+0xaf8], R164 ;  /* 0x000af8a401007387 */ /* 0x0003e80000100a00 */
[----:B------:R-:W4:Y:S04]  /*1c550*/  LDL.LU.64 R168, [R1+0x188] ;  /* 0x0001880001a87983 */ /* 0x000f280000300a00 */
[----:B------:R-:W-:Y:S04]  /*1c560*/  STL.64 [R1+0xb08], R202 ;  /* 0x000b08ca01007387 */ /* 0x000fe80000100a00 */
[----:B------:R-:W-:Y:S04]  /*1c570*/  STL.64 [R1+0xb00], R186 ;  /* 0x000b00ba01007387 */ /* 0x000fe80000100a00 */
[----:B------:R-:W4:Y:S01]  /*1c580*/  LDL.LU.64 R194, [R1+0x148] ;  /* 0x0001480001c27983 */ /* 0x000f220000300a00 */
[----:B------:R-:W-:-:S04]  /*1c590*/  IMAD.WIDE R160, R23, 0x4, R160 ;  /* 0x0000000417a07825 */ /* 0x000fc800078e02a0 */
[C---:B------:R-:W-:Y:S01]  /*1c5a0*/  IMAD.WIDE R166, R23.reuse, 0x4, R182 ;  /* 0x0000000417a67825 */ /* 0x040fe200078e02b6 */
[----:B------:R-:W-:Y:S03]  /*1c5b0*/  STL.64 [R1+0xaf0], R160 ;  /* 0x000af0a001007387 */ /* 0x000fe60000100a00 */
[C---:B------:R-:W-:Y:S01]  /*1c5c0*/  IMAD.WIDE R232, R23.reuse, 0x4, R232 ;  /* 0x0000000417e87825 */ /* 0x040fe200078e02e8 */
[----:B------:R-:W4:Y:S03]  /*1c5d0*/  LDL.LU.64 R198, [R1+0x80] ;  /* 0x0000800001c67983 */ /* 0x000f260000300a00 */
[C---:B------:R-:W-:Y:S01]  /*1c5e0*/  IMAD.WIDE R228, R23.reuse, 0x4, R170 ;  /* 0x0000000417e47825 */ /* 0x040fe200078e02aa */
[----:B------:R-:W4:Y:S04]  /*1c5f0*/  LDL.LU.64 R182, [R1+0x78] ;  /* 0x0000780001b67983 */ /* 0x000f280000300a00 */
[----:B------:R-:W4:Y:S01]  /*1c600*/  LDL.LU.64 R170, [R1+0x70] ;  /* 0x0000700001aa7983 */ /* 0x000f220000300a00 */
[----:B--2---:R-:W-:-:S03]  /*1c610*/  IMAD.WIDE R214, R23, 0x4, R156 ;  /* 0x0000000417d67825 */ /* 0x004fc600078e029c */
[----:B------:R-:W2:Y:S04]  /*1c620*/  LDL.LU.64 R156, [R1+0x68] ;  /* 0x00006800019c7983 */ /* 0x000ea80000300a00 */
[----:B------:R-:W-:Y:S04]  /*1c630*/  STL.64 [R1+0xae0], R166 ;  /* 0x000ae0a601007387 */ /* 0x000fe80000100a00 */
[----:B------:R-:W-:Y:S04]  /*1c640*/  STL.64 [R1+0xae8], R232 ;  /* 0x000ae8e801007387 */ /* 0x000fe80000100a00 */
[----:B------:R-:W-:Y:S01]  /*1c650*/  STL.64 [R1+0xad8], R228 ;  /* 0x000ad8e401007387 */ /* 0x000fe20000100a00 */
[----:B---3--:R-:W-:-:S03]  /*1c660*/  IMAD.WIDE R200, R23, 0x4, R236 ;  /* 0x0000000417c87825 */ /* 0x008fc600078e02ec */
[----:B------:R-:W3:Y:S01]  /*1c670*/  LDL.LU.64 R236, [R1+0x60] ;  /* 0x0000600001ec7983 */ /* 0x000ee20000300a00 */
[----:B----4-:R-:W-:-:S03]  /*1c680*/  IMAD.WIDE R184, R23, 0x4, R184 ;  /* 0x0000000417b87825 */ /* 0x010fc600078e02b8 */
[----:B------:R-:W4:Y:S04]  /*1c690*/  LDL.LU.64 R206, [R1+0x58] ;  /* 0x0000580001ce7983 */ /* 0x000f280000300a00 */
[----:B------:R-:W4:Y:S04]  /*1c6a0*/  LDL.LU.64 R224, [R1+0x50] ;  /* 0x0000500001e07983 */ /* 0x000f280000300a00 */
[----:B------:R-:W-:Y:S01]  /*1c6b0*/  STL.64 [R1+0xad0], R214 ;  /* 0x000ad0d601007387 */ /* 0x000fe20000100a00 */
[----:B------:R-:W-:-:S03]  /*1c6c0*/  IMAD.WIDE R172, R23, 0x4, R172 ;  /* 0x0000000417ac7825 */ /* 0x000fc600078e02ac */
        /* <DEDUP_REMOVED lines=10> */
[----:B------:R-:W4:Y:S04]  /*1c770*/  LDL.LU.64 R222, [R1+0x28] ;  /* 0x0000280001de7983 */ /* 0x000f280000300a00 */
[----:B------:R-:W-:Y:S04]  /*1c780*/  STL.64 [R1+0xab0], R158 ;  /* 0x000ab09e01007387 */ /* 0x000fe80000100a00 */
[----:B------:R-:W-:Y:S01]  /*1c790*/  STL.64 [R1+0xa80], R178 ;  /* 0x000a80b201007387 */ /* 0x000fe20000100a00 */
[----:B------:R-:W-:-:S03]  /*1c7a0*/  IMAD.WIDE R212, R23, 0x4, R194 ;  /* 0x0000000417d47825 */ /* 0x000fc600078e02c2 */
[----:B------:R-:W4:Y:S04]  /*1c7b0*/  LDL.LU.64 R208, [R1+0x20] ;  /* 0x0000200001d07983 */ /* 0x000f280000300a00 */
[----:B------:R-:W4:Y:S01]  /*1c7c0*/  LDL.LU.64 R194, [R1+0x18] ;  /* 0x0000180001c27983 */ /* 0x000f220000300a00 */
[----:B------:R-:W-:-:S04]  /*1c7d0*/  IMAD.WIDE R234, R23, 0x4, R234 ;  /* 0x0000000417ea7825 */ /* 0x000fc800078e02ea */
[C---:B------:R-:W-:Y:S01]  /*1c7e0*/  IMAD.WIDE R198, R23.reuse, 0x4, R198 ;  /* 0x0000000417c67825 */ /* 0x040fe200078e02c6 */
[----:B------:R-:W-:Y:S03]  /*1c7f0*/  STL.64 [R1+0xaa8], R234 ;  /* 0x000aa8ea01007387 */ /* 0x000fe60000100a00 */
[C---:B------:R-:W-:Y:S01]  /*1c800*/  IMAD.WIDE R182, R23.reuse, 0x4, R182 ;  /* 0x0000000417b67825 */ /* 0x040fe200078e02b6 */
[----:B------:R-:W-:Y:S03]  /*1c810*/  STL.64 [R1+0xa78], R226 ;  /* 0x000a78e201007387 */ /* 0x000fe60000100a00 */
[C---:B------:R-:W-:Y:S01]  /*1c820*/  IMAD.WIDE R170, R23.reuse, 0x4, R170 ;  /* 0x0000000417aa7825 */ /* 0x040fe200078e02aa */
[----:B------:R-:W-:Y:S04]  /*1c830*/  STL.64 [R1+0xa70], R212 ;  /* 0x000a70d401007387 */ /* 0x000fe80000100a00 */
[----:B------:R-:W-:Y:S04]  /*1c840*/  STL.64 [R1+0xa68], R198 ;  /* 0x000a68c601007387 */ /* 0x000fe80000100a00 */
[----:B------:R-:W-:Y:S04]  /*1c850*/  STL.64 [R1+0xa60], R182 ;  /* 0x000a60b601007387 */ /* 0x000fe80000100a00 */
[----:B------:R-:W-:Y:S01]  /*1c860*/  STL.64 [R1+0xa58], R170 ;  /* 0x000a58aa01007387 */ /* 0x000fe20000100a00 */
[----:B--2---:R-:W-:-:S05]  /*1c870*/  IMAD.WIDE R156, R23, 0x4, R156 ;  /* 0x00000004179c7825 */ /* 0x004fca00078e029c */
[----:B------:R-:W-:Y:S01]  /*1c880*/  STL.64 [R1+0xa50], R156 ;  /* 0x000a509c01007387 */ /* 0x000fe20000100a00 */
[----:B---3--:R-:W-:-:S04]  /*1c890*/  IMAD.WIDE R236, R23, 0x4, R236 ;  /* 0x0000000417ec7825 */ /* 0x008fc800078e02ec */
[----:B----4-:R-:W-:-:S04]  /*1c8a0*/  IMAD.WIDE R192, R23, 0x4, R206 ;  /* 0x0000000417c07825 */ /* 0x010fc800078e02ce */
[C---:B------:R-:W-:Y:S01]  /*1c8b0*/  IMAD.WIDE R224, R23.reuse, 0x4, R224 ;  /* 0x0000000417e07825 */ /* 0x040fe200078e02e0 */
[----:B------:R-:W-:Y:S04]  /*1c8c0*/  STL.64 [R1+0xa40], R192 ;  /* 0x000a40c001007387 */ /* 0x000fe80000100a00 */
[----:B------:R-:W-:Y:S01]  /*1c8d0*/  STL.64 [R1+0xa48], R236 ;  /* 0x000a48ec01007387 */ /* 0x000fe20000100a00 */
[----:B------:R-:W-:-:S03]  /*1c8e0*/  IMAD.WIDE R210, R23, 0x4, R210 ;  /* 0x0000000417d27825 */ /* 0x000fc600078e02d2 */
[----:B------:R-:W-:Y:S04]  /*1c8f0*/  STL.64 [R1+0xa38], R224 ;  /* 0x000a38e001007387 */ /* 0x000fe80000100a00 */
[----:B-1----:R-:W2:Y:S04]  /*1c900*/  LDL.LU.64 R164, [R1+0xa88] ;  /* 0x000a880001a47983 */ /* 0x002ea80000300a00 */
[----:B------:R-:W3:Y:S01]  /*1c910*/  LDL.LU.64 R190, [R1+0x498] ;  /* 0x0004980001be7983 */ /* 0x000ee20000300a00 */
[----:B------:R-:W-:-:S03]  /*1c920*/  IMAD.WIDE R196, R23, 0x4, R196 ;  /* 0x0000000417c47825 */ /* 0x000fc600078e02c4 */
[----:B------:R-:W4:Y:S04]  /*1c930*/  LDL.LU.64 R218, [R1+0x490] ;  /* 0x0004900001da7983 */ /* 0x000f280000300a00 */
[----:B------:R-:W-:Y:S04]  /*1c940*/  STL.64 [R1+0xa30], R210 ;  /* 0x000a30d201007387 */ /* 0x000fe80000100a00 */
[----:B------:R-:W4:Y:S04]  /*1c950*/  LDL.LU.64 R176, [R1+0xaa0] ;  /* 0x000aa00001b07983 */ /* 0x000f280000300a00 */
[----:B------:R-:W4:Y:S01]  /*1c960*/  LDL.LU.64 R204, [R1+0xa98] ;  /* 0x000a980001cc7983 */ /* 0x000f220000300a00 */
[----:B------:R-:W-:-:S04]  /*1c970*/  IMAD.WIDE R180, R23, 0x4, R180 ;  /* 0x0000000417b47825 */ /* 0x000fc800078e02b4 */
[----:B------:R-:W-:-:S04]  /*1c980*/  IMAD.WIDE R206, R23, 0x4, R222 ;  /* 0x0000000417ce7825 */ /* 0x000fc800078e02de */
[C---:B------:R-:W-:Y:S01]  /*1c990*/  IMAD.WIDE R168, R23.reuse, 0x4, R168 ;  /* 0x0000000417a87825 */ /* 0x040fe200078e02a8 */
[----:B------:R1:W-:Y:S04]  /*1c9a0*/  STL.64 [R1+0xa10], R206 ;  /* 0x000a10ce01007387 */ /* 0x0003e80000100a00 */
[----:B------:R-:W4:Y:S01]  /*1c9b0*/  LDL.LU.64 R220, [R1+0xa90] ;  /* 0x000a900001dc7983 */ /* 0x000f220000300a00 */
[----:B------:R-:W-:-:S03]  /*1c9c0*/  IMAD.WIDE R208, R23, 0x4, R208 ;  /* 0x0000000417d07825 */ /* 0x000fc600078e02d0 */
[----:B------:R-:W-:Y:S01]  /*1c9d0*/  STL.64 [R1+0xa28], R196 ;  /* 0x000a28c401007387 */ /* 0x000fe20000100a00 */
[----:B------:R-:W-:-:S03]  /*1c9e0*/  IMAD.WIDE R222, R23, 0x4, R188 ;  /* 0x0000000417de7825 */ /* 0x000fc600078e02bc */
[----:B------:R-:W-:Y:S01]  /*1c9f0*/  STL.64 [R1+0xa20], R180 ;  /* 0x000a20b401007387 */ /* 0x000fe20000100a00 */
[----:B-1----:R-:W-:-:S03]  /*1ca00*/  IMAD.WIDE R206, R23, 0x4, R194 ;  /* 0x0000000417ce7825 */ /* 0x002fc600078e02c2 */
[----:B------:R1:W-:Y:S01]  /*1ca10*/  STL.64 [R1+0xa08], R208 ;  /* 0x000a08d001007387 */ /* 0x0003e20000100a00 */
[----:B------:R-:W-:-:S03]  /*1ca20*/  IMAD.WIDE R194, R23, 0x4, R2 ;  /* 0x0000000417c27825 */ /* 0x000fc600078e0202 */
[----:B------:R-:W-:Y:S01]  /*1ca30*/  STL.64 [R1+0xa18], R168 ;  /* 0x000a18a801007387 */ /* 0x000fe20000100a00 */
[----:B------:R-:W-:-:S03]  /*1ca40*/  IMAD.WIDE R188, R23, 0x4, R248 ;  /* 0x0000000417bc7825 */ /* 0x000fc600078e02f8 */
[----:B------:R-:W-:Y:S01]  /*1ca50*/  STL.64 [R1+0xa00], R206 ;  /* 0x000a00ce01007387 */ /* 0x000fe20000100a00 */
[----:B-1----:R-:W-:-:S03]  /*1ca60*/  IMAD.WIDE R208, R23, 0x4, R4 ;  /* 0x0000000417d07825 */ /* 0x002fc600078e0204 */
[----:B------:R-:W-:Y:S01]  /*1ca70*/  STL.64 [R1+0x9f8], R222 ;  /* 0x0009f8de01007387 */ /* 0x000fe20000100a00 */
[----:B------:R-:W-:-:S03]  /*1ca80*/  IMAD.WIDE R4, R23, 0x4, R246 ;  /* 0x0000000417047825 */ /* 0x000fc600078e02f6 */
[----:B------:R-:W4:Y:S04]  /*1ca90*/  LDL.64 R248, [R1+0xbd8] ;  /* 0x000bd80001f87983 */ /* 0x000f280000100a00 */
[----:B------:R-:W-:Y:S01]  /*1caa0*/  STL.64 [R1+0x9f0], R208 ;  /* 0x0009f0d001007387 */ /* 0x000fe20000100a00 */
[----:B------:R-:W-:-:S03]  /*1cab0*/  IMAD.WIDE R2, R23, 0x4, R244 ;  /* 0x0000000417027825 */ /* 0x000fc600078e02f4 */
[----:B------:R-:W4:Y:S04]  /*1cac0*/  LDL.64 R246, [R1+0xba0] ;  /* 0x000ba00001f67983 */ /* 0x000f280000100a00 */
[----:B------:R-:W-:Y:S04]  /*1cad0*/  STL.64 [R1+0x9e8], R194 ;  /* 0x0009e8c201007387 */ /* 0x000fe80000100a00 */
[----:B------:R-:W4:Y:S01]  /*1cae0*/  LDL.64 R244, [R1+0xbe0] ;  /* 0x000be00001f47983 */ /* 0x000f220000100a00 */
[----:B------:R-:W-:-:S04]  /*1caf0*/  IMAD.WIDE R250, R23, 0x4, R250 ;  /* 0x0000000417fa7825 */ /* 0x000fc800078e02fa */
[C---:B------:R-:W-:Y:S01]  /*1cb00*/  IMAD.WIDE R242, R7.reuse, 0x4, R242 ;  /* 0x0000000407f27825 */ /* 0x040fe200078e02f2 */
[----:B------:R-:W-:Y:S03]  /*1cb10*/  STL.64 [R1+0x9e0], R250 ;  /* 0x0009e0fa01007387 */ /* 0x000fe60000100a00 */
[C---:B------:R-:W-:Y:S01]  /*1cb20*/  IMAD.WIDE R240, R7.reuse, 0x4, R240 ;  /* 0x0000000407f07825 */ /* 0x040fe200078e02f0 */
[----:B------:R-:W-:Y:S03]  /*1cb30*/  STL.64 [R1+0x4e8], R242 ;  /* 0x0004e8f201007387 */ /* 0x000fe60000100a00 */
[----:B------:R-:W-:-:S04]  /*1cb40*/  IMAD.WIDE R238, R7, 0x4, R238 ;  /* 0x0000000407ee7825 */ /* 0x000fc800078e02ee */
[----:B--2---:R-:W-:-:S04]  /*1cb50*/  IMAD.WIDE R164, R7, 0x4, R164 ;  /* 0x0000000407a47825 */ /* 0x004fc800078e02a4 */
[C---:B---3--:R-:W-:Y:S01]  /*1cb60*/  IMAD.WIDE R190, R7.reuse, 0x4, R190 ;  /* 0x0000000407be7825 */ /* 0x048fe200078e02be */
[----:B------:R1:W-:Y:S03]  /*1cb70*/  STL.64 [R1+0x4a0], R164 ;  /* 0x0004a0a401007387 */ /* 0x0003e60000100a00 */
[C---:B----4-:R-:W-:Y:S01]  /*1cb80*/  IMAD.WIDE R218, R7.reuse, 0x4, R218 ;  /* 0x0000000407da7825 */ /* 0x050fe200078e02da */
[----:B------:R-:W-:Y:S03]  /*1cb90*/  STL.64 [R1+0x4a8], R190 ;  /* 0x0004a8be01007387 */ /* 0x000fe60000100a00 */
[C---:B------:R-:W-:Y:S01]  /*1cba0*/  IMAD.WIDE R176, R7.reuse, 0x4, R176 ;  /* 0x0000000407b07825 */ /* 0x040fe200078e02b0 */
[----:B------:R-:W-:Y:S03]  /*1cbb0*/  STL.64 [R1+0x4b8], R218 ;  /* 0x0004b8da01007387 */ /* 0x000fe60000100a00 */
[C---:B------:R-:W-:Y:S01]  /*1cbc0*/  IMAD.WIDE R204, R7.reuse, 0x4, R204 ;  /* 0x0000000407cc7825 */ /* 0x040fe200078e02cc */
[----:B------:R2:W-:Y:S04]  /*1cbd0*/  STL.64 [R1+0x480], R176 ;  /* 0x000480b001007387 */ /* 0x0005e80000100a00 */
[----:B------:R-:W-:Y:S04]  /*1cbe0*/  STL.64 [R1+0x4c8], R240 ;  /* 0x0004c8f001007387 */ /* 0x000fe80000100a00 */
[----:B------:R-:W-:Y:S04]  /*1cbf0*/  LDGSTS.E [R15+0x78004], desc[UR8][R164.64], !P2 ;  /* 0x78004000a40f7fae */ /* 0x000fe8000d121848 */
[----:B------:R3:W-:Y:S04]  /*1cc00*/  STL.64 [R1+0x498], R204 ;  /* 0x000498cc01007387 */ /* 0x0007e80000100a00 */
[----:B------:R-:W-:Y:S04]  /*1cc10*/  LDGSTS.E [R15+0x7c004], desc[UR8][R176.64], !P2 ;  /* 0x7c004000b00f7fae */ /* 0x000fe8000d121848 */
[----:B-1----:R-:W4:Y:S04]  /*1cc20*/  LDL.LU.64 R164, [R1+0x11d0] ;  /* 0x0011d00001a47983 */ /* 0x002f280000300a00 */
[----:B------:R-:W-:Y:S04]  /*1cc30*/  LDGSTS.E [R15+0x78008], desc[UR8][R190.64], !P5 ;  /* 0x78008000be0f7fae */ /* 0x000fe8000e921848 */
[----:B------:R-:W-:Y:S04]  /*1cc40*/  LDGSTS.E [R15+0x7c008], desc[UR8][R204.64], !P5 ;  /* 0x7c008000cc0f7fae */ /* 0x000fe8000e921848 */
[----:B------:R-:W-:Y:S01]  /*1cc50*/  LDGSTS.E [R15+0x7800c], desc[UR8][R218.64], !P4 ;  /* 0x7800c000da0f7fae */ /* 0x000fe2000e121848 */
[----:B------:R-:W-:-:S05]  /*1cc60*/  IMAD.WIDE R220, R7, 0x4, R220 ;  /* 0x0000000407dc7825 */ /* 0x000fca00078e02dc */
[----:B------:R1:W-:Y:S04]  /*1cc70*/  STL.64 [R1+0x4e0], R220 ;  /* 0x0004e0dc01007387 */ /* 0x0003e80000100a00 */
[----:B--2---:R-:W2:Y:S04]  /*1cc80*/  LDL.LU.64 R176, [R1+0x11c8] ;  /* 0x0011c80001b07983 */ /* 0x004ea80000300a00 */
[----:B------:R-:W4:Y:S04]  /*1cc90*/  LDL.LU.64 R190, [R1+0x11c0] ;  /* 0x0011c00001be7983 */ /* 0x000f280000300a00 */
[----:B------:R-:W-:Y:S04]  /*1cca0*/  LDGSTS.E [R15+0x7c00c], desc[UR8][R220.64], !P4 ;  /* 0x7c00c000dc0f7fae */ /* 0x000fe8000e121848 */
[----:B------:R-:W-:Y:S04]  /*1ccb0*/  STL.64 [R1+0x4d8], R238 ;  /* 0x0004d8ee01007387 */ /* 0x000fe80000100a00 */
[----:B------:R-:W0:Y:S04]  /*1ccc0*/  LDGDEPBAR ;  /* 0x00000000000079af */ /* 0x000e280000000000 */
[----:B---3--:R-:W3:Y:S04]  /*1ccd0*/  LDL.LU.64 R204, [R1+0x11b8] ;  /* 0x0011b80001cc7983 */ /* 0x008ee80000300a00 */
[----:B------:R-:W2:Y:S04]  /*1cce0*/  LDL.LU.64 R218, [R1+0x11b0] ;  /* 0x0011b00001da7983 */ /* 0x000ea80000300a00 */
[----:B-1----:R-:W4:Y:S04]  /*1ccf0*/  LDL.LU.64 R220, [R1+0x11a8] ;  /* 0x0011a80001dc7983 */ /* 0x002f280000300a00 */
[----:B------:R-:W-:Y:S04]  /*1cd00*/  LDGSTS.E [R14+-0x8000], desc[UR8][R244.64], P6 ;  /* 0xf8000000f40e7fae */ /* 0x000fe8000b121848 */
[----:B------:R-:W-:Y:S04]  /*1cd10*/  LDGSTS.E [R14+-0x7c00], desc[UR8][R246.64], P6 ;  /* 0xf8400000f60e7fae */ /* 0x000fe8000b121848 */
[----:B------:R-:W-:Y:S04]  /*1cd20*/  LDGSTS.E [R14+-0x7800], desc[UR8][R12.64], P6 ;  /* 0xf88000000c0e7fae */ /* 0x000fe8000b121848 */
[----:B------:R-:W-:Y:S04]  /*1cd30*/  LDGSTS.E [R14+-0x7400], desc[UR8][R154.64], P6 ;  /* 0xf8c000009a0e7fae */ /* 0x000fe8000b121848 */
[----:B------:R-:W-:Y:S04]  /*1cd40*/  LDGSTS.E [R14+-0x7000], desc[UR8][R166.64], P6 ;  /* 0xf9000000a60e7fae */ /* 0x000fe8000b121848 */
[----:B------:R-:W3:Y:S04]  /*1cd50*/  LDL.LU.64 R12, [R1+0x11a0] ;  /* 0x0011a000010c7983 */ /* 0x000ee80000300a00 */
[----:B------:R-:W2:Y:S04]  /*1cd60*/  LDL.LU.64 R154, [R1+0x1198] ;  /* 0x00119800019a7983 */ /* 0x000ea80000300a00 */
[----:B------:R-:W2:Y:S04]  /*1cd70*/  LDL.LU.64 R166, [R1+0x1190] ;  /* 0x0011900001a67983 */ /* 0x000ea80000300a00 */
[----:B------:R-:W-:Y:S04]  /*1cd80*/  LDGSTS.E [R14+-0x6c00], desc[UR8][R178.64], P6 ;  /* 0xf9400000b20e7fae */ /* 0x000fe8000b121848 */
[----:B------:R-:W-:Y:S04]  /*1cd90*/  LDGSTS.E [R14+-0x6800], desc[UR8][R192.64], P6 ;  /* 0xf9800000c00e7fae */ /* 0x000fe8000b121848 */
[----:B------:R-:W-:Y:S04]  /*1cda0*/  LDGSTS.E [R14+-0x6400], desc[UR8][R206.64], P6 ;  /* 0xf9c00000ce0e7fae */ /* 0x000fe8000b121848 */
[----:B------:R-:W2:Y:S04]  /*1cdb0*/  LDL.LU.64 R178, [R1+0x1188] ;  /* 0x0011880001b27983 */ /* 0x000ea80000300a00 */
[----:B------:R-:W2:Y:S04]  /*1cdc0*/  LDL.LU.64 R192, [R1+0x1180] ;  /* 0x0011800001c07983 */ /* 0x000ea80000300a00 */
[----:B------:R-:W2:Y:S04]  /*1cdd0*/  LDL.LU.64 R206, [R1+0x1178] ;  /* 0x0011780001ce7983 */ /* 0x000ea80000300a00 */
[----:B------:R-:W-:Y:S04]  /*1cde0*/  STL [R1+0xff4], R14 ;  /* 0x000ff40e01007387 */ /* 0x000fe80000100800 */
[----:B---3--:R-:W-:Y:S04]  /*1cdf0*/  LDGSTS.E [R13+-0x7f80], desc[UR8][R248.64], P6 ;  /* 0xf8080000f80d7fae */ /* 0x008fe8000b121848 */
[----:B----4-:R-:W-:Y:S04]  /*1ce00*/  LDGSTS.E [R13+-0x7b80], desc[UR8][R220.64], P6 ;  /* 0xf8480000dc0d7fae */ /* 0x010fe8000b121848 */
[----:B------:R-:W-:Y:S04]  /*1ce10*/  LDGSTS.E [R13+-0x7780], desc[UR8][R16.64], P6 ;  /* 0xf8880000100d7fae */ /* 0x000fe8000b121848 */
[----:B------:R-:W-:Y:S04]  /*1ce20*/  LDGSTS.E [R13+-0x7380], desc[UR8][R18.64], P6 ;  /* 0xf8c80000120d7fae */ /* 0x000fe8000b121848 */
[----:B------:R-:W3:Y:S04]  /*1ce30*/  LDL.LU.64 R220, [R1+0x1170] ;  /* 0x0011700001dc7983 */ /* 0x000ee80000300a00 */
[----:B------:R-:W4:Y:S04]  /*1ce40*/  LDL.LU.64 R16, [R1+0x1168] ;  /* 0x0011680001107983 */ /* 0x000f280000300a00 */
[----:B------:R-:W4:Y:S04]  /*1ce50*/  LDL.LU.64 R18, [R1+0x1160] ;  /* 0x0011600001127983 */ /* 0x000f280000300a00 */
[----:B------:R-:W-:Y:S04]  /*1ce60*/  LDGSTS.E [R13+-0x6f80], desc[UR8][R228.64], P6 ;  /* 0xf9080000e40d7fae */ /* 0x000fe8000b121848 */
[----:B------:R-:W-:Y:S04]  /*1ce70*/  LDGSTS.E [R13+-0x6b80], desc[UR8][R226.64], P6 ;  /* 0xf9480000e20d7fae */ /* 0x000fe8000b121848 */
[----:B------:R-:W-:Y:S04]  /*1ce80*/  LDGSTS.E [R13+-0x6780], desc[UR8][R224.64], P6 ;  /* 0xf9880000e00d7fae */ /* 0x000fe8000b121848 */
[----:B------:R-:W4:Y:S04]  /*1ce90*/  LDL.LU.64 R228, [R1+0x1158] ;  /* 0x0011580001e47983 */ /* 0x000f280000300a00 */
[----:B------:R-:W4:Y:S04]  /*1cea0*/  LDL.LU.64 R226, [R1+0x1150] ;  /* 0x0011500001e27983 */ /* 0x000f280000300a00 */
[----:B------:R-:W4:Y:S04]  /*1ceb0*/  LDL.LU.64 R224, [R1+0x1148] ;  /* 0x0011480001e07983 */ /* 0x000f280000300a00 */
[----:B------:R-:W-:Y:S04]  /*1cec0*/  LDGSTS.E [R13+-0x6380], desc[UR8][R222.64], P6 ;  /* 0xf9c80000de0d7fae */ /* 0x000fe8000b121848 */
[----:B------:R-:W4:Y:S04]  /*1ced0*/  LDL.LU.64 R222, [R1+0x1140] ;  /* 0x0011400001de7983 */ /* 0x000f280000300a00 */
[----:B---3--:R-:W-:Y:S04]  /*1cee0*/  LDGSTS.E [R12+-0x7f00], desc[UR8][R220.64], P6 ;  /* 0xf8100000dc0c7fae */ /* 0x008fe8000b121848 */
[----:B--2---:R-:W-:Y:S04]  /*1cef0*/  LDGSTS.E [R12+-0x7b00], desc[UR8][R218.64], P6 ;  /* 0xf8500000da0c7fae */ /* 0x004fe8000b121848 */
[----:B------:R-:W-:Y:S04]  /*1cf00*/  LDGSTS.E [R12+-0x7700], desc[UR8][R216.64], P6 ;  /* 0xf8900000d80c7fae */ /* 0x000fe8000b121848 */
[----:B------:R-:W2:Y:S04]  /*1cf10*/  LDL.LU.64 R220, [R1+0x1138] ;  /* 0x0011380001dc7983 */ /* 0x000ea80000300a00 */
[----:B------:R-:W3:Y:S04]  /*1cf20*/  LDL.LU.64 R218, [R1+0x1130] ;  /* 0x0011300001da7983 */ /* 0x000ee80000300a00 */
[----:B------:R-:W3:Y:S04]  /*1cf30*/  LDL.LU.64 R216, [R1+0x1128] ;  /* 0x0011280001d87983 */ /* 0x000ee80000300a00 */
[----:B------:R-:W-:Y:S04]  /*1cf40*/  LDGSTS.E [R12+-0x7300], desc[UR8][R10.64], P6 ;  /* 0xf8d000000a0c7fae */ /* 0x000fe8000b121848 */
[----:B------:R-:W-:Y:S04]  /*1cf50*/  LDGSTS.E [R12+-0x6f00], desc[UR8][R214.64], P6 ;  /* 0xf9100000d60c7fae */ /* 0x000fe8000b121848 */
[----:B------:R-:W-:Y:S04]  /*1cf60*/  LDGSTS.E [R12+-0x6b00], desc[UR8][R212.64], P6 ;  /* 0xf9500000d40c7fae */ /* 0x000fe8000b121848 */
[----:B------:R-:W4:Y:S04]  /*1cf70*/  LDL.LU.64 R10, [R1+0x1120] ;  /* 0x00112000010a7983 */ /* 0x000f280000300a00 */
[----:B------:R-:W2:Y:S04]  /*1cf80*/  LDL.LU.64 R214, [R1+0x1118] ;  /* 0x0011180001d67983 */ /* 0x000ea80000300a00 */
[----:B------:R-:W3:Y:S04]  /*1cf90*/  LDL.LU.64 R212, [R1+0x1110] ;  /* 0x0011100001d47983 */ /* 0x000ee80000300a00 */
[----:B------:R-:W-:Y:S04]  /*1cfa0*/  LDGSTS.E [R12+-0x6700], desc[UR8][R210.64], P6 ;  /* 0xf9900000d20c7fae */ /* 0x000fe8000b121848 */
[----:B------:R-:W-:Y:S04]  /*1cfb0*/  LDGSTS.E [R12+-0x6300], desc[UR8][R208.64], P6 ;  /* 0xf9d00000d00c7fae */ /* 0x000fe8000b121848 */
[----:B------:R-:W2:Y:S04]  /*1cfc0*/  LDL.LU.64 R210, [R1+0x1108] ;  /* 0x0011080001d27983 */ /* 0x000ea80000300a00 */
[----:B------:R-:W3:Y:S04]  /*1cfd0*/  LDL.LU.64 R208, [R1+0x1100] ;  /* 0x0011000001d07983 */ /* 0x000ee80000300a00 */
[----:B------:R1:W-:Y:S04]  /*1cfe0*/  STL.64 [R1+0xe00], R12 ;  /* 0x000e000c01007387 */ /* 0x0003e80000100a00 */
[----:B-1----:R-:W2:Y:S04]  /*1cff0*/  LDL.LU.64 R12, [R1+0xaf8] ;  /* 0x000af800010c7983 */ /* 0x002ea80000300a00 */
[----:B----4-:R-:W-:Y:S04]  /*1d000*/  LDGSTS.E [R11+-0x7e80], desc[UR8][R206.64], P6 ;  /* 0xf8180000ce0b7fae */ /* 0x010fe8000b121848 */
[----:B------:R-:W-:Y:S04]  /*1d010*/  LDGSTS.E [R11+-0x7a80], desc[UR8][R204.64], P6 ;  /* 0xf8580000cc0b7fae */ /* 0x000fe8000b121848 */
[----:B------:R-:W-:Y:S04]  /*1d020*/  LDGSTS.E [R11+-0x7680], desc[UR8][R20.64], P6 ;  /* 0xf8980000140b7fae */ /* 0x000fe8000b121848 */
[----:B------:R-:W4:Y:S04]  /*1d030*/  LDL.LU.64 R206, [R1+0x10f8] ;  /* 0x0010f80001ce7983 */ /* 0x000f280000300a00 */
[----:B------:R-:W3:Y:S04]  /*1d040*/  LDL.LU.64 R204, [R1+0x10f0] ;  /* 0x0010f00001cc7983 */ /* 0x000ee80000300a00 */
[----:B------:R-:W4:Y:S04]  /*1d050*/  LDL.LU.64 R20, [R1+0x10e8] ;  /* 0x0010e80001147983 */ /* 0x000f280000300a00 */
[----:B------:R-:W-:Y:S04]  /*1d060*/  LDGSTS.E [R11+-0x7280], desc[UR8][R202.64], P6 ;  /* 0xf8d80000ca0b7fae */ /* 0x000fe8000b121848 */
[----:B------:R-:W-:Y:S04]  /*1d070*/  LDGSTS.E [R11+-0x6e80], desc[UR8][R200.64], P6 ;  /* 0xf9180000c80b7fae */ /* 0x000fe8000b121848 */
[----:B------:R-:W-:Y:S04]  /*1d080*/  LDGSTS.E [R11+-0x6a80], desc[UR8][R198.64], P6 ;  /* 0xf9580000c60b7fae */ /* 0x000fe8000b121848 */
[----:B------:R-:W3:Y:S04]  /*1d090*/  LDL.LU.64 R202, [R1+0x10e0] ;  /* 0x0010e00001ca7983 */ /* 0x000ee80000300a00 */
[----:B------:R-:W4:Y:S04]  /*1d0a0*/  LDL.LU.64 R200, [R1+0x10d8] ;  /* 0x0010d80001c87983 */ /* 0x000f280000300a00 */
[----:B------:R-:W3:Y:S04]  /*1d0b0*/  LDL.LU.64 R198, [R1+0x10d0] ;  /* 0x0010d00001c67983 */ /* 0x000ee80000300a00 */
[----:B------:R-:W-:Y:S04]  /*1d0c0*/  LDGSTS.E [R11+-0x6680], desc[UR8][R196.64], P6 ;  /* 0xf9980000c40b7fae */ /* 0x000fe8000b121848 */
[----:B------:R-:W-:Y:S04]  /*1d0d0*/  LDGSTS.E [R11+-0x6280], desc[UR8][R194.64], P6 ;  /* 0xf9d80000c20b7fae */ /* 0x000fe8000b121848 */
[----:B------:R-:W-:Y:S04]  /*1d0e0*/  LDGSTS.E [R10+-0x7e00], desc[UR8][R192.64], P6 ;  /* 0xf8200000c00a7fae */ /* 0x000fe8000b121848 */
[----:B------:R-:W4:Y:S04]  /*1d0f0*/  LDL.LU.64 R196, [R1+0x10c8] ;  /* 0x0010c80001c47983 */ /* 0x000f280000300a00 */
[----:B------:R-:W4:Y:S04]  /*1d100*/  LDL.LU.64 R194, [R1+0x10c0] ;  /* 0x0010c00001c27983 */ /* 0x000f280000300a00 */
[----:B------:R-:W4:Y:S04]  /*1d110*/  LDL.LU.64 R192, [R1+0x10b8] ;  /* 0x0010b80001c07983 */ /* 0x000f280000300a00 */
[----:B------:R-:W-:Y:S04]  /*1d120*/  LDGSTS.E [R10+-0x7a00], desc[UR8][R190.64], P6 ;  /* 0xf8600000be0a7fae */ /* 0x000fe8000b121848 */
[----:B------:R-:W-:Y:S04]  /*1d130*/  LDGSTS.E [R10+-0x7600], desc[UR8][R8.64], P6 ;  /* 0xf8a00000080a7fae */ /* 0x000fe8000b121848 */
[----:B------:R-:W-:Y:S04]  /*1d140*/  LDGSTS.E [R10+-0x7200], desc[UR8][R186.64], P6 ;  /* 0xf8e00000ba0a7fae */ /* 0x000fe8000b121848 */
[----:B------:R-:W4:Y:S04]  /*1d150*/  LDL.LU.64 R190, [R1+0x10b0] ;  /* 0x0010b00001be7983 */ /* 0x000f280000300a00 */
[----:B------:R-:W2:Y:S04]  /*1d160*/  LDL.LU.64 R8, [R1+0x10a8] ;  /* 0x0010a80001087983 */ /* 0x000ea80000300a00 */
[----:B------:R-:W4:Y:S04]  /*1d170*/  LDL.LU.64 R186, [R1+0x10a0] ;  /* 0x0010a00001ba7983 */ /* 0x000f280000300a00 */
[----:B------:R-:W-:Y:S04]  /*1d180*/  LDGSTS.E [R10+-0x6e00], desc[UR8][R184.64], P6 ;  /* 0xf9200000b80a7fae */ /* 0x000fe8000b121848 */
[----:B------:R-:W-:Y:S04]  /*1d190*/  LDGSTS.E [R10+-0x6a00], desc[UR8][R182.64], P6 ;  /* 0xf9600000b60a7fae */ /* 0x000fe8000b121848 */
[----:B------:R-:W-:Y:S04]  /*1d1a0*/  LDGSTS.E [R10+-0x6600], desc[UR8][R180.64], P6 ;  /* 0xf9a00000b40a7fae */ /* 0x000fe8000b121848 */
[----:B------:R-:W4:Y:S04]  /*1d1b0*/  LDL.LU.64 R184, [R1+0x1098] ;  /* 0x0010980001b87983 */ /* 0x000f280000300a00 */
[----:B------:R-:W4:Y:S04]  /*1d1c0*/  LDL.LU.64 R182, [R1+0x1090] ;  /* 0x0010900001b67983 */ /* 0x000f280000300a00 */
[----:B------:R-:W4:Y:S04]  /*1d1d0*/  LDL.LU.64 R180, [R1+0x1088] ;  /* 0x0010880001b47983 */ /* 0x000f280000300a00 */
[----:B------:R1:W-:Y:S04]  /*1d1e0*/  LDGSTS.E [R10+-0x6200], desc[UR8][R250.64], P6 ;  /* 0xf9e00000fa0a7fae */ /* 0x0003e8000b121848 */
[----:B------:R1:W-:Y:S02]  /*1d1f0*/  STL.64 [R1+0xe08], R10 ;  /* 0x000e080a01007387 */ /* 0x0003e40000100a00 */
[----:B-1----:R-:W1:Y:S02]  /*1d200*/  LDC R251, c[0x0][0x230] ;  /* 0x00008c00fffb7b82 */ /* 0x002e640000000800 */
[----:B------:R-:W3:Y:S04]  /*1d210*/  LDL.LU.64 R10, [R1+0xa08] ;  /* 0x000a0800010a7983 */ /* 0x000ee80000300a00 */
[----:B--2---:R-:W-:Y:S04]  /*1d220*/  LDGSTS.E [R9+-0x7d80], desc[UR8][R178.64], P6 ;  /* 0xf8280000b2097fae */ /* 0x004fe8000b121848 */
[----:B------:R-:W-:Y:S04]  /*1d230*/  LDGSTS.E [R9+-0x7980], desc[UR8][R176.64], P6 ;  /* 0xf8680000b0097fae */ /* 0x000fe8000b121848 */
[----:B------:R-:W-:Y:S04]  /*1d240*/  LDGSTS.E [R9+-0x7580], desc[UR8][R174.64], P6 ;  /* 0xf8a80000ae097fae */ /* 0x000fe8000b121848 */
[----:B------:R-:W2:Y:S04]  /*1d250*/  LDL.LU.64 R178, [R1+0x1080] ;  /* 0x0010800001b27983 */ /* 0x000ea80000300a00 */
[----:B------:R-:W2:Y:S04]  /*1d260*/  LDL.LU.64 R176, [R1+0x1078] ;  /* 0x0010780001b07983 */ /* 0x000ea80000300a00 */
[----:B------:R-:W2:Y:S04]  /*1d270*/  LDL.LU.64 R174, [R1+0x1070] ;  /* 0x0010700001ae7983 */ /* 0x000ea80000300a00 */
[----:B------:R-:W-:Y:S04]  /*1d280*/  LDGSTS.E [R9+-0x7180], desc[UR8][R12.64], P6 ;  /* 0xf8e800000c097fae */ /* 0x000fe8000b121848 */
[----:B------:R-:W-:Y:S04]  /*1d290*/  STL.64 [R1+0xed8], R12 ;  /* 0x000ed80c01007387 */ /* 0x000fe80000100a00 */
[----:B------:R-:W-:Y:S04]  /*1d2a0*/  LDGSTS.E [R9+-0x6d80], desc[UR8][R172.64], P6 ;  /* 0xf9280000ac097fae */ /* 0x000fe8000b121848 */
[----:B------:R-:W-:Y:S04]  /*1d2b0*/  LDGSTS.E [R9+-0x6980], desc[UR8][R170.64], P6 ;  /* 0xf9680000aa097fae */ /* 0x000fe8000b121848 */
[----:B------:R-:W-:Y:S04]  /*1d2c0*/  LDGSTS.E [R9+-0x6580], desc[UR8][R168.64], P6 ;  /* 0xf9a80000a8097fae */ /* 0x000fe8000b121848 */
[----:B------:R-:W2:Y:S04]  /*1d2d0*/  LDL.LU.64 R172, [R1+0x1068] ;  /* 0x0010680001ac7983 */ /* 0x000ea80000300a00 */
[----:B------:R-:W2:Y:S04]  /*1d2e0*/  LDL.LU.64 R170, [R1+0x1060] ;  /* 0x0010600001aa7983 */ /* 0x000ea80000300a00 */
[----:B------:R-:W2:Y:S04]  /*1d2f0*/  LDL.LU.64 R168, [R1+0x1058] ;  /* 0x0010580001a87983 */ /* 0x000ea80000300a00 */
[----:B------:R-:W-:Y:S04]  /*1d300*/  LDGSTS.E [R9+-0x6180], desc[UR8][R188.64], P6 ;  /* 0xf9e80000bc097fae */ /* 0x000fe8000b121848 */
[----:B------:R1:W-:Y:S04]  /*1d310*/  STL.64 [R1+0xe10], R188 ;  /* 0x000e10bc01007387 */ /* 0x0003e80000100a00 */
[----:B------:R-:W-:Y:S04]  /*1d320*/  LDGSTS.E [R8+-0x7d00], desc[UR8][R166.64], P6 ;  /* 0xf8300000a6087fae */ /* 0x000fe8000b121848 */
[----:B------:R-:W-:Y:S04]  /*1d330*/  LDGSTS.E [R8+-0x7900], desc[UR8][R164.64], P6 ;  /* 0xf8700000a4087fae */ /* 0x000fe8000b121848 */
[----:B-1----:R-:W4:Y:S04]  /*1d340*/  LDL.LU.64 R188, [R1+0xa10] ;  /* 0x000a100001bc7983 */ /* 0x002f280000300a00 */
        /* <DEDUP_REMOVED lines=8> */
[----:B------:R-:W-:Y:S04]  /*1d3d0*/  LDGSTS.E [R8+-0x6900], desc[UR8][R156.64], P6 ;  /* 0xf97000009c087fae */ /* 0x000fe8000b121848 */
[----:B------:R-:W2:Y:S04]  /*1d3e0*/  LDL.LU.64 R156, [R1+0x1028] ;  /* 0x00102800019c7983 */ /* 0x000ea80000300a00 */
[----:B----4-:R-:W-:Y:S04]  /*1d3f0*/  LDGSTS.E [R8+-0x6500], desc[UR8][R188.64], P6 ;  /* 0xf9b00000bc087fae */ /* 0x010fe8000b121848 */
[----:B------:R-:W-:Y:S04]  /*1d400*/  STL.64 [R1+0xe18], R188 ;  /* 0x000e18bc01007387 */ /* 0x000fe80000100a00 */
[----:B------:R-:W-:Y:S04]  /*1d410*/  LDGSTS.E [R8+-0x6100], desc[UR8][R4.64], P6 ;  /* 0xf9f0000004087fae */ /* 0x000fe8000b121848 */
[----:B------:R1:W-:Y:S04]  /*1d420*/  STL.64 [R1+0xe28], R8 ;  /* 0x000e280801007387 */ /* 0x0003e80000100a00 */
[----:B------:R-:W-:Y:S04]  /*1d430*/  STL.64 [R1+0xe20], R4 ;  /* 0x000e200401007387 */ /* 0x000fe80000100a00 */
[----:B------:R-:W-:Y:S04]  /*1d440*/  LDGSTS.E [R6+-0x7c80], desc[UR8][R154.64], P6 ;  /* 0xf83800009a067fae */ /* 0x000fe8000b121848 */
[----:B------:R-:W-:Y:S04]  /*1d450*/  LDGSTS.E [R6+-0x7880], desc[UR8][R152.64], P6 ;  /* 0xf878000098067fae */ /* 0x000fe8000b121848 */
[----:B------:R-:W-:Y:S04]  /*1d460*/  LDGSTS.E [R6+-0x7480], desc[UR8][R230.64], P6 ;  /* 0xf8b80000e6067fae */ /* 0x000fe8000b121848 */
[----:B------:R-:W4:Y:S04]  /*1d470*/  LDL.LU.64 R154, [R1+0x1020] ;  /* 0x00102000019a7983 */ /* 0x000f280000300a00 */
[----:B------:R-:W2:Y:S04]  /*1d480*/  LDL.LU.64 R152, [R1+0x1018] ;  /* 0x0010180001987983 */ /* 0x000ea80000300a00 */
[----:B------:R-:W1:Y:S04]  /*1d490*/  LDL.LU.64 R230, [R1+0x1010] ;  /* 0x0010100001e67983 */ /* 0x000e680000300a00 */
[----:B------:R-:W-:Y:S04]  /*1d4a0*/  LDGSTS.E [R6+-0x7080], desc[UR8][R232.64], P6 ;  /* 0xf8f80000e8067fae */ /* 0x000fe8000b121848 */
[----:B------:R-:W-:Y:S04]  /*1d4b0*/  LDGSTS.E [R6+-0x6c80], desc[UR8][R234.64], P6 ;  /* 0xf9380000ea067fae */ /* 0x000fe8000b121848 */
[----:B------:R-:W-:Y:S04]  /*1d4c0*/  LDGSTS.E [R6+-0x6880], desc[UR8][R236.64], P6 ;  /* 0xf9780000ec067fae */ /* 0x000fe8000b121848 */
[----:B------:R-:W4:Y:S04]  /*1d4d0*/  LDL.LU.64 R232, [R1+0x1008] ;  /* 0x0010080001e87983 */ /* 0x000f280000300a00 */
[----:B------:R-:W2:Y:S04]  /*1d4e0*/  LDL.LU.64 R234, [R1+0x1000] ;  /* 0x0010000001ea7983 */ /* 0x000ea80000300a00 */
[----:B------:R-:W4:Y:S04]  /*1d4f0*/  LDL.LU.64 R236, [R1+0xff8] ;  /* 0x000ff80001ec7983 */ /* 0x000f280000300a00 */
[----:B---3--:R-:W-:Y:S04]  /*1d500*/  LDGSTS.E [R6+-0x6480], desc[UR8][R10.64], P6 ;  /* 0xf9b800000a067fae */ /* 0x008fe8000b121848 */
[----:B------:R-:W-:Y:S04]  /*1d510*/  LDGSTS.E [R6+-0x6080], desc[UR8][R2.64], P6 ;  /* 0xf9f8000002067fae */ /* 0x000fe8000b121848 */
[----:B------:R-:W0:Y:S01]  /*1d520*/  LDGDEPBAR ;  /* 0x00000000000079af */ /* 0x000e220000000000 */
[----:B------:R-:W-:Y:S01]  /*1d530*/  VIADD R250, R251, 0xfffffdfd ;  /* 0xfffffdfdfbfa7836 */ /* 0x000fe20000000000 */
[C---:B------:R-:W-:Y:S01]  /*1d540*/  IADD3 R251, R22.reuse, 0x100000, RZ ;  /* 0x0010000016fb7810 */ /* 0x040fe20007ffe0ff */
[----:B------:R-:W-:Y:S01]  /*1d550*/  VIADD R249, R22, 0x100000 ;  /* 0x0010000016f97836 */ /* 0x000fe20000000000 */
[----:B------:R-:W-:Y:S02]  /*1d560*/  BAR.SYNC.DEFER_BLOCKING 0x0 ;  /* 0x0000000000007b1d */ /* 0x000fe40000010000 */
[----:B------:R-:W-:-:S06]  /*1d570*/  ISETP.GE.U32.AND P2, PT, R250, 0x7ffffd7e, PT ;  /* 0x7ffffd7efa00780c */ /* 0x000fcc0003f46070 */
[----:B------:R-:W3:Y:S01]  /*1d580*/  LDC R250, c[0x0][0x230] ;  /* 0x00008c00fffa7b82 */ /* 0x000ee20000000800 */
[----:B------:R-:W-:Y:S01]  /*1d590*/  ISETP.GE.U32.AND P1, PT, R252, 0x7ffffd7f, PT ;  /* 0x7ffffd7ffc00780c */ /* 0x000fe20003f26070 */
[----:B------:R-:W-:Y:S01]  /*1d5a0*/  @!PT LDS RZ, [RZ] ;  /* 0x00000000fffff984 */ /* 0x000fe20000000800 */
[----:B------:R-:W-:Y:S01]  /*1d5b0*/  @!PT LDS RZ, [RZ] ;  /* 0x00000000fffff984 */ /* 0x000fe20000000800 */
[----:B------:R-:W-:Y:S01]  /*1d5c0*/  @!PT LDS RZ, [RZ] ;  /* 0x00000000fffff984 */ /* 0x000fe20000000800 */
[----:B------:R-:W-:Y:S04]  /*1d5d0*/  LDGSTS.E [R249+-0x80000], desc[UR8][R242.64], !P0 ;  /* 0x80000000f2f97fae */ /* 0x000fe8000c121848 */
[----:B------:R3:W-:Y:S02]  /*1d5e0*/  LDGSTS.E [R251+-0x7c000], desc[UR8][R240.64], !P0 ;  /* 0x84000000f0fb7fae */ /* 0x0007e4000c121848 */
[----:B---3--:R-:W3:Y:S01]  /*1d5f0*/  LDC R251, c[0x0][0x230] ;  /* 0x00008c00fffb7b82 */ /* 0x008ee20000000800 */
[C---:B------:R-:W-:Y:S01]  /*1d600*/  IADD3 R252, R22.reuse, 0x100000, RZ ;  /* 0x0010000016fc7810 */ /* 0x040fe20007ffe0ff */
[----:B------:R-:W-:Y:S06]  /*1d610*/  STL.64 [R1+0xe30], R10 ;  /* 0x000e300a01007387 */ /* 0x000fec0000100a00 */
[----:B------:R-:W3:Y:S01]  /*1d620*/  LDC R241, c[0x0][0x230] ;  /* 0x00008c00fff17b82 */ /* 0x000ee20000000800 */
[----:B------:R2:W-:Y:S04]  /*1d630*/  STL.64 [R1+0xe38], R2 ;  /* 0x000e380201007387 */ /* 0x0005e80000100a00 */
[----:B------:R3:W-:Y:S03]  /*1d640*/  LDGSTS.E [R252+-0x7fffc], desc[UR8][R238.64], !P1 ;  /* 0x80004000eefc7fae */ /* 0x0007e6000c921848 */
[----:B------:R-:W4:Y:S01]  /*1d650*/  LDC R240, c[0x0][0x230] ;  /* 0x00008c00fff07b82 */ /* 0x000f220000000800 */
[----:B---3--:R-:W-:-:S02]  /*1d660*/  VIADD R239, R22, 0x100000 ;  /* 0x0010000016ef7836 */ /* 0x008fc40000000000 */
[----:B------:R-:W-:Y:S02]  /*1d670*/  VIADD R238, R22, 0x100000 ;  /* 0x0010000016ee7836 */ /* 0x000fe40000000000 */
[----:B-1----:R-:W-:-:S03]  /*1d680*/  IMAD.WIDE R8, R7, 0x4, R230 ;  /* 0x0000000407087825 */ /* 0x002fc600078e02e6 */
[----:B------:R-:W1:Y:S01]  /*1d690*/  LDC R231, c[0x0][0x230] ;  /* 0x00008c00ffe77b82 */ /* 0x000e620000000800 */
[----:B--2---:R-:W-:Y:S01]  /*1d6a0*/  IMAD.WIDE R2, R7, 0x4, R234 ;  /* 0x0000000407027825 */ /* 0x004fe200078e02ea */
[----:B------:R-:W-:-:S03]  /*1d6b0*/  IADD3 R235, R250, -0x204, RZ ;  /* 0xfffffdfcfaeb7810 */ /* 0x000fc60007ffe0ff */
[----:B----4-:R-:W-:-:S03]  /*1d6c0*/  IMAD.WIDE R4, R7, 0x4, R236 ;  /* 0x0000000407047825 */ /* 0x010fc600078e02ec */
[----:B------:R-:W2:Y:S01]  /*1d6d0*/  LDC R237, c[0x0][0x230] ;  /* 0x00008c00ffed7b82 */ /* 0x000ea20000000800 */
[----:B------:R-:W-:Y:S01]  /*1d6e0*/  ISETP.GE.U32.AND P0, PT, R235, 0x7ffffd7d, PT ;  /* 0x7ffffd7deb00780c */ /* 0x000fe20003f06070 */
[----:B------:R-:W-:Y:S01]  /*1d6f0*/  VIADD R234, R251, 0xfffffddf ;  /* 0xfffffddffbea7836 */ /* 0x000fe20000000000 */
[----:B------:R-:W-:Y:S01]  /*1d700*/  LDGSTS.E [R239+-0x7bffc], desc[UR8][R4.64], !P1 ;  /* 0x8400400004ef7fae */ /* 0x000fe2000c921848 */
[----:B------:R-:W-:-:S03]  /*1d710*/  VIADD R236, R22, 0x100000 ;  /* 0x0010000016ec7836 */ /* 0x000fc60000000000 */
[----:B------:R3:W-:Y:S01]  /*1d720*/  LDGSTS.E [R238+-0x7fff8], desc[UR8][R2.64], !P2 ;  /* 0x8000800002ee7fae */ /* 0x0007e2000d121848 */
[----:B------:R-:W-:Y:S01]  /*1d730*/  ISETP.GE.U32.AND P1, PT, R234, 0x7ffffd60, PT ;  /* 0x7ffffd60ea00780c */ /* 0x000fe20003f26070 */
[C---:B------:R-:W-:Y:S01]  /*1d740*/  IMAD.WIDE R10, R7.reuse, 0x4, R232 ;  /* 0x00000004070a7825 */ /* 0x040fe200078e02e8 */
[C---:B------:R-:W-:Y:S01]  /*1d750*/  IADD3 R235, R22.reuse, 0x100000, RZ ;  /* 0x0010000016eb7810 */ /* 0x040fe20007ffe0ff */
[----:B------:R4:W-:Y:S02]  /*1d760*/  STL.64 [R1+0x7f8], R4 ;  /* 0x0007f80401007387 */ /* 0x0009e40000100a00 */
[----:B------:R-:W-:Y:S01]  /*1d770*/  VIADD R234, R22, 0x100000 ;  /* 0x0010000016ea7836 */ /* 0x000fe20000000000 */
[----:B---3--:R-:W3:Y:S01]  /*1d780*/  LDC R238, c[0x0][0x230] ;  /* 0x00008c00ffee7b82 */ /* 0x008ee20000000800 */
[----:B------:R1:W-:Y:S01]  /*1d790*/  STL.64 [R1+0x4c0], R2 ;  /* 0x0004c00201007387 */ /* 0x0003e20000100a00 */
[----:B----4-:R-:W-:Y:S01]  /*1d7a0*/  IMAD.WIDE R4, R7, 0x4, R24 ;  /* 0x0000000407047825 */ /* 0x010fe200078e0218 */
[----:B------:R-:W-:-:S02]  /*1d7b0*/  IADD3 R24, R241, -0x222, RZ ;  /* 0xfffffddef1187810 */ /* 0x000fc40007ffe0ff */
[----:B------:R-:W-:Y:S01]  /*1d7c0*/  LDGSTS.E [R236+-0x7bff8], desc[UR8][R10.64], !P2 ;  /* 0x840080000aec7fae */ /* 0x000fe2000d121848 */
[----:B------:R-:W-:-:S03]  /*1d7d0*/  VIADD R232, R22, 0x100000 ;  /* 0x0010000016e87836 */ /* 0x000fc60000000000 */
[----:B------:R-:W-:Y:S01]  /*1d7e0*/  LDGSTS.E [R235+-0x7fff4], desc[UR8][R8.64], !P0 ;  /* 0x8000c00008eb7fae */ /* 0x000fe2000c121848 */
[----:B------:R-:W-:Y:S02]  /*1d7f0*/  VIADD R230, R240, 0xfffffddd ;  /* 0xfffffdddf0e67836 */ /* 0x000fe40000000000 */
[----:B-1----:R-:W-:Y:S01]  /*1d800*/  IMAD.WIDE R2, R7, 0x4, R26 ;  /* 0x0000000407027825 */ /* 0x002fe200078e021a */
[----:B------:R-:W-:Y:S01]  /*1d810*/  LDGSTS.E [R234+-0x7bff4], desc[UR8][R4.64], !P0 ;  /* 0x8400c00004ea7fae */ /* 0x000fe2000c121848 */
[----:B------:R-:W-:-:S03]  /*1d820*/  ISETP.GE.U32.AND P0, PT, R24, 0x7ffffd5f, PT ;  /* 0x7ffffd5f1800780c */ /* 0x000fc60003f06070 */
[----:B------:R-:W-:Y:S01]  /*1d830*/  STL.64 [R1+0x7f0], R10 ;  /* 0x0007f00a01007387 */ /* 0x000fe20000100a00 */
[----:B------:R-:W-:-:S03]  /*1d840*/  IADD3 R26, R22, 0x100000, RZ ;  /* 0x00100000161a7810 */ /* 0x000fc60007ffe0ff */
[----:B------:R1:W-:Y:S01]  /*1d850*/  LDGSTS.E [R232+-0x78000], desc[UR8][R2.64], !P1 ;  /* 0x8800000002e87fae */ /* 0x0003e2000c921848 */
[----:B------:R-:W-:Y:S01]  /*1d860*/  ISETP.GE.U32.AND P2, PT, R230, 0x7ffffd5e, PT ;  /* 0x7ffffd5ee600780c */ /* 0x000fe20003f46070 */
[----:B--2---:R-:W-:Y:S02]  /*1d870*/  VIADD R27, R237, 0xfffffddc ;  /* 0xfffffddced1b7836 */ /* 0x004fe40000000000 */
[----:B------:R2:W-:Y:S01]  /*1d880*/  STL.64 [R1+0x4b0], R8 ;  /* 0x0004b00801007387 */ /* 0x0005e20000100a00 */
[----:B------:R-:W-:-:S03]  /*1d890*/  VIADD R25, R22, 0x100000 ;  /* 0x0010000016197836 */ /* 0x000fc60000000000 */
[----:B------:R4:W-:Y:S01]  /*1d8a0*/  STL.64 [R1+0x7e8], R4 ;  /* 0x0007e80401007387 */ /* 0x0009e20000100a00 */
[----:B-1----:R-:W1:Y:S01]  /*1d8b0*/  LDC R232, c[0x0][0x230] ;  /* 0x00008c00ffe87b82 */ /* 0x002e620000000800 */
[C---:B--2---:R-:W-:Y:S02]  /*1d8c0*/  IMAD.WIDE R8, R7.reuse, 0x4, R28 ;  /* 0x0000000407087825 */ /* 0x044fe400078e021c */
[----:B------:R2:W-:Y:S02]  /*1d8d0*/  STL.64 [R1+0x5c0], R2 ;  /* 0x0005c00201007387 */ /* 0x0005e40000100a00 */
[----:B----4-:R-:W-:-:S03]  /*1d8e0*/  IMAD.WIDE R4, R7, 0x4, R30 ;  /* 0x0000000407047825 */ /* 0x010fc600078e021e */
[----:B------:R-:W4:Y:S01]  /*1d8f0*/  LDC R29, c[0x0][0x230] ;  /* 0x00008c00ff1d7b82 */ /* 0x000f220000000800 */
[----:B------:R2:W-:Y:S01]  /*1d900*/  LDGSTS.E [R26+-0x74000], desc[UR8][R8.64], !P1 ;  /* 0x8c000000081a7fae */ /* 0x0005e2000c921848 */
[----:B------:R-:W-:Y:S01]  /*1d910*/  ISETP.GE.U32.AND P1, PT, R27, 0x7ffffd5d, PT ;  /* 0x7ffffd5d1b00780c */ /* 0x000fe20003f26070 */
[----:B------:R-:W-:Y:S02]  /*1d920*/  VIADD R24, R22, 0x100000 ;  /* 0x0010000016187836 */ /* 0x000fe40000000000 */
[----:B------:R2:W-:Y:S01]  /*1d930*/  STL.64 [R1+0x858], R8 ;  /* 0x0008580801007387 */ /* 0x0005e20000100a00 */
[----:B---3--:R-:W-:Y:S01]  /*1d940*/  IADD3 R27, R238, -0x241, RZ ;  /* 0xfffffdbfee1b7810 */ /* 0x008fe20007ffe0ff */
[C---:B--2---:R-:W-:Y:S02]  /*1d950*/  IMAD.WIDE R2, R7.reuse, 0x4, R32 ;  /* 0x0000000407027825 */ /* 0x044fe400078e0220 */
[----:B------:R2:W-:Y:S01]  /*1d960*/  STL.64 [R1+0x5b8], R4 ;  /* 0x0005b80401007387 */ /* 0x0005e20000100a00 */
[----:B------:R-:W3:Y:S03]  /*1d970*/  LDC R28, c[0x0][0x230] ;  /* 0x00008c00ff1c7b82 */ /* 0x000ee60000000800 */
[----:B------:R2:W-:Y:S01]  /*1d980*/  LDGSTS.E [R25+-0x77ffc], desc[UR8][R4.64], !P0 ;  /* 0x8800400004197fae */ /* 0x0005e2000c121848 */
[----:B------:R-:W-:-:S03]  /*1d990*/  IMAD.WIDE R8, R7, 0x4, R34 ;  /* 0x0000000407087825 */ /* 0x000fc600078e0222 */
[----:B------:R1:W-:Y:S01]  /*1d9a0*/  STL.64 [R1+0x850], R2 ;  /* 0x0008500201007387 */ /* 0x0003e20000100a00 */
[----:B------:R-:W3:Y:S03]  /*1d9b0*/  LDC R31, c[0x0][0x230] ;  /* 0x00008c00ff1f7b82 */ /* 0x000ee60000000800 */
[----:B------:R1:W-:Y:S01]  /*1d9c0*/  LDGSTS.E [R24+-0x73ffc], desc[UR8][R2.64], !P0 ;  /* 0x8c00400002187fae */ /* 0x0003e2000c121848 */
[----:B--2---:R-:W-:-:S03]  /*1d9d0*/  IMAD.WIDE R4, R7, 0x4, R36 ;  /* 0x0000000407047825 */ /* 0x004fc600078e0224 */
[----:B------:R-:W-:Y:S01]  /*1d9e0*/  STL.64 [R1+0x5a8], R8 ;  /* 0x0005a80801007387 */ /* 0x000fe20000100a00 */
[----:B------:R-:W-:Y:S01]  /*1d9f0*/  ISETP.GE.U32.AND P0, PT, R27, 0x7ffffd40, PT ;  /* 0x7ffffd401b00780c */ /* 0x000fe20003f06070 */
[----:B------:R-:W2:Y:S02]  /*1da00*/  LDC R32, c[0x0][0x230] ;  /* 0x00008c00ff207b82 */ /* 0x000ea40000000800 */
[----:B------:R-:W-:Y:S01]  /*1da10*/  LDGSTS.E [R26+-0x77ff8], desc[UR8][R8.64], !P2 ;  /* 0x88008000081a7fae */ /* 0x000fe2000d121848 */
[----:B------:R-:W-:Y:S02]  /*1da20*/  VIADD R27, R231, 0xfffffdbe ;  /* 0xfffffdbee71b7836 */ /* 0x000fe40000000000 */
[C---:B-1----:R-:W-:Y:S01]  /*1da30*/  IMAD.WIDE R2, R7.reuse, 0x4, R38 ;  /* 0x0000000407027825 */ /* 0x042fe200078e0226 */
[----:B------:R1:W-:Y:S02]  /*1da40*/  STL.64 [R1+0x848], R4 ;  /* 0x0008480401007387 */ /* 0x0003e40000100a00 */
[----:B------:R-:W2:Y:S02]  /*1da50*/  LDC R30, c[0x0][0x230] ;  /* 0x00008c00ff1e7b82 */ /* 0x000ea40000000800 */
[----:B------:R1:W-:Y:S01]  /*1da60*/  LDGSTS.E [R25+-0x73ff8], desc[UR8][R4.64], !P2 ;  /* 0x8c00800004197fae */ /* 0x0003e2000d121848 */
[----:B------:R-:W-:-:S03]  /*1da70*/  IMAD.WIDE R10, R7, 0x4, R44 ;  /* 0x00000004070a7825 */ /* 0x000fc600078e022c */
[----:B------:R4:W-:Y:S01]  /*1da80*/  LDGSTS.E [R24+-0x77ff4], desc[UR8][R2.64], !P1 ;  /* 0x8800c00002187fae */ /* 0x0009e2000c921848 */
[C---:B------:R-:W-:Y:S01]  /*1da90*/  IMAD.WIDE R12, R7.reuse, 0x4, R198 ;  /* 0x00000004070c7825 */ /* 0x040fe200078e02c6 */
[----:B------:R-:W2:Y:S03]  /*1daa0*/  LDC R33, c[0x0][0x230] ;  /* 0x00008c00ff217b82 */ /* 0x000ea60000000800 */
[----:B-1----:R-:W-:Y:S01]  /*1dab0*/  IMAD.WIDE R4, R7, 0x4, R40 ;  /* 0x0000000407047825 */ /* 0x002fe200078e0228 */
[----:B------:R4:W-:Y:S04]  /*1dac0*/  STL.64 [R1+0x5a0], R2 ;  /* 0x0005a00201007387 */ /* 0x0009e80000100a00 */
[----:B------:R-:W1:Y:S01]  /*1dad0*/  LDC R35, c[0x0][0x230] ;  /* 0x00008c00ff237b82 */ /* 0x000e620000000800 */
[----:B------:R-:W-:Y:S01]  /*1dae0*/  LDGSTS.E [R25+-0x73ff4], desc[UR8][R4.64], !P1 ;  /* 0x8c00c00004197fae */ /* 0x000fe2000c921848 */
[----:B------:R-:W-:Y:S01]  /*1daf0*/  ISETP.GE.U32.AND P1, PT, R27, 0x7ffffd3f, PT ;  /* 0x7ffffd3f1b00780c */ /* 0x000fe20003f26070 */
[----:B------:R-:W-:Y:S01]  /*1db00*/  VIADD R26, R232, 0xfffffdbd ;  /* 0xfffffdbde81a7836 */ /* 0x000fe20000000000 */
[----:B------:R-:W-:Y:S01]  /*1db10*/  IADD3 R27, R22, 0x100000, RZ ;  /* 0x00100000161b7810 */ /* 0x000fe20007ffe0ff */
[----:B------:R-:W-:-:S03]  /*1db20*/  IMAD.WIDE R188, R7, 0x4, R202 ;  /* 0x0000000407bc7825 */ /* 0x000fc600078e02ca */
[----:B------:R-:W1:Y:S01]  /*1db30*/  LDC R34, c[0x0][0x230] ;  /* 0x00008c00ff227b82 */ /* 0x000e620000000800 */
[----:B----4-:R-:W-:Y:S01]  /*1db40*/  IMAD.WIDE R2, R7, 0x4, R42 ;  /* 0x0000000407027825 */ /* 0x010fe200078e022a */
[----:B------:R-:W-:-:S04]  /*1db50*/  ISETP.GE.U32.AND P2, PT, R26, 0x7ffffd3e, PT ;  /* 0x7ffffd3e1a00780c */ /* 0x000fc80003f46070 */
[----:B------:R-:W-:Y:S04]  /*1db60*/  LDGSTS.E [R24+-0x70000], desc[UR8][R2.64], !P0 ;  /* 0x9000000002187fae */ /* 0x000fe8000c121848 */
[----:B------:R4:W-:Y:S01]  /*1db70*/  LDGSTS.E [R27+-0x6c000], desc[UR8][R10.64], !P0 ;  /* 0x940000000a1b7fae */ /* 0x0009e2000c121848 */
[----:B------:R-:W-:Y:S02]  /*1db80*/  VIADD R26, R22, 0x100000 ;  /* 0x00100000161a7836 */ /* 0x000fe40000000000 */
[----:B------:R-:W-:Y:S01]  /*1db90*/  IMAD.WIDE R8, R7, 0x4, R46 ;  /* 0x0000000407087825 */ /* 0x000fe200078e022e */
[----:B------:R3:W-:Y:S03]  /*1dba0*/  STL.64 [R1+0x840], R4 ;  /* 0x0008400401007387 */ /* 0x0007e60000100a00 */
[----:B----4-:R-:W-:Y:S01]  /*1dbb0*/  VIADD R27, R29, 0xfffffdbc ;  /* 0xfffffdbc1d1b7836 */ /* 0x010fe20000000000 */
[----:B------:R4:W-:Y:S01]  /*1dbc0*/  LDGSTS.E [R26+-0x6fffc], desc[UR8][R8.64], !P1 ;  /* 0x90004000081a7fae */ /* 0x0009e2000c921848 */
[----:B------:R-:W1:Y:S01]  /*1dbd0*/  LDC R29, c[0x0][0x230] ;  /* 0x00008c00ff1d7b82 */ /* 0x000e620000000800 */
[----:B---3--:R-:W-:-:S02]  /*1dbe0*/  IMAD.WIDE R4, R7, 0x4, R48 ;  /* 0x0000000407047825 */ /* 0x008fc400078e0230 */
[----:B------:R-:W-:Y:S01]  /*1dbf0*/  ISETP.GE.U32.AND P0, PT, R27, 0x7ffffd3d, PT ;  /* 0x7ffffd3d1b00780c */ /* 0x000fe20003f06070 */
[----:B------:R3:W-:Y:S01]  /*1dc00*/  STL.64 [R1+0x5d8], R2 ;  /* 0x0005d80201007387 */ /* 0x0007e20000100a00 */
[----:B------:R-:W-:-:S03]  /*1dc10*/  IADD3 R27, R28, -0x261, RZ ;  /* 0xfffffd9f1c1b7810 */ /* 0x000fc60007ffe0ff */
[----:B------:R-:W-:Y:S01]  /*1dc20*/  STL.64 [R1+0x898], R10 ;  /* 0x0008980a01007387 */ /* 0x000fe20000100a00 */
[----:B------:R-:W1:Y:S03]  /*1dc30*/  LDC R28, c[0x0][0x230] ;  /* 0x00008c00ff1c7b82 */ /* 0x000e660000000800 */
[----:B------:R2:W-:Y:S01]  /*1dc40*/  LDGSTS.E [R25+-0x6bffc], desc[UR8][R4.64], !P1 ;  /* 0x9400400004197fae */ /* 0x0005e2000c921848 */
[----:B------:R-:W-:Y:S01]  /*1dc50*/  ISETP.GE.U32.AND P1, PT, R27, 0x7ffffd20, PT ;  /* 0x7ffffd201b00780c */ /* 0x000fe20003f26070 */
[----:B---3--:R-:W-:Y:S02]  /*1dc60*/  IMAD.WIDE R2, R7, 0x4, R50 ;  /* 0x0000000407027825 */ /* 0x008fe400078e0232 */
[----:B------:R4:W-:Y:S04]  /*1dc70*/  STL.64 [R1+0x5d0], R8 ;  /* 0x0005d00801007387 */ /* 0x0009e80000100a00 */
[----:B------:R2:W-:Y:S01]  /*1dc80*/  STL.64 [R1+0x890], R4 ;  /* 0x0008900401007387 */ /* 0x0005e20000100a00 */
[----:B------:R-:W-:-:S02]  /*1dc90*/  VIADD R27, R31, 0xfffffd9e ;  /* 0xfffffd9e1f1b7836 */ /* 0x000fc40000000000 */
[----:B------:R-:W3:Y:S01]  /*1dca0*/  LDC R31, c[0x0][0x230] ;  /* 0x00008c00ff1f7b82 */ /* 0x000ee20000000800 */
[----:B------:R2:W-:Y:S01]  /*1dcb0*/  STL.64 [R1+0x5b0], R2 ;  /* 0x0005b00201007387 */ /* 0x0005e20000100a00 */
[----:B----4-:R-:W-:-:S03]  /*1dcc0*/  IMAD.WIDE R8, R7, 0x4, R52 ;  /* 0x0000000407087825 */ /* 0x010fc600078e0234 */
[----:B------:R4:W-:Y:S01]  /*1dcd0*/  LDGSTS.E [R24+-0x6fff8], desc[UR8][R2.64], !P2 ;  /* 0x9000800002187fae */ /* 0x0009e2000d121848 */
[----:B--2---:R-:W-:-:S03]  /*1dce0*/  IMAD.WIDE R4, R7, 0x4, R54 ;  /* 0x0000000407047825 */ /* 0x004fc600078e0236 */
[----:B------:R2:W-:Y:S01]  /*1dcf0*/  LDGSTS.E [R26+-0x6bff8], desc[UR8][R8.64], !P2 ;  /* 0x94008000081a7fae */ /* 0x0005e2000d121848 */
[----:B------:R-:W3:Y:S03]  /*1dd00*/  LDC R54, c[0x0][0x230] ;  /* 0x00008c00ff367b82 */ /* 0x000ee60000000800 */
[----:B------:R2:W-:Y:S01]  /*1dd10*/  STL.64 [R1+0x888], R8 ;  /* 0x0008880801007387 */ /* 0x0005e20000100a00 */
[----:B----4-:R-:W-:-:S03]  /*1dd20*/  IMAD.WIDE R2, R7, 0x4, R56 ;  /* 0x0000000407027825 */ /* 0x010fc600078e0238 */
[----:B------:R4:W-:Y:S01]  /*1dd30*/  LDGSTS.E [R25+-0x6fff4], desc[UR8][R4.64], !P0 ;  /* 0x9000c00004197fae */ /* 0x0009e2000c121848 */
[----:B------:R-:W3:Y:S03]  /*1dd40*/  LDC R55, c[0x0][0x230] ;  /* 0x00008c00ff377b82 */ /* 0x000ee60000000800 */
[----:B------:R4:W-:Y:S01]  /*1dd50*/  STL.64 [R1+0x530], R4 ;  /* 0x0005300401007387 */ /* 0x0009e20000100a00 */
[----:B--2---:R-:W-:-:S03]  /*1dd60*/  IMAD.WIDE R8, R7, 0x4, R58 ;  /* 0x0000000407087825 */ /* 0x004fc600078e023a */
[----:B------:R-:W-:Y:S01]  /*1dd70*/  LDGSTS.E [R24+-0x6bff4], desc[UR8][R2.64], !P0 ;  /* 0x9400c00002187fae */ /* 0x000fe2000c121848 */
[----:B------:R-:W-:Y:S01]  /*1dd80*/  ISETP.GE.U32.AND P0, PT, R27, 0x7ffffd1f, PT ;  /* 0x7ffffd1f1b00780c */ /* 0x000fe20003f06070 */
[----:B------:R-:W-:Y:S02]  /*1dd90*/  VIADD R27, R32, 0xfffffd9d ;  /* 0xfffffd9d201b7836 */ /* 0x000fe40000000000 */
[----:B------:R1:W-:Y:S01]  /*1dda0*/  LDGSTS.E [R26+-0x68000], desc[UR8][R8.64], !P1 ;  /* 0x98000000081a7fae */ /* 0x0003e2000c921848 */
[----:B------:R-:W2:Y:S01]  /*1ddb0*/  LDC R32, c[0x0][0x230] ;  /* 0x00008c00ff207b82 */ /* 0x000ea20000000800 */
[----:B----4-:R-:W-:Y:S02]  /*1ddc0*/  IMAD.WIDE R4, R7, 0x4, R60 ;  /* 0x0000000407047825 */ /* 0x010fe400078e023c */
[----:B------:R4:W-:Y:S04]  /*1ddd0*/  STL.64 [R1+0x880], R2 ;  /* 0x0008800201007387 */ /* 0x0009e80000100a00 */
[----:B------:R4:W-:Y:S01]  /*1dde0*/  LDGSTS.E [R25+-0x64000], desc[UR8][R4.64], !P1 ;  /* 0x9c00000004197fae */ /* 0x0009e2000c921848 */
[----:B------:R-:W-:-:S02]  /*1ddf0*/  ISETP.GE.U32.AND P1, PT, R27, 0x7ffffd1e, PT ;  /* 0x7ffffd1e1b00780c */ /* 0x000fc40003f26070 */
[----:B-1----:R-:W-:Y:S01]  /*1de00*/  IADD3 R26, R29, -0x264, RZ ;  /* 0xfffffd9c1d1a7810 */ /* 0x002fe20007ffe0ff */
[----:B------:R1:W-:Y:S01]  /*1de10*/  STL.64 [R1+0x528], R8 ;  /* 0x0005280801007387 */ /* 0x0003e20000100a00 */
[----:B------:R-:W-:Y:S01]  /*1de20*/  VIADD R27, R30, 0xfffffdfb ;  /* 0xfffffdfb1e1b7836 */ /* 0x000fe20000000000 */
[----:B------:R-:W3:Y:S01]  /*1de30*/  LDC R29, c[0x0][0x230] ;  /* 0x00008c00ff1d7b82 */ /* 0x000ee20000000800 */
[----:B------:R-:W-:Y:S01]  /*1de40*/  ISETP.GE.U32.AND P2, PT, R26, 0x7ffffd1d, PT ;  /* 0x7ffffd1d1a00780c */ /* 0x000fe20003f46070 */
[C---:B----4-:R-:W-:Y:S01]  /*1de50*/  IMAD.WIDE R2, R7.reuse, 0x4, R62 ;  /* 0x0000000407027825 */ /* 0x050fe200078e023e */
[----:B------:R4:W-:Y:S03]  /*1de60*/  STL.64 [R1+0x8b8], R4 ;  /* 0x0008b80401007387 */ /* 0x0009e60000100a00 */
[----:B------:R-:W-:Y:S01]  /*1de70*/  VIADD R26, R22, 0x100000 ;  /* 0x00100000161a7836 */ /* 0x000fe20000000000 */
[----:B------:R4:W-:Y:S01]  /*1de80*/  LDGSTS.E [R24+-0x67ffc], desc[UR8][R2.64], !P0 ;  /* 0x9800400002187fae */ /* 0x0009e2000c121848 */
[----:B------:R-:W3:Y:S01]  /*1de90*/  LDC R30, c[0x0][0x230] ;  /* 0x00008c00ff1e7b82 */ /* 0x000ee20000000800 */
[----:B-1----:R-:W-:-:S02]  /*1dea0*/  IMAD.WIDE R8, R7, 0x4, R64 ;  /* 0x0000000407087825 */ /* 0x002fc400078e0240 */
[----:B------:R1:W-:Y:S02]  /*1deb0*/  STL.64 [R1+0x518], R2 ;  /* 0x0005180201007387 */ /* 0x0003e40000100a00 */
[----:B----4-:R-:W-:Y:S02]  /*1dec0*/  IMAD.WIDE R4, R7, 0x4, R66 ;  /* 0x0000000407047825 */ /* 0x010fe400078e0242 */
[----:B------:R4:W-:Y:S01]  /*1ded0*/  LDGSTS.E [R26+-0x63ffc], desc[UR8][R8.64], !P0 ;  /* 0x9c004000081a7fae */ /* 0x0009e2000c121848 */
[----:B------:R-:W-:Y:S01]  /*1dee0*/  ISETP.GE.U32.AND P0, PT, R27, 0x7ffffd7c, PT ;  /* 0x7ffffd7c1b00780c */ /* 0x000fe20003f06070 */
[----:B------:R-:W3:Y:S02]  /*1def0*/  LDC R60, c[0x0][0x230] ;  /* 0x00008c00ff3c7b82 */ /* 0x000ee40000000800 */
[----:B------:R4:W-:Y:S01]  /*1df00*/  STL.64 [R1+0x8b0], R8 ;  /* 0x0008b00801007387 */ /* 0x0009e20000100a00 */
[----:B-1----:R-:W-:-:S03]  /*1df10*/  IMAD.WIDE R2, R7, 0x4, R68 ;  /* 0x0000000407027825 */ /* 0x002fc600078e0244 */
[----:B------:R1:W-:Y:S01]  /*1df20*/  STL.64 [R1+0x510], R4 ;  /* 0x0005100401007387 */ /* 0x0003e20000100a00 */
[----:B------:R-:W-:Y:S01]  /*1df30*/  IADD3 R27, R28, -0x206, RZ ;  /* 0xfffffdfa1c1b7810 */ /* 0x000fe20007ffe0ff */
[----:B------:R-:W3:Y:S02]  /*1df40*/  LDC R63, c[0x0][0x230] ;  /* 0x00008c00ff3f7b82 */ /* 0x000ee40000000800 */
[----:B------:R1:W-:Y:S01]  /*1df50*/  LDGSTS.E [R25+-0x67ff8], desc[UR8][R4.64], !P1 ;  /* 0x9800800004197fae */ /* 0x0003e2000c921848 */
[----:B----4-:R-:W-:-:S03]  /*1df60*/  IMAD.WIDE R8, R7, 0x4, R70 ;  /* 0x0000000407087825 */ /* 0x010fc600078e0246 */
[----:B------:R4:W-:Y:S02]  /*1df70*/  STL.64 [R1+0x8a8], R2 ;  /* 0x0008a80201007387 */ /* 0x0009e40000100a00 */
[----:B------:R-:W3:Y:S02]  /*1df80*/  LDC R28, c[0x0][0x230] ;  /* 0x00008c00ff1c7b82 */ /* 0x000ee40000000800 */
[----:B------:R2:W-:Y:S01]  /*1df90*/  LDGSTS.E [R24+-0x63ff8], desc[UR8][R2.64], !P1 ;  /* 0x9c00800002187fae */ /* 0x0005e2000c921848 */
[----:B-1----:R-:W-:-:S03]  /*1dfa0*/  IMAD.WIDE R4, R7, 0x4, R72 ;  /* 0x0000000407047825 */ /* 0x002fc600078e0248 */
[----:B------:R-:W-:Y:S01]  /*1dfb0*/  STL.64 [R1+0xee0], R22 ;  /* 0x000ee01601007387 */ /* 0x000fe20000100a00 */
[----:B------:R-:W-:Y:S01]  /*1dfc0*/  ISETP.GE.U32.AND P1, PT, R27, 0x7ffffd7b, PT ;  /* 0x7ffffd7b1b00780c */ /* 0x000fe20003f26070 */
[----:B------:R-:W1:Y:S02]  /*1dfd0*/  LDC R64, c[0x0][0x230] ;  /* 0x00008c00ff407b82 */ /* 0x000e640000000800 */
[----:B------:R-:W-:Y:S04]  /*1dfe0*/  STL.64 [R1+0x500], R8 ;  /* 0x0005000801007387 */ /* 0x000fe80000100a00 */
[----:B------:R-:W-:Y:S01]  /*1dff0*/  LDGSTS.E [R26+-0x67ff4], desc[UR8][R8.64], !P2 ;  /* 0x9800c000081a7fae */ /* 0x000fe2000d121848 */
[----:B--2---:R-:W-:Y:S02]  /*1e000*/  VIADD R24, R21, 0x100000 ;  /* 0x0010000015187836 */ /* 0x004fe40000000000 */
[C---:B------:R-:W-:Y:S01]  /*1e010*/  IMAD.WIDE R10, R7.reuse, 0x4, R80 ;  /* 0x00000004070a7825 */ /* 0x040fe200078e0250 */
[----:B------:R2:W-:Y:S03]  /*1e020*/  STL.64 [R1+0x8a0], R4 ;  /* 0x0008a00401007387 */ /* 0x0005e60000100a00 */
[C---:B------:R-:W-:Y:S01]  /*1e030*/  IMAD.WIDE R228, R7.reuse, 0x4, R228 ;  /* 0x0000000407e47825 */ /* 0x040fe200078e02e4 */
[----:B------:R2:W-:Y:S03]  /*1e040*/  LDGSTS.E [R25+-0x63ff4], desc[UR8][R4.64], !P2 ;  /* 0x9c00c00004197fae */ /* 0x0005e6000d121848 */
[C---:B------:R-:W-:Y:S01]  /*1e050*/  VIADD R59, R16.reuse, 0x100000 ;  /* 0x00100000103b7836 */ /* 0x040fe20000000000 */
[----:B------:R-:W-:Y:S01]  /*1e060*/  IADD3 R58, R16, 0x100000, RZ ;  /* 0x00100000103a7810 */ /* 0x000fe20007ffe0ff */
[----:B----4-:R-:W-:Y:S01]  /*1e070*/  IMAD.WIDE R2, R7, 0x4, R74 ;  /* 0x0000000407027825 */ /* 0x010fe200078e024a */
[----:B------:R-:W-:Y:S01]  /*1e080*/  IADD3 R27, R32, -0x207, RZ ;  /* 0xfffffdf9201b7810 */ /* 0x000fe20007ffe0ff */
[----:B------:R-:W4:Y:S03]  /*1e090*/  LDC R65, c[0x0][0x230] ;  /* 0x00008c00ff417b82 */ /* 0x000f260000000800 */
[----:B------:R3:W-:Y:S01]  /*1e0a0*/  LDGSTS.E [R24+-0x80000], desc[UR8][R2.64], !P0 ;  /* 0x8000000002187fae */ /* 0x0007e2000c121848 */
[----:B--2---:R-:W-:-:S02]  /*1e0b0*/  VIADD R25, R21, 0x100000 ;  /* 0x0010000015197836 */ /* 0x004fc40000000000 */
[----:B------:R-:W-:Y:S01]  /*1e0c0*/  IMAD.WIDE R4, R7, 0x4, R76 ;  /* 0x0000000407047825 */ /* 0x000fe200078e024c */
[----:B------:R2:W-:Y:S01]  /*1e0d0*/  STL.64 [R1+0x418], R2 ;  /* 0x0004180201007387 */ /* 0x0005e20000100a00 */
[----:B------:R-:W1:Y:S02]  /*1e0e0*/  LDC R32, c[0x0][0x230] ;  /* 0x00008c00ff207b82 */ /* 0x000e640000000800 */
[----:B---3--:R-:W-:Y:S01]  /*1e0f0*/  VIADD R26, R31, 0xfffffdf8 ;  /* 0xfffffdf81f1a7836 */ /* 0x008fe20000000000 */
[----:B------:R3:W-:Y:S01]  /*1e100*/  LDGSTS.E [R25+-0x7c000], desc[UR8][R4.64], !P0 ;  /* 0x8400000004197fae */ /* 0x0007e2000c121848 */
[----:B------:R-:W-:Y:S01]  /*1e110*/  ISETP.GE.U32.AND P0, PT, R27, 0x7ffffd7a, PT ;  /* 0x7ffffd7a1b00780c */ /* 0x000fe20003f06070 */
[----:B------:R-:W-:-:S03]  /*1e120*/  VIADD R27, R21, 0x100000 ;  /* 0x00100000151b7836 */ /* 0x000fc60000000000 */
[----:B------:R-:W4:Y:S01]  /*1e130*/  LDC R31, c[0x0][0x230] ;  /* 0x00008c00ff1f7b82 */ /* 0x000f220000000800 */
[----:B--2---:R-:W-:Y:S01]  /*1e140*/  IMAD.WIDE R2, R7, 0x4, R78 ;  /* 0x0000000407027825 */ /* 0x004fe200078e024e */
[----:B------:R-:W-:Y:S01]  /*1e150*/  ISETP.GE.U32.AND P2, PT, R26, 0x7ffffd79, PT ;  /* 0x7ffffd791a00780c */ /* 0x000fe20003f46070 */
[----:B------:R3:W-:Y:S01]  /*1e160*/  STL.64 [R1+0x508], R4 ;  /* 0x0005080401007387 */ /* 0x0007e20000100a00 */
[----:B------:R-:W-:Y:S01]  /*1e170*/  IADD3 R26, R21, 0x100000, RZ ;  /* 0x00100000151a7810 */ /* 0x000fe20007ffe0ff */
[----:B------:R-:W-:-:S04]  /*1e180*/  IMAD.WIDE R8, R7, 0x4, R82 ;  /* 0x0000000407087825 */ /* 0x000fc800078e0252 */
[----:B------:R-:W-:Y:S01]  /*1e190*/  VIADD R57, R16, 0x100000 ;  /* 0x0010000010397836 */ /* 0x000fe20000000000 */
[----:B------:R-:W-:Y:S01]  /*1e1a0*/  LDGSTS.E [R24+-0x7fffc], desc[UR8][R2.64], !P1 ;  /* 0x8000400002187fae */ /* 0x000fe2000c921848 */
[----:B------:R-:W-:Y:S02]  /*1e1b0*/  VIADD R28, R28, 0xfffffdda ;  /* 0xfffffdda1c1c7836 */ /* 0x000fe40000000000 */
[C---:B------:R-:W-:Y:S01]  /*1e1c0*/  VIADD R56, R16.reuse, 0x100000 ;  /* 0x0010000010387836 */ /* 0x040fe20000000000 */
[----:B------:R2:W-:Y:S01]  /*1e1d0*/  LDGSTS.E [R27+-0x7bffc], desc[UR8][R10.64], !P1 ;  /* 0x840040000a1b7fae */ /* 0x0005e2000c921848 */
[C---:B---3--:R-:W-:Y:S01]  /*1e1e0*/  IMAD.WIDE R4, R7.reuse, 0x4, R84 ;  /* 0x0000000407047825 */ /* 0x048fe200078e0254 */
[----:B------:R-:W-:Y:S01]  /*1e1f0*/  IADD3 R62, R16, 0x100000, RZ ;  /* 0x00100000103e7810 */ /* 0x000fe20007ffe0ff */
[----:B------:R-:W3:Y:S01]  /*1e200*/  LDC R68, c[0x0][0x230] ;  /* 0x00008c00ff447b82 */ /* 0x000ee20000000800 */
[----:B------:R1:W-:Y:S04]  /*1e210*/  LDGSTS.E [R26+-0x7fff8], desc[UR8][R8.64], !P0 ;  /* 0x80008000081a7fae */ /* 0x0003e8000c121848 */
[----:B------:R1:W-:Y:S01]  /*1e220*/  LDGSTS.E [R25+-0x7bff8], desc[UR8][R4.64], !P0 ;  /* 0x8400800004197fae */ /* 0x0003e2000c121848 */
[----:B------:R-:W-:-:S02]  /*1e230*/  IMAD.WIDE R22, R7, 0x4, R194 ;  /* 0x0000000407167825 */ /* 0x000fc400078e02c2 */
[----:B------:R-:W3:Y:S02]  /*1e240*/  LDC R69, c[0x0][0x230] ;  /* 0x00008c00ff457b82 */ /* 0x000ee40000000800 */
[----:B--2---:R-:W-:-:S06]  /*1e250*/  VIADD R27, R30, 0xfffffddb ;  /* 0xfffffddb1e1b7836 */ /* 0x004fcc0000000000 */
[----:B------:R-:W2:Y:S01]  /*1e260*/  LDC R30, c[0x0][0x230] ;  /* 0x00008c00ff1e7b82 */ /* 0x000ea20000000800 */
[----:B------:R1:W-:Y:S01]  /*1e270*/  STL.64 [R1+0x410], R2 ;  /* 0x0004100201007387 */ /* 0x0003e20000100a00 */
[----:B------:R-:W-:-:S03]  /*1e280*/  ISETP.GE.U32.AND P0, PT, R27, 0x7ffffd5c, PT ;  /* 0x7ffffd5c1b00780c */ /* 0x000fc60003f06070 */
[----:B------:R-:W-:Y:S01]  /*1e290*/  STL.64 [R1+0x4f8], R10 ;  /* 0x0004f80a01007387 */ /* 0x000fe20000100a00 */
[----:B------:R-:W-:Y:S02]  /*1e2a0*/  IADD3 R27, R29, -0x227, RZ ;  /* 0xfffffdd91d1b7810 */ /* 0x000fe40007ffe0ff */
[----:B------:R-:W3:Y:S01]  /*1e2b0*/  LDC R29, c[0x0][0x230] ;  /* 0x00008c00ff1d7b82 */ /* 0x000ee20000000800 */
[----:B------:R4:W-:Y:S01]  /*1e2c0*/  STL.64 [R1+0x408], R8 ;  /* 0x0004080801007387 */ /* 0x0009e20000100a00 */
[----:B-1----:R-:W-:-:S03]  /*1e2d0*/  IMAD.WIDE R2, R7, 0x4, R86 ;  /* 0x0000000407027825 */ /* 0x002fc600078e0256 */
[----:B------:R1:W-:Y:S01]  /*1e2e0*/  STL.64 [R1+0x4f0], R4 ;  /* 0x0004f00401007387 */ /* 0x0003e20000100a00 */
[----:B------:R-:W-:Y:S02]  /*1e2f0*/  ISETP.GE.U32.AND P1, PT, R28, 0x7ffffd5b, PT ;  /* 0x7ffffd5b1c00780c */ /* 0x000fe40003f26070 */
[----:B------:R-:W3:Y:S01]  /*1e300*/  LDC R67, c[0x0][0x230] ;  /* 0x00008c00ff437b82 */ /* 0x000ee20000000800 */
[----:B------:R1:W-:Y:S01]  /*1e310*/  LDGSTS.E [R24+-0x7fff4], desc[UR8][R2.64], !P2 ;  /* 0x8000c00002187fae */ /* 0x0003e2000d121848 */
[----:B----4-:R-:W-:-:S03]  /*1e320*/  IMAD.WIDE R8, R7, 0x4, R88 ;  /* 0x0000000407087825 */ /* 0x010fc600078e0258 */
[----:B------:R4:W-:Y:S03]  /*1e330*/  STL.64 [R1+0x3f8], R2 ;  /* 0x0003f80201007387 */ /* 0x0009e60000100a00 */
[----:B------:R-:W3:Y:S01]  /*1e340*/  LDC R28, c[0x0][0x230] ;  /* 0x00008c00ff1c7b82 */ /* 0x000ee20000000800 */
[----:B-1----:R-:W-:Y:S01]  /*1e350*/  IMAD.WIDE R4, R7, 0x4, R90 ;  /* 0x0000000407047825 */ /* 0x002fe200078e025a */
[----:B------:R1:W-:Y:S01]  /*1e360*/  LDGSTS.E [R26+-0x7bff4], desc[UR8][R8.64], !P2 ;  /* 0x8400c000081a7fae */ /* 0x0003e2000d121848 */
[----:B------:R-:W-:Y:S02]  /*1e370*/  ISETP.GE.U32.AND P2, PT, R27, 0x7ffffd5a, PT ;  /* 0x7ffffd5a1b00780c */ /* 0x000fe40003f46070 */
[----:B------:R-:W-:Y:S01]  /*1e380*/  VIADD R27, R31, 0xfffffdd8 ;  /* 0xfffffdd81f1b7836 */ /* 0x000fe20000000000 */
[----:B------:R1:W-:Y:S02]  /*1e390*/  LDGSTS.E [R25+-0x78000], desc[UR8][R4.64], !P0 ;  /* 0x8800000004197fae */ /* 0x0003e4000c121848 */
[----:B------:R-:W3:Y:S01]  /*1e3a0*/  LDC R31, c[0x0][0x230] ;  /* 0x00008c00ff1f7b82 */ /* 0x000ee20000000800 */
[----:B----4-:R-:W-:Y:S01]  /*1e3b0*/  IMAD.WIDE R2, R7, 0x4, R92 ;  /* 0x0000000407027825 */ /* 0x010fe200078e025c */
[----:B------:R1:W-:Y:S04]  /*1e3c0*/  STL.64 [R1+0x4d0], R8 ;  /* 0x0004d00801007387 */ /* 0x0003e80000100a00 */
[----:B------:R4:W-:Y:S01]  /*1e3d0*/  LDGSTS.E [R24+-0x74000], desc[UR8][R2.64], !P0 ;  /* 0x8c00000002187fae */ /* 0x0009e2000c121848 */
[----:B------:R-:W-:Y:S01]  /*1e3e0*/  ISETP.GE.U32.AND P0, PT, R27, 0x7ffffd59, PT ;  /* 0x7ffffd591b00780c */ /* 0x000fe20003f06070 */
[----:B------:R-:W-:Y:S01]  /*1e3f0*/  VIADD R61, R16, 0x100000 ;  /* 0x00100000103d7836 */ /* 0x000fe20000000000 */
[----:B------:R-:W3:Y:S01]  /*1e400*/  LDC R66, c[0x0][0x230] ;  /* 0x00008c00ff427b82 */ /* 0x000ee20000000800 */
[----:B------:R4:W-:Y:S01]  /*1e410*/  STL.64 [R1+0x450], R4 ;  /* 0x0004500401007387 */ /* 0x0009e20000100a00 */
[----:B--2---:R-:W-:-:S02]  /*1e420*/  VIADD R27, R30, 0xfffffdbb ;  /* 0xfffffdbb1e1b7836 */ /* 0x004fc40000000000 */
[C---:B-1----:R-:W-:Y:S01]  /*1e430*/  IMAD.WIDE R8, R7.reuse, 0x4, R94 ;  /* 0x0000000407087825 */ /* 0x042fe200078e025e */
[----:B------:R1:W-:Y:S03]  /*1e440*/  STL.64 [R1+0x7e0], R2 ;  /* 0x0007e00201007387 */ /* 0x0003e60000100a00 */
[----:B------:R-:W2:Y:S01]  /*1e450*/  LDC R30, c[0x0][0x230] ;  /* 0x00008c00ff1e7b82 */ /* 0x000ea20000000800 */
[C---:B----4-:R-:W-:Y:S01]  /*1e460*/  IMAD.WIDE R4, R7.reuse, 0x4, R96 ;  /* 0x0000000407047825 */ /* 0x050fe200078e0260 */
[----:B------:R-:W-:Y:S06]  /*1e470*/  STL.64 [R1+0x440], R8 ;  /* 0x0004400801007387 */ /* 0x000fec0000100a00 */
[----:B------:R-:W4:Y:S01]  /*1e480*/  LDC R71, c[0x0][0x230] ;  /* 0x00008c00ff477b82 */ /* 0x000f220000000800 */
[C---:B-1----:R-:W-:Y:S01]  /*1e490*/  IMAD.WIDE R2, R7.reuse, 0x4, R98 ;  /* 0x0000000407027825 */ /* 0x042fe200078e0262 */
[----:B------:R1:W-:Y:S04]  /*1e4a0*/  LDGSTS.E [R26+-0x77ffc], desc[UR8][R8.64], !P1 ;  /* 0x88004000081a7fae */ /* 0x0003e8000c921848 */
[----:B------:R1:W-:Y:S01]  /*1e4b0*/  STL.64 [R1+0x7d8], R4 ;  /* 0x0007d80401007387 */ /* 0x0003e20000100a00 */
[----:B------:R-:W-:Y:S01]  /*1e4c0*/  IMAD.WIDE R10, R7, 0x4, R104 ;  /* 0x00000004070a7825 */ /* 0x000fe200078e0268 */
[----:B------:R-:W4:Y:S02]  /*1e4d0*/  LDC R70, c[0x0][0x230] ;  /* 0x00008c00ff467b82 */ /* 0x000f240000000800 */
[----:B------:R3:W-:Y:S01]  /*1e4e0*/  LDGSTS.E [R25+-0x73ffc], desc[UR8][R4.64], !P1 ;  /* 0x8c00400004197fae */ /* 0x0007e2000c921848 */
[----:B------:R-:W-:Y:S01]  /*1e4f0*/  ISETP.GE.U32.AND P1, PT, R27, 0x7ffffd3c, PT ;  /* 0x7ffffd3c1b00780c */ /* 0x000fe20003f26070 */
[----:B------:R-:W-:-:S02]  /*1e500*/  VIADD R27, R21, 0x100000 ;  /* 0x00100000151b7836 */ /* 0x000fc40000000000 */
[----:B------:R3:W-:Y:S01]  /*1e510*/  STL.64 [R1+0x438], R2 ;  /* 0x0004380201007387 */ /* 0x0007e20000100a00 */
[----:B-1----:R-:W-:Y:S01]  /*1e520*/  IADD3 R26, R32, -0x246, RZ ;  /* 0xfffffdba201a7810 */ /* 0x002fe20007ffe0ff */
[----:B------:R-:W-:Y:S01]  /*1e530*/  VIADD R63, R63, 0xfffffd84 ;  /* 0xfffffd843f3f7836 */ /* 0x000fe20000000000 */
[----:B------:R-:W1:Y:S01]  /*1e540*/  LDC R32, c[0x0][0x230] ;  /* 0x00008c00ff207b82 */ /* 0x000e620000000800 */
[----:B------:R2:W-:Y:S01]  /*1e550*/  LDGSTS.E [R24+-0x77ff8], desc[UR8][R2.64], !P2 ;  /* 0x8800800002187fae */ /* 0x0005e2000d121848 */
[----:B---3--:R-:W-:-:S04]  /*1e560*/  IMAD.WIDE R4, R7, 0x4, R100 ;  /* 0x0000000407047825 */ /* 0x008fc800078e0264 */
[----:B------:R-:W-:Y:S01]  /*1e570*/  VIADD R64, R64, 0xfffffde3 ;  /* 0xfffffde340407836 */ /* 0x000fe20000000000 */
[----:B------:R-:W-:Y:S01]  /*1e580*/  LDGSTS.E [R25+-0x73ff8], desc[UR8][R4.64], !P2 ;  /* 0x8c00800004197fae */ /* 0x000fe2000d121848 */
[----:B------:R-:W-:Y:S01]  /*1e590*/  IADD3 R65, R65, -0x21e, RZ ;  /* 0xfffffde241417810 */ /* 0x000fe20007ffe0ff */
[----:B------:R-:W-:Y:S01]  /*1e5a0*/  VIADD R73, R15, 0x100000 ;  /* 0x001000000f497836 */ /* 0x000fe20000000000 */
[----:B------:R-:W3:Y:S01]  /*1e5b0*/  LDC R74, c[0x0][0x230] ;  /* 0x00008c00ff4a7b82 */ /* 0x000ee20000000800 */
[----:B--2---:R-:W-:Y:S01]  /*1e5c0*/  IMAD.WIDE R2, R7, 0x4, R102 ;  /* 0x0000000407027825 */ /* 0x004fe200078e0266 */
[----:B------:R-:W-:-:S04]  /*1e5d0*/  ISETP.GE.U32.AND P2, PT, R26, 0x7ffffd3b, PT ;  /* 0x7ffffd3b1a00780c */ /* 0x000fc80003f46070 */
[----:B------:R-:W-:Y:S01]  /*1e5e0*/  LDGSTS.E [R24+-0x77ff4], desc[UR8][R2.64], !P0 ;  /* 0x8800c00002187fae */ /* 0x000fe2000c121848 */
[----:B------:R-:W-:Y:S01]  /*1e5f0*/  VIADD R72, R15, 0x100000 ;  /* 0x001000000f487836 */ /* 0x000fe20000000000 */
[----:B------:R-:W2:Y:S02]  /*1e600*/  LDC R76, c[0x0][0x230] ;  /* 0x00008c00ff4c7b82 */ /* 0x000ea40000000800 */
[----:B------:R4:W-:Y:S01]  /*1e610*/  LDGSTS.E [R27+-0x73ff4], desc[UR8][R10.64], !P0 ;  /* 0x8c00c0000a1b7fae */ /* 0x0009e2000c121848 */
[----:B------:R-:W-:Y:S02]  /*1e620*/  VIADD R26, R21, 0x100000 ;  /* 0x00100000151a7836 */ /* 0x000fe40000000000 */
[----:B------:R-:W-:Y:S01]  /*1e630*/  IMAD.WIDE R8, R7, 0x4, R106 ;  /* 0x0000000407087825 */ /* 0x000fe200078e026a */
[----:B------:R1:W-:Y:S02]  /*1e640*/  STL.64 [R1+0x7d0], R4 ;  /* 0x0007d00401007387 */ /* 0x0003e40000100a00 */
[----:B------:R-:W2:Y:S01]  /*1e650*/  LDC R75, c[0x0][0x230] ;  /* 0x00008c00ff4b7b82 */ /* 0x000ea20000000800 */
[----:B----4-:R-:W-:Y:S01]  /*1e660*/  IADD3 R27, R29, -0x247, RZ ;  /* 0xfffffdb91d1b7810 */ /* 0x010fe20007ffe0ff */
[----:B------:R4:W-:Y:S06]  /*1e670*/  LDGSTS.E [R26+-0x70000], desc[UR8][R8.64], !P1 ;  /* 0x90000000081a7fae */ /* 0x0009ec000c921848 */
[----:B------:R-:W3:Y:S01]  /*1e680*/  LDC R29, c[0x0][0x230] ;  /* 0x00008c00ff1d7b82 */ /* 0x000ee20000000800 */
[----:B------:R-:W-:Y:S01]  /*1e690*/  ISETP.GE.U32.AND P0, PT, R27, 0x7ffffd3a, PT ;  /* 0x7ffffd3a1b00780c */ /* 0x000fe20003f06070 */
[----:B------:R4:W-:Y:S01]  /*1e6a0*/  STL.64 [R1+0x428], R2 ;  /* 0x0004280201007387 */ /* 0x0009e20000100a00 */
[----:B-1----:R-:W-:-:S03]  /*1e6b0*/  IMAD.WIDE R4, R7, 0x4, R108 ;  /* 0x0000000407047825 */ /* 0x002fc600078e026c */
[----:B------:R-:W-:Y:S01]  /*1e6c0*/  STL.64 [R1+0x7c8], R10 ;  /* 0x0007c80a01007387 */ /* 0x000fe20000100a00 */
[----:B------:R-:W-:Y:S02]  /*1e6d0*/  VIADD R27, R28, 0xfffffdb8 ;  /* 0xfffffdb81c1b7836 */ /* 0x000fe40000000000 */
[----:B------:R-:W1:Y:S01]  /*1e6e0*/  LDC R28, c[0x0][0x230] ;  /* 0x00008c00ff1c7b82 */ /* 0x000e620000000800 */
[----:B------:R4:W-:Y:S02]  /*1e6f0*/  STL.64 [R1+0x420], R8 ;  /* 0x0004200801007387 */ /* 0x0009e40000100a00 */
[----:B----4-:R-:W-:Y:S02]  /*1e700*/  IMAD.WIDE R2, R7, 0x4, R110 ;  /* 0x0000000407027825 */ /* 0x010fe400078e026e */
[----:B------:R4:W-:Y:S04]  /*1e710*/  STL.64 [R1+0x838], R4 ;  /* 0x0008380401007387 */ /* 0x0009e80000100a00 */
[----:B------:R4:W-:Y:S01]  /*1e720*/  LDGSTS.E [R25+-0x6c000], desc[UR8][R4.64], !P1 ;  /* 0x9400000004197fae */ /* 0x0009e2000c921848 */
[----:B------:R-:W-:Y:S01]  /*1e730*/  ISETP.GE.U32.AND P1, PT, R27, 0x7ffffd39, PT ;  /* 0x7ffffd391b00780c */ /* 0x000fe20003f26070 */
[----:B------:R-:W-:-:S02]  /*1e740*/  IMAD.WIDE R8, R7, 0x4, R112 ;  /* 0x0000000407087825 */ /* 0x000fc400078e0270 */
[----:B------:R2:W-:Y:S04]  /*1e750*/  STL.64 [R1+0x400], R2 ;  /* 0x0004000201007387 */ /* 0x0005e80000100a00 */
[----:B------:R2:W-:Y:S01]  /*1e760*/  LDGSTS.E [R24+-0x6fffc], desc[UR8][R2.64], !P2 ;  /* 0x9000400002187fae */ /* 0x0005e2000d121848 */
[----:B------:R-:W-:Y:S02]  /*1e770*/  VIADD R27, R31, 0xfffffd9b ;  /* 0xfffffd9b1f1b7836 */ /* 0x000fe40000000000 */
[----:B------:R-:W1:Y:S01]  /*1e780*/  LDC R31, c[0x0][0x230] ;  /* 0x00008c00ff1f7b82 */ /* 0x000e620000000800 */
[C---:B----4-:R-:W-:Y:S01]  /*1e790*/  IMAD.WIDE R4, R7.reuse, 0x4, R114 ;  /* 0x0000000407047825 */ /* 0x050fe200078e0272 */
[----:B------:R4:W-:Y:S04]  /*1e7a0*/  LDGSTS.E [R26+-0x6bffc], desc[UR8][R8.64], !P2 ;  /* 0x94004000081a7fae */ /* 0x0009e8000d121848 */
[----:B------:R3:W-:Y:S01]  /*1e7b0*/  LDGSTS.E [R25+-0x6fff8], desc[UR8][R4.64], !P0 ;  /* 0x9000800004197fae */ /* 0x0007e2000c121848 */
[----:B--2---:R-:W-:-:S03]  /*1e7c0*/  IMAD.WIDE R2, R7, 0x4, R116 ;  /* 0x0000000407027825 */ /* 0x004fc600078e0274 */
[----:B------:R4:W-:Y:S04]  /*1e7d0*/  STL.64 [R1+0x830], R8 ;  /* 0x0008300801007387 */ /* 0x0009e80000100a00 */
[----:B------:R-:W-:Y:S01]  /*1e7e0*/  LDGSTS.E [R24+-0x6bff8], desc[UR8][R2.64], !P0 ;  /* 0x9400800002187fae */ /* 0x000fe2000c121848 */
[----:B------:R-:W-:Y:S02]  /*1e7f0*/  ISETP.GE.U32.AND P0, PT, R27, 0x7ffffd1c, PT ;  /* 0x7ffffd1c1b00780c */ /* 0x000fe40003f06070 */
[----:B------:R-:W-:Y:S01]  /*1e800*/  IADD3 R27, R32, -0x266, RZ ;  /* 0xfffffd9a201b7810 */ /* 0x000fe20007ffe0ff */
[----:B------:R3:W-:Y:S01]  /*1e810*/  STL.64 [R1+0x3e0], R4 ;  /* 0x0003e00401007387 */ /* 0x0007e20000100a00 */
[----:B------:R-:W2:Y:S01]  /*1e820*/  LDC R32, c[0x0][0x230] ;  /* 0x00008c00ff207b82 */ /* 0x000ea20000000800 */
[----:B----4-:R-:W-:-:S04]  /*1e830*/  IMAD.WIDE R8, R7, 0x4, R118 ;  /* 0x0000000407087825 */ /* 0x010fc800078e0276 */
[----:B---3--:R-:W-:Y:S01]  /*1e840*/  IMAD.WIDE R4, R7, 0x4, R120 ;  /* 0x0000000407047825 */ /* 0x008fe200078e0278 */
[----:B------:R3:W-:Y:S04]  /*1e850*/  LDGSTS.E [R26+-0x6fff4], desc[UR8][R8.64], !P1 ;  /* 0x9000c000081a7fae */ /* 0x0007e8000c921848 */
[----:B------:R4:W-:Y:S01]  /*1e860*/  LDGSTS.E [R25+-0x6bff4], desc[UR8][R4.64], !P1 ;  /* 0x9400c00004197fae */ /* 0x0009e2000c921848 */
[----:B------:R-:W-:Y:S01]  /*1e870*/  ISETP.GE.U32.AND P1, PT, R27, 0x7ffffd1b, PT ;  /* 0x7ffffd1b1b00780c */ /* 0x000fe20003f26070 */
[----:B------:R-:W-:Y:S02]  /*1e880*/  VIADD R27, R30, 0xfffffd98 ;  /* 0xfffffd981e1b7836 */ /* 0x000fe40000000000 */
[----:B------:R1:W-:Y:S01]  /*1e890*/  STL.64 [R1+0x828], R2 ;  /* 0x0008280201007387 */ /* 0x0003e20000100a00 */
[----:B------:R-:W2:Y:S01]  /*1e8a0*/  LDC R30, c[0x0][0x230] ;  /* 0x00008c00ff1e7b82 */ /* 0x000ea20000000800 */
[----:B---3--:R-:W-:-:S02]  /*1e8b0*/  VIADD R26, R29, 0xfffffd99 ;  /* 0xfffffd991d1a7836 */ /* 0x008fc40000000000 */
[----:B------:R3:W-:Y:S01]  /*1e8c0*/  STL.64 [R1+0x3c0], R8 ;  /* 0x0003c00801007387 */ /* 0x0007e20000100a00 */
[----:B------:R-:W-:Y:S02]  /*1e8d0*/  ISETP.GE.U32.AND P4, PT, R27, 0x7ffffd19, PT ;  /* 0x7ffffd191b00780c */ /* 0x000fe40003f86070 */
[----:B------:R-:W-:Y:S01]  /*1e8e0*/  ISETP.GE.U32.AND P2, PT, R26, 0x7ffffd1a, PT ;  /* 0x7ffffd1a1a00780c */ /* 0x000fe20003f46070 */
[----:B-1----:R-:W-:Y:S01]  /*1e8f0*/  IMAD.WIDE R2, R7, 0x4, R122 ;  /* 0x0000000407027825 */ /* 0x002fe200078e027a */
[----:B------:R4:W-:Y:S01]  /*1e900*/  STL.64 [R1+0x820], R4 ;  /* 0x0008200401007387 */ /* 0x0009e20000100a00 */
[----:B------:R-:W-:Y:S01]  /*1e910*/  IADD3 R26, R21, 0x100000, RZ ;  /* 0x00100000151a7810 */ /* 0x000fe20007ffe0ff */
[----:B------:R-:W1:Y:S01]  /*1e920*/  LDC R29, c[0x0][0x230] ;  /* 0x00008c00ff1d7b82 */ /* 0x000e620000000800 */
[----:B------:R-:W-:Y:S01]  /*1e930*/  VIADD R27, R28, 0xfffffdf7 ;  /* 0xfffffdf71c1b7836 */ /* 0x000fe20000000000 */
[----:B------:R4:W-:Y:S01]  /*1e940*/  STL.64 [R1+0x3a0], R2 ;  /* 0x0003a00201007387 */ /* 0x0009e20000100a00 */
[----:B---3--:R-:W-:-:S03]  /*1e950*/  IMAD.WIDE R8, R7, 0x4, R124 ;  /* 0x0000000407087825 */ /* 0x008fc600078e027c */
[----:B------:R3:W-:Y:S02]  /*1e960*/  LDGSTS.E [R24+-0x68000], desc[UR8][R2.64], !P0 ;  /* 0x9800000002187fae */ /* 0x0007e4000c121848 */
[----:B------:R-:W1:Y:S01]  /*1e970*/  LDC R28, c[0x0][0x230] ;  /* 0x00008c00ff1c7b82 */ /* 0x000e620000000800 */
[C---:B----4-:R-:W-:Y:S01]  /*1e980*/  IMAD.WIDE R4, R7.reuse, 0x4, R126 ;  /* 0x0000000407047825 */ /* 0x050fe200078e027e */
[----:B------:R4:W-:Y:S04]  /*1e990*/  STL.64 [R1+0x878], R8 ;  /* 0x0008780801007387 */ /* 0x0009e80000100a00 */
[----:B------:R4:W-:Y:S01]  /*1e9a0*/  LDGSTS.E [R26+-0x64000], desc[UR8][R8.64], !P0 ;  /* 0x9c000000081a7fae */ /* 0x0009e2000c121848 */
[----:B---3--:R-:W-:-:S03]  /*1e9b0*/  IMAD.WIDE R2, R7, 0x4, R128 ;  /* 0x0000000407027825 */ /* 0x008fc600078e0280 */
[----:B------:R3:W-:Y:S01]  /*1e9c0*/  STL.64 [R1+0x370], R4 ;  /* 0x0003700401007387 */ /* 0x0007e20000100a00 */
[----:B------:R-:W-:-:S03]  /*1e9d0*/  ISETP.GE.U32.AND P0, PT, R27, 0x7ffffd78, PT ;  /* 0x7ffffd781b00780c */ /* 0x000fc60003f06070 */
[----:B------:R3:W-:Y:S01]  /*1e9e0*/  LDGSTS.E [R25+-0x67ffc], desc[UR8][R4.64], !P1 ;  /* 0x9800400004197fae */ /* 0x0007e2000c921848 */
[----:B----4-:R-:W-:-:S03]  /*1e9f0*/  IMAD.WIDE R8, R7, 0x4, R130 ;  /* 0x0000000407087825 */ /* 0x010fc600078e0282 */
[----:B------:R4:W-:Y:S01]  /*1ea00*/  STL.64 [R1+0x870], R2 ;  /* 0x0008700201007387 */ /* 0x0009e20000100a00 */
[----:B--2---:R-:W-:Y:S01]  /*1ea10*/  IADD3 R27, R32, -0x20a, RZ ;  /* 0xfffffdf6201b7810 */ /* 0x004fe20007ffe0ff */
[C---:B------:R-:W-:Y:S02]  /*1ea20*/  IMAD.WIDE R10, R7.reuse, 0x4, R140 ;  /* 0x00000004070a7825 */ /* 0x040fe400078e028c */
[----:B------:R4:W-:Y:S02]  /*1ea30*/  LDGSTS.E [R24+-0x63ffc], desc[UR8][R2.64], !P1 ;  /* 0x9c00400002187fae */ /* 0x0009e4000c921848 */
[----:B---3--:R-:W-:Y:S02]  /*1ea40*/  IMAD.WIDE R4, R7, 0x4, R132 ;  /* 0x0000000407047825 */ /* 0x008fe400078e0284 */
[----:B------:R-:W-:Y:S01]  /*1ea50*/  STL.64 [R1+0x330], R8 ;  /* 0x0003300801007387 */ /* 0x000fe20000100a00 */
[----:B------:R-:W-:Y:S01]  /*1ea60*/  ISETP.GE.U32.AND P1, PT, R27, 0x7ffffd77, PT ;  /* 0x7ffffd771b00780c */ /* 0x000fe20003f26070 */
[----:B------:R-:W2:Y:S02]  /*1ea70*/  LDC R32, c[0x0][0x230] ;  /* 0x00008c00ff207b82 */ /* 0x000ea40000000800 */
[----:B------:R3:W-:Y:S01]  /*1ea80*/  LDGSTS.E [R26+-0x67ff8], desc[UR8][R8.64], !P2 ;  /* 0x98008000081a7fae */ /* 0x0007e2000d121848 */
[----:B----4-:R-:W-:-:S03]  /*1ea90*/  IMAD.WIDE R2, R7, 0x4, R134 ;  /* 0x0000000407027825 */ /* 0x010fc600078e0286 */
[----:B------:R4:W-:Y:S04]  /*1eaa0*/  STL.64 [R1+0x868], R4 ;  /* 0x0008680401007387 */ /* 0x0009e80000100a00 */
[----:B------:R4:W-:Y:S01]  /*1eab0*/  LDGSTS.E [R25+-0x63ff8], desc[UR8][R4.64], !P2 ;  /* 0x9c00800004197fae */ /* 0x0009e2000d121848 */
[----:B---3--:R-:W-:-:S03]  /*1eac0*/  VIADD R26, R31, 0xfffffdf5 ;  /* 0xfffffdf51f1a7836 */ /* 0x008fc60000000000 */
[----:B------:R3:W-:Y:S01]  /*1ead0*/  STL.64 [R1+0x308], R2 ;  /* 0x0003080201007387 */ /* 0x0007e20000100a00 */
[----:B------:R-:W2:Y:S01]  /*1eae0*/  LDC R31, c[0x0][0x230] ;  /* 0x00008c00ff1f7b82 */ /* 0x000ea20000000800 */
[----:B------:R-:W-:Y:S02]  /*1eaf0*/  VIADD R27, R20, 0x100000 ;  /* 0x00100000141b7836 */ /* 0x000fe40000000000 */
[----:B------:R1:W-:Y:S01]  /*1eb00*/  LDGSTS.E [R24+-0x67ff4], desc[UR8][R2.64], !P4 ;  /* 0x9800c00002187fae */ /* 0x0003e2000e121848 */
[----:B----4-:R-:W-:Y:S01]  /*1eb10*/  IMAD.WIDE R4, R7, 0x4, R136 ;  /* 0x0000000407047825 */ /* 0x010fe200078e0288 */
[----:B------:R-:W-:-:S04]  /*1eb20*/  ISETP.GE.U32.AND P2, PT, R26, 0x7ffffd76, PT ;  /* 0x7ffffd761a00780c */ /* 0x000fc80003f46070 */
[----:B------:R-:W-:Y:S01]  /*1eb30*/  LDGSTS.E [R25+-0x63ff4], desc[UR8][R4.64], !P4 ;  /* 0x9c00c00004197fae */ /* 0x000fe2000e121848 */
[----:B-1----:R-:W-:Y:S02]  /*1eb40*/  VIADD R24, R20, 0x100000 ;  /* 0x0010000014187836 */ /* 0x002fe40000000000 */
[----:B---3--:R-:W-:-:S05]  /*1eb50*/  IMAD.WIDE R2, R7, 0x4, R138 ;  /* 0x0000000407027825 */ /* 0x008fca00078e028a */
[----:B------:R-:W-:Y:S04]  /*1eb60*/  LDGSTS.E [R24+-0x80000], desc[UR8][R2.64], !P0 ;  /* 0x8000000002187fae */ /* 0x000fe8000c121848 */
[----:B------:R1:W-:Y:S01]  /*1eb70*/  LDGSTS.E [R27+-0x7c000], desc[UR8][R10.64], !P0 ;  /* 0x840000000a1b7fae */ /* 0x0003e2000c121848 */
[----:B------:R-:W-:Y:S01]  /*1eb80*/  IADD3 R26, R20, 0x100000, RZ ;  /* 0x00100000141a7810 */ /* 0x000fe20007ffe0ff */
[----:B------:R-:W-:Y:S02]  /*1eb90*/  IMAD.WIDE R8, R7, 0x4, R142 ;  /* 0x0000000407087825 */ /* 0x000fe400078e028e */
[----:B------:R3:W-:Y:S02]  /*1eba0*/  STL.64 [R1+0x860], R4 ;  /* 0x0008600401007387 */ /* 0x0007e40000100a00 */
[----:B-1----:R-:W-:-:S02]  /*1ebb0*/  VIADD R27, R30, 0xfffffdf4 ;  /* 0xfffffdf41e1b7836 */ /* 0x002fc40000000000 */
[----:B------:R1:W-:Y:S01]  /*1ebc0*/  LDGSTS.E [R26+-0x7fffc], desc[UR8][R8.64], !P1 ;  /* 0x80004000081a7fae */ /* 0x0003e2000c921848 */
[----:B------:R-:W4:Y:S01]  /*1ebd0*/  LDC R30, c[0x0][0x230] ;  /* 0x00008c00ff1e7b82 */ /* 0x000f220000000800 */
[----:B------:R-:W-:Y:S02]  /*1ebe0*/  VIADD R25, R20, 0x100000 ;  /* 0x0010000014197836 */ /* 0x000fe40000000000 */
[----:B------:R2:W-:Y:S01]  /*1ebf0*/  STL.64 [R1+0x300], R2 ;  /* 0x0003000201007387 */ /* 0x0005e20000100a00 */
[----:B------:R-:W-:Y:S01]  /*1ec00*/  ISETP.GE.U32.AND P0, PT, R27, 0x7ffffd75, PT ;  /* 0x7ffffd751b00780c */ /* 0x000fe20003f06070 */
[----:B---3--:R-:W-:Y:S02]  /*1ec10*/  IMAD.WIDE R4, R7, 0x4, R144 ;  /* 0x0000000407047825 */ /* 0x008fe400078e0290 */
[----:B------:R-:W-:Y:S01]  /*1ec20*/  STL.64 [R1+0x378], R10 ;  /* 0x0003780a01007387 */ /* 0x000fe20000100a00 */
[----:B------:R-:W-:Y:S01]  /*1ec30*/  IADD3 R28, R28, -0x229, RZ ;  /* 0xfffffdd71c1c7810 */ /* 0x000fe20007ffe0ff */
[----:B------:R-:W-:-:S02]  /*1ec40*/  VIADD R27, R29, 0xfffffdd6 ;  /* 0xfffffdd61d1b7836 */ /* 0x000fc40000000000 */
[----:B------:R1:W-:Y:S01]  /*1ec50*/  STL.64 [R1+0x2f0], R8 ;  /* 0x0002f00801007387 */ /* 0x0003e20000100a00 */
[----:B------:R-:W3:Y:S01]  /*1ec60*/  LDC R29, c[0x0][0x230] ;  /* 0x00008c00ff1d7b82 */ /* 0x000ee20000000800 */
[C---:B--2---:R-:W-:Y:S02]  /*1ec70*/  IMAD.WIDE R2, R7.reuse, 0x4, R146 ;  /* 0x0000000407027825 */ /* 0x044fe400078e0292 */
[----:B------:R2:W-:Y:S01]  /*1ec80*/  LDGSTS.E [R25+-0x7bffc], desc[UR8][R4.64], !P1 ;  /* 0x8400400004197fae */ /* 0x0005e2000c921848 */
[----:B------:R-:W-:Y:S01]  /*1ec90*/  ISETP.GE.U32.AND P1, PT, R28, 0x7ffffd58, PT ;  /* 0x7ffffd581c00780c */ /* 0x000fe20003f26070 */
[C---:B-1----:R-:W-:Y:S02]  /*1eca0*/  IMAD.WIDE R8, R7.reuse, 0x4, R148 ;  /* 0x0000000407087825 */ /* 0x042fe400078e0294 */
[----:B------:R2:W-:Y:S01]  /*1ecb0*/  STL.64 [R1+0x360], R4 ;  /* 0x0003600401007387 */ /* 0x0005e20000100a00 */
[----:B------:R-:W1:Y:S03]  /*1ecc0*/  LDC R28, c[0x0][0x230] ;  /* 0x00008c00ff1c7b82 */ /* 0x000e660000000800 */
[----:B------:R4:W-:Y:S04]  /*1ecd0*/  LDGSTS.E [R24+-0x7fff8], desc[UR8][R2.64], !P2 ;  /* 0x8000800002187fae */ /* 0x0009e8000d121848 */
[----:B------:R4:W-:Y:S01]  /*1ece0*/  STL.64 [R1+0x2e8], R2 ;  /* 0x0002e80201007387 */ /* 0x0009e20000100a00 */
[----:B--2---:R-:W-:-:S03]  /*1ecf0*/  IMAD.WIDE R4, R7, 0x4, R150 ;  /* 0x0000000407047825 */ /* 0x004fc600078e0296 */
[----:B------:R2:W-:Y:S01]  /*1ed00*/  LDGSTS.E [R26+-0x7bff8], desc[UR8][R8.64], !P2 ;  /* 0x84008000081a7fae */ /* 0x0005e2000d121848 */
[----:B------:R-:W-:Y:S01]  /*1ed10*/  ISETP.GE.U32.AND P2, PT, R27, 0x7ffffd57, PT ;  /* 0x7ffffd571b00780c */ /* 0x000fe20003f46070 */
[----:B------:R-:W-:Y:S02]  /*1ed20*/  VIADD R27, R31, 0xfffffdd5 ;  /* 0xfffffdd51f1b7836 */ /* 0x000fe40000000000 */
[----:B------:R3:W-:Y:S01]  /*1ed30*/  LDGSTS.E [R25+-0x7fff4], desc[UR8][R4.64], !P0 ;  /* 0x8000c00004197fae */ /* 0x0007e2000c121848 */
[----:B------:R-:W1:Y:S01]  /*1ed40*/  LDC R31, c[0x0][0x230] ;  /* 0x00008c00ff1f7b82 */ /* 0x000e620000000800 */
[----:B----4-:R-:W-:Y:S02]  /*1ed50*/  IMAD.WIDE R2, R7, 0x4, R152 ;  /* 0x0000000407027825 */ /* 0x010fe400078e0298 */
[----:B------:R2:W-:Y:S04]  /*1ed60*/  STL.64 [R1+0x350], R8 ;  /* 0x0003500801007387 */ /* 0x0005e80000100a00 */
[----:B------:R4:W-:Y:S01]  /*1ed70*/  LDGSTS.E [R24+-0x7bff4], desc[UR8][R2.64], !P0 ;  /* 0x8400c00002187fae */ /* 0x0009e2000c121848 */
[----:B------:R-:W-:-:S03]  /*1ed80*/  ISETP.GE.U32.AND P0, PT, R27, 0x7ffffd56, PT ;  /* 0x7ffffd561b00780c */ /* 0x000fc60003f06070 */
[----:B------:R3:W-:Y:S01]  /*1ed90*/  STL.64 [R1+0x2d8], R4 ;  /* 0x0002d80401007387 */ /* 0x0007e20000100a00 */
[----:B--2---:R-:W-:-:S03]  /*1eda0*/  IMAD.WIDE R8, R7, 0x4, R154 ;  /* 0x0000000407087825 */ /* 0x004fc600078e029a */
[----:B------:R4:W-:Y:S01]  /*1edb0*/  STL.64 [R1+0x318], R2 ;  /* 0x0003180201007387 */ /* 0x0009e20000100a00 */
[----:B------:R-:W-:Y:S01]  /*1edc0*/  IADD3 R27, R30, -0x22c, RZ ;  /* 0xfffffdd41e1b7810 */ /* 0x000fe20007ffe0ff */
[----:B------:R-:W-:-:S04]  /*1edd0*/  IMAD.WIDE R10, R7, 0x4, R164 ;  /* 0x00000004070a7825 */ /* 0x000fc800078e02a4 */
[C---:B---3--:R-:W-:Y:S01]  /*1ede0*/  IMAD.WIDE R4, R7.reuse, 0x4, R156 ;  /* 0x0000000407047825 */ /* 0x048fe200078e029c */
[----:B------:R-:W-:Y:S01]  /*1edf0*/  STL.64 [R1+0x2c8], R8 ;  /* 0x0002c80801007387 */ /* 0x000fe20000100a00 */
[----:B------:R-:W2:Y:S02]  /*1ee00*/  LDC R30, c[0x0][0x230] ;  /* 0x00008c00ff1e7b82 */ /* 0x000ea40000000800 */
[----:B----4-:R-:W-:Y:S01]  /*1ee10*/  IMAD.WIDE R2, R7, 0x4, R158 ;  /* 0x0000000407027825 */ /* 0x010fe200078e029e */
[----:B------:R-:W-:Y:S04]  /*1ee20*/  LDGSTS.E [R26+-0x78000], desc[UR8][R8.64], !P1 ;  /* 0x88000000081a7fae */ /* 0x000fe8000c921848 */
[----:B------:R3:W-:Y:S04]  /*1ee30*/  STL.64 [R1+0x490], R4 ;  /* 0x0004900401007387 */ /* 0x0007e80000100a00 */
[----:B------:R3:W-:Y:S01]  /*1ee40*/  LDGSTS.E [R25+-0x74000], desc[UR8][R4.64], !P1 ;  /* 0x8c00000004197fae */ /* 0x0007e2000c921848 */
[----:B------:R-:W-:Y:S01]  /*1ee50*/  ISETP.GE.U32.AND P1, PT, R27, 0x7ffffd55, PT ;  /* 0x7ffffd551b00780c */ /* 0x000fe20003f26070 */
[----:B------:R-:W-:-:S02]  /*1ee60*/  VIADD R27, R20, 0x100000 ;  /* 0x00100000141b7836 */ /* 0x000fc40000000000 */
[----:B------:R4:W-:Y:S04]  /*1ee70*/  STL.64 [R1+0x2b0], R2 ;  /* 0x0002b00201007387 */ /* 0x0009e80000100a00 */
[----:B------:R4:W-:Y:S01]  /*1ee80*/  LDGSTS.E [R24+-0x77ffc], desc[UR8][R2.64], !P2 ;  /* 0x8800400002187fae */ /* 0x0009e2000d121848 */
[----:B---3--:R-:W-:-:S04]  /*1ee90*/  IMAD.WIDE R4, R7, 0x4, R160 ;  /* 0x0000000407047825 */ /* 0x008fc800078e02a0 */
[----:B------:R-:W-:Y:S01]  /*1eea0*/  VIADD R26, R32, 0xfffffdb7 ;  /* 0xfffffdb7201a7836 */ /* 0x000fe20000000000 */
[----:B------:R-:W-:Y:S01]  /*1eeb0*/  LDGSTS.E [R25+-0x73ffc], desc[UR8][R4.64], !P2 ;  /* 0x8c00400004197fae */ /* 0x000fe2000d121848 */
[----:B------:R-:W3:Y:S01]  /*1eec0*/  LDC R32, c[0x0][0x230] ;  /* 0x00008c00ff207b82 */ /* 0x000ee20000000800 */
[----:B----4-:R-:W-:Y:S02]  /*1eed0*/  IMAD.WIDE R2, R7, 0x4, R162 ;  /* 0x0000000407027825 */ /* 0x010fe400078e02a2 */
[----:B------:R-:W-:-:S03]  /*1eee0*/  ISETP.GE.U32.AND P2, PT, R26, 0x7ffffd38, PT ;  /* 0x7ffffd381a00780c */ /* 0x000fc60003f46070 */
[----:B------:R-:W-:Y:S04]  /*1eef0*/  LDGSTS.E [R24+-0x77ff8], desc[UR8][R2.64], !P0 ;  /* 0x8800800002187fae */ /* 0x000fe8000c121848 */
[----:B------:R4:W-:Y:S01]  /*1ef00*/  LDGSTS.E [R27+-0x73ff8], desc[UR8][R10.64], !P0 ;  /* 0x8c0080000a1b7fae */ /* 0x0009e2000c121848 */
[----:B------:R-:W-:Y:S01]  /*1ef10*/  IADD3 R26, R20, 0x100000, RZ ;  /* 0x00100000141a7810 */ /* 0x000fe20007ffe0ff */
[----:B------:R-:W-:Y:S02]  /*1ef20*/  IMAD.WIDE R8, R7, 0x4, R166 ;  /* 0x0000000407087825 */ /* 0x000fe400078e02a6 */
[----:B------:R1:W-:Y:S02]  /*1ef30*/  STL.64 [R1+0x470], R4 ;  /* 0x0004700401007387 */ /* 0x0003e40000100a00 */
[----:B----4-:R-:W-:-:S02]  /*1ef40*/  VIADD R27, R29, 0xfffffdb6 ;  /* 0xfffffdb61d1b7836 */ /* 0x010fc40000000000 */
[----:B------:R4:W-:Y:S01]  /*1ef50*/  LDGSTS.E [R26+-0x77ff4], desc[UR8][R8.64], !P1 ;  /* 0x8800c000081a7fae */ /* 0x0009e2000c921848 */
[----:B------:R-:W2:Y:S01]  /*1ef60*/  LDC R29, c[0x0][0x230] ;  /* 0x00008c00ff1d7b82 */ /* 0x000ea20000000800 */
[----:B-1----:R-:W-:Y:S01]  /*1ef70*/  IMAD.WIDE R4, R7, 0x4, R168 ;  /* 0x0000000407047825 */ /* 0x002fe200078e02a8 */
[----:B------:R-:W-:-:S03]  /*1ef80*/  ISETP.GE.U32.AND P0, PT, R27, 0x7ffffd37, PT ;  /* 0x7ffffd371b00780c */ /* 0x000fc60003f06070 */
[----:B------:R-:W-:Y:S01]  /*1ef90*/  VIADD R27, R28, 0xfffffdb5 ;  /* 0xfffffdb51c1b7836 */ /* 0x000fe20000000000 */
[----:B------:R1:W-:Y:S02]  /*1efa0*/  STL.64 [R1+0x298], R2 ;  /* 0x0002980201007387 */ /* 0x0003e40000100a00 */
[----:B------:R-:W2:Y:S02]  /*1efb0*/  LDC R28, c[0x0][0x230] ;  /* 0x00008c00ff1c7b82 */ /* 0x000ea40000000800 */
[----:B------:R3:W-:Y:S01]  /*1efc0*/  LDGSTS.E [R25+-0x73ff4], desc[UR8][R4.64], !P1 ;  /* 0x8c00c00004197fae */ /* 0x0007e2000c921848 */
[----:B------:R-:W-:-:S03]  /*1efd0*/  ISETP.GE.U32.AND P1, PT, R27, 0x7ffffd36, PT ;  /* 0x7ffffd361b00780c */ /* 0x000fc60003f26070 */
[----:B------:R-:W-:Y:S01]  /*1efe0*/  STL.64 [R1+0x468], R10 ;  /* 0x0004680a01007387 */ /* 0x000fe20000100a00 */
[----:B-1----:R-:W-:-:S03]  /*1eff0*/  IMAD.WIDE R2, R7, 0x4, R170 ;  /* 0x0000000407027825 */ /* 0x002fc600078e02aa */
[----:B------:R4:W-:Y:S04]  /*1f000*/  STL.64 [R1+0x280], R8 ;  /* 0x0002800801007387 */ /* 0x0009e80000100a00 */
[----:B------:R3:W-:Y:S01]  /*1f010*/  STL.64 [R1+0x458], R4 ;  /* 0x0004580401007387 */ /* 0x0007e20000100a00 */
[----:B------:R-:W-:Y:S02]  /*1f020*/  IADD3 R27, R31, -0x24c, RZ ;  /* 0xfffffdb41f1b7810 */ /* 0x000fe40007ffe0ff */
[----:B------:R-:W1:Y:S01]  /*1f030*/  LDC R31, c[0x0][0x230] ;  /* 0x00008c00ff1f7b82 */ /* 0x000e620000000800 */
[----:B------:R3:W-:Y:S01]  /*1f040*/  STL.64 [R1+0x268], R2 ;  /* 0x0002680201007387 */ /* 0x0007e20000100a00 */
[----:B----4-:R-:W-:-:S03]  /*1f050*/  IMAD.WIDE R8, R7, 0x4, R172 ;  /* 0x0000000407087825 */ /* 0x010fc600078e02ac */
[----:B------:R4:W-:Y:S01]  /*1f060*/  LDGSTS.E [R24+-0x70000], desc[UR8][R2.64], !P2 ;  /* 0x9000000002187fae */ /* 0x0009e2000d121848 */
[----:B---3--:R-:W-:-:S03]  /*1f070*/  IMAD.WIDE R4, R7, 0x4, R174 ;  /* 0x0000000407047825 */ /* 0x008fc600078e02ae */
[----:B------:R3:W-:Y:S04]  /*1f080*/  STL.64 [R1+0x608], R8 ;  /* 0x0006080801007387 */ /* 0x0007e80000100a00 */
[----:B------:R3:W-:Y:S01]  /*1f090*/  LDGSTS.E [R26+-0x6c000], desc[UR8][R8.64], !P2 ;  /* 0x94000000081a7fae */ /* 0x0007e2000d121848 */
[----:B----4-:R-:W-:-:S03]  /*1f0a0*/  IMAD.WIDE R2, R7, 0x4, R176 ;  /* 0x0000000407027825 */ /* 0x010fc600078e02b0 */
[----:B------:R4:W-:Y:S04]  /*1f0b0*/  LDGSTS.E [R25+-0x6fffc], desc[UR8][R4.64], !P0 ;  /* 0x9000400004197fae */ /* 0x0009e8000c121848 */
[----:B------:R-:W-:Y:S01]  /*1f0c0*/  LDGSTS.E [R24+-0x6bffc], desc[UR8][R2.64], !P0 ;  /* 0x9400400002187fae */ /* 0x000fe2000c121848 */
[----:B---3--:R-:W-:-:S03]  /*1f0d0*/  IMAD.WIDE R8, R7, 0x4, R178 ;  /* 0x0000000407087825 */ /* 0x008fc600078e02b2 */
[----:B------:R4:W-:Y:S01]  /*1f0e0*/  STL.64 [R1+0x250], R4 ;  /* 0x0002500401007387 */ /* 0x0009e20000100a00 */
[----:B------:R-:W-:Y:S01]  /*1f0f0*/  ISETP.GE.U32.AND P0, PT, R27, 0x7ffffd35, PT ;  /* 0x7ffffd351b00780c */ /* 0x000fe20003f06070 */
[----:B------:R-:W-:Y:S02]  /*1f100*/  VIADD R27, R32, 0xfffffd97 ;  /* 0xfffffd97201b7836 */ /* 0x000fe40000000000 */
[----:B------:R2:W-:Y:S01]  /*1f110*/  LDGSTS.E [R26+-0x6fff8], desc[UR8][R8.64], !P1 ;  /* 0x90008000081a7fae */ /* 0x0005e2000c921848 */
[----:B------:R-:W3:Y:S01]  /*1f120*/  LDC R32, c[0x0][0x230] ;  /* 0x00008c00ff207b82 */ /* 0x000ee20000000800 */
[----:B----4-:R-:W-:-:S04]  /*1f130*/  IMAD.WIDE R4, R7, 0x4, R180 ;  /* 0x0000000407047825 */ /* 0x010fc800078e02b4 */
[----:B--2---:R-:W-:Y:S01]  /*1f140*/  VIADD R26, R29, 0xfffffd96 ;  /* 0xfffffd961d1a7836 */ /* 0x004fe20000000000 */
[----:B------:R2:W-:Y:S01]  /*1f150*/  LDGSTS.E [R25+-0x6bff8], desc[UR8][R4.64], !P1 ;  /* 0x9400800004197fae */ /* 0x0005e2000c921848 */
[----:B------:R-:W-:Y:S01]  /*1f160*/  ISETP.GE.U32.AND P1, PT, R27, 0x7ffffd18, PT ;  /* 0x7ffffd181b00780c */ /* 0x000fe20003f26070 */
[----:B------:R-:W4:Y:S02]  /*1f170*/  LDC R29, c[0x0][0x230] ;  /* 0x00008c00ff1d7b82 */ /* 0x000f240000000800 */
[----:B------:R1:W-:Y:S01]  /*1f180*/  STL.64 [R1+0x600], R2 ;  /* 0x0006000201007387 */ /* 0x0003e20000100a00 */
[----:B------:R-:W-:Y:S01]  /*1f190*/  ISETP.GE.U32.AND P2, PT, R26, 0x7ffffd17, PT ;  /* 0x7ffffd171a00780c */ /* 0x000fe20003f46070 */
[----:B------:R-:W-:Y:S02]  /*1f1a0*/  VIADD R26, R20, 0x100000 ;  /* 0x00100000141a7836 */ /* 0x000fe40000000000 */
[----:B------:R2:W-:Y:S01]  /*1f1b0*/  STL.64 [R1+0x238], R8 ;  /* 0x0002380801007387 */ /* 0x0005e20000100a00 */
[----:B------:R-:W-:-:S02]  /*1f1c0*/  IADD3 R27, R30, -0x26b, RZ ;  /* 0xfffffd951e1b7810 */ /* 0x000fc40007ffe0ff */
[----:B------:R-:W4:Y:S01]  /*1f1d0*/  LDC R30, c[0x0][0x230] ;  /* 0x00008c00ff1e7b82 */ /* 0x000f220000000800 */
[----:B-1----:R-:W-:-:S04]  /*1f1e0*/  IMAD.WIDE R2, R7, 0x4, R182 ;  /* 0x0000000407027825 */ /* 0x002fc800078e02b6 */
[----:B--2---:R-:W-:Y:S01]  /*1f1f0*/  IMAD.WIDE R8, R7, 0x4, R184 ;  /* 0x0000000407087825 */ /* 0x004fe200078e02b8 */
[----:B------:R1:W-:Y:S04]  /*1f200*/  LDGSTS.E [R24+-0x6fff4], desc[UR8][R2.64], !P0 ;  /* 0x9000c00002187fae */ /* 0x0003e8000c121848 */
[----:B------:R2:W-:Y:S04]  /*1f210*/  STL.64 [R1+0x5f0], R4 ;  /* 0x0005f00401007387 */ /* 0x0005e80000100a00 */
[----:B------:R-:W-:Y:S01]  /*1f220*/  LDGSTS.E [R26+-0x6bff4], desc[UR8][R8.64], !P0 ;  /* 0x9400c000081a7fae */ /* 0x000fe2000c121848 */
[----:B------:R-:W-:-:S03]  /*1f230*/  ISETP.GE.U32.AND P0, PT, R27, 0x7ffffd16, PT ;  /* 0x7ffffd161b00780c */ /* 0x000fc60003f06070 */
[----:B------:R1:W-:Y:S01]  /*1f240*/  STL.64 [R1+0x218], R2 ;  /* 0x0002180201007387 */ /* 0x0003e20000100a00 */
[----:B--2---:R-:W-:-:S03]  /*1f250*/  IMAD.WIDE R4, R7, 0x4, R186 ;  /* 0x0000000407047825 */ /* 0x004fc600078e02ba */
[----:B------:R-:W-:Y:S01]  /*1f260*/  STL.64 [R1+0x5e8], R8 ;  /* 0x0005e80801007387 */ /* 0x000fe20000100a00 */
[----:B------:R-:W-:-:S03]  /*1f270*/  VIADD R27, R28, 0xfffffd94 ;  /* 0xfffffd941c1b7836 */ /* 0x000fc60000000000 */
[----:B------:R2:W-:Y:S01]  /*1f280*/  STL.64 [R1+0x1f8], R4 ;  /* 0x0001f80401007387 */ /* 0x0005e20000100a00 */
[----:B------:R-:W4:Y:S01]  /*1f290*/  LDC R28, c[0x0][0x230] ;  /* 0x00008c00ff1c7b82 */ /* 0x000f220000000800 */
[----:B-1----:R-:W-:Y:S02]  /*1f2a0*/  IMAD.WIDE R2, R7, 0x4, R190 ;  /* 0x0000000407027825 */ /* 0x002fe400078e02be */
[----:B------:R2:W-:Y:S01]  /*1f2b0*/  LDGSTS.E [R25+-0x68000], desc[UR8][R4.64], !P1 ;  /* 0x9800000004197fae */ /* 0x0005e2000c921848 */
[----:B------:R-:W-:-:S03]  /*1f2c0*/  ISETP.GE.U32.AND P4, PT, R27, 0x7ffffd15, PT ;  /* 0x7ffffd151b00780c */ /* 0x000fc60003f86070 */
[----:B------:R1:W-:Y:S04]  /*1f2d0*/  STL.64 [R1+0x818], R2 ;  /* 0x0008180201007387 */ /* 0x0003e80000100a00 */
[----:B------:R1:W-:Y:S01]  /*1f2e0*/  LDGSTS.E [R24+-0x64000], desc[UR8][R2.64], !P1 ;  /* 0x9c00000002187fae */ /* 0x0003e2000c921848 */
[C---:B--2---:R-:W-:Y:S01]  /*1f2f0*/  IMAD.WIDE R4, R7.reuse, 0x4, R192 ;  /* 0x0000000407047825 */ /* 0x044fe200078e02c0 */
[----:B---3--:R-:W-:Y:S02]  /*1f300*/  IADD3 R27, R32, -0x20d, RZ ;  /* 0xfffffdf3201b7810 */ /* 0x008fe40007ffe0ff */
[----:B------:R-:W2:Y:S02]  /*1f310*/  LDC R32, c[0x0][0x230] ;  /* 0x00008c00ff207b82 */ /* 0x000ea40000000800 */
[----:B------:R3:W-:Y:S01]  /*1f320*/  LDGSTS.E [R26+-0x67ffc], desc[UR8][R4.64], !P2 ;  /* 0x98004000041a7fae */ /* 0x0007e2000d121848 */
[----:B-1----:R-:W-:-:S03]  /*1f330*/  IMAD.WIDE R2, R7, 0x4, R196 ;  /* 0x0000000407027825 */ /* 0x002fc600078e02c4 */
[----:B------:R-:W-:Y:S04]  /*1f340*/  LDGSTS.E [R25+-0x63ffc], desc[UR8][R22.64], !P2 ;  /* 0x9c00400016197fae */ /* 0x000fe8000d121848 */
[----:B------:R-:W-:Y:S01]  /*1f350*/  LDGSTS.E [R24+-0x67ff8], desc[UR8][R2.64], !P0 ;  /* 0x9800800002187fae */ /* 0x000fe2000c121848 */
[----:B---3--:R-:W-:-:S03]  /*1f360*/  VIADD R26, R31, 0xfffffdf2 ;  /* 0xfffffdf21f1a7836 */ /* 0x008fc60000000000 */
[----:B------:R1:W-:Y:S01]  /*1f370*/  LDGSTS.E [R25+-0x63ff8], desc[UR8][R12.64], !P0 ;  /* 0x9c0080000c197fae */ /* 0x0003e2000c121848 */
[----:B------:R-:W-:Y:S01]  /*1f380*/  ISETP.GE.U32.AND P0, PT, R27, 0x7ffffd74, PT ;  /* 0x7ffffd741b00780c */ /* 0x000fe20003f06070 */
[----:B------:R-:W-:Y:S01]  /*1f390*/  IMAD.WIDE R8, R7, 0x4, R204 ;  /* 0x0000000407087825 */ /* 0x000fe200078e02cc */
[----:B------:R-:W3:Y:S01]  /*1f3a0*/  LDC R31, c[0x0][0x230] ;  /* 0x00008c00ff1f7b82 */ /* 0x000ee20000000800 */
[----:B------:R-:W-:Y:S01]  /*1f3b0*/  STL.64 [R1+0x1e0], R4 ;  /* 0x0001e00401007387 */ /* 0x000fe20000100a00 */
[----:B------:R-:W-:-:S03]  /*1f3c0*/  ISETP.GE.U32.AND P1, PT, R26, 0x7ffffd73, PT ;  /* 0x7ffffd731a00780c */ /* 0x000fc60003f26070 */
[----:B------:R4:W-:Y:S01]  /*1f3d0*/  STL.64 [R1+0x1c8], R2 ;  /* 0x0001c80201007387 */ /* 0x0009e20000100a00 */
[----:B------:R-:W-:Y:S01]  /*1f3e0*/  VIADD R27, R20, 0x100000 ;  /* 0x00100000141b7836 */ /* 0x000fe20000000000 */
[C---:B------:R-:W-:Y:S02]  /*1f3f0*/  IADD3 R26, R19.reuse, 0x100000, RZ ;  /* 0x00100000131a7810 */ /* 0x040fe40007ffe0ff */
[----:B------:R-:W-:Y:S01]  /*1f400*/  STL.64 [R1+0xee8], R22 ;  /* 0x000ee81601007387 */ /* 0x000fe20000100a00 */
[----:B-1----:R-:W-:Y:S02]  /*1f410*/  VIADD R25, R19, 0x100000 ;  /* 0x0010000013197836 */ /* 0x002fe40000000000 */
[----:B----4-:R-:W-:-:S04]  /*1f420*/  IMAD.WIDE R2, R7, 0x4, R200 ;  /* 0x0000000407027825 */ /* 0x010fc800078e02c8 */
[----:B------:R-:W-:Y:S01]  /*1f430*/  IMAD.WIDE R4, R7, 0x4, R206 ;  /* 0x0000000407047825 */ /* 0x000fe200078e02ce */
[----:B------:R1:W-:Y:S04]  /*1f440*/  STL.64 [R1+0x1b0], R2 ;  /* 0x0001b00201007387 */ /* 0x0003e80000100a00 */
[----:B------:R4:W-:Y:S04]  /*1f450*/  LDGSTS.E [R24+-0x67ff4], desc[UR8][R2.64], !P4 ;  /* 0x9800c00002187fae */ /* 0x0009e8000e121848 */
[----:B------:R-:W-:Y:S04]  /*1f460*/  STL.64 [R1+0xef0], R12 ;  /* 0x000ef00c01007387 */ /* 0x000fe80000100a00 */
[----:B------:R-:W-:Y:S01]  /*1f470*/  STL.64 [R1+0xdd8], R20 ;  /* 0x000dd81401007387 */ /* 0x000fe20000100a00 */
[----:B----4-:R-:W-:-:S03]  /*1f480*/  VIADD R24, R19, 0x100000 ;  /* 0x0010000013187836 */ /* 0x010fc60000000000 */
[----:B------:R-:W-:Y:S01]  /*1f490*/  LDGSTS.E [R27+-0x63ff4], desc[UR8][R188.64], !P4 ;  /* 0x9c00c000bc1b7fae */ /* 0x000fe2000e121848 */
[----:B-1----:R-:W-:-:S03]  /*1f4a0*/  IMAD.WIDE R2, R7, 0x4, R208 ;  /* 0x0000000407027825 */ /* 0x002fc600078e02d0 */
[----:B------:R1:W-:Y:S04]  /*1f4b0*/  STL.64 [R1+0x1a8], R8 ;  /* 0x0001a80801007387 */ /* 0x0003e80000100a00 */
[----:B------:R-:W-:Y:S04]  /*1f4c0*/  STL.64 [R1+0xef8], R188 ;  /* 0x000ef8bc01007387 */ /* 0x000fe80000100a00 */
[----:B------:R1:W-:Y:S04]  /*1f4d0*/  LDGSTS.E [R26+-0x80000], desc[UR8][R8.64], !P0 ;  /* 0x80000000081a7fae */ /* 0x0003e8000c121848 */
[----:B------:R4:W-:Y:S04]  /*1f4e0*/  STL.64 [R1+0x220], R4 ;  /* 0x0002200401007387 */ /* 0x0009e80000100a00 */
[----:B------:R4:W-:Y:S01]  /*1f4f0*/  LDGSTS.E [R25+-0x7c000], desc[UR8][R4.64], !P0 ;  /* 0x8400000004197fae */ /* 0x0009e2000c121848 */
[----:B-1----:R-:W-:-:S03]  /*1f500*/  IMAD.WIDE R8, R7, 0x4, R210 ;  /* 0x0000000407087825 */ /* 0x002fc600078e02d2 */
[----:B------:R1:W-:Y:S04]  /*1f510*/  STL.64 [R1+0x198], R2 ;  /* 0x0001980201007387 */ /* 0x0003e80000100a00 */
[----:B------:R1:W-:Y:S01]  /*1f520*/  LDGSTS.E [R24+-0x7fffc], desc[UR8][R2.64], !P1 ;  /* 0x8000400002187fae */ /* 0x0003e2000c921848 */
[----:B----4-:R-:W-:-:S03]  /*1f530*/  IMAD.WIDE R4, R7, 0x4, R212 ;  /* 0x0000000407047825 */ /* 0x010fc600078e02d4 */
[----:B------:R-:W-:Y:S04]  /*1f540*/  STL.64 [R1+0x210], R8 ;  /* 0x0002100801007387 */ /* 0x000fe80000100a00 */
[----:B------:R4:W-:Y:S01]  /*1f550*/  STL.64 [R1+0x188], R4 ;  /* 0x0001880401007387 */ /* 0x0009e20000100a00 */
[----:B-1----:R-:W-:Y:S01]  /*1f560*/  IMAD.WIDE R2, R7, 0x4, R214 ;  /* 0x0000000407027825 */ /* 0x002fe200078e02d6 */
[----:B------:R-:W-:Y:S02]  /*1f570*/  IADD3 R27, R30, -0x20f, RZ ;  /* 0xfffffdf11e1b7810 */ /* 0x000fe40007ffe0ff */
[----:B------:R-:W-:Y:S01]  /*1f580*/  LDGSTS.E [R26+-0x7bffc], desc[UR8][R8.64], !P1 ;  /* 0x84004000081a7fae */ /* 0x000fe2000c921848 */
[----:B------:R-:W1:Y:S03]  /*1f590*/  LDC R30, c[0x0][0x230] ;  /* 0x00008c00ff1e7b82 */ /* 0x000e660000000800 */
[----:B------:R2:W-:Y:S04]  /*1f5a0*/  STL.64 [R1+0x200], R2 ;  /* 0x0002000201007387 */ /* 0x0005e80000100a00 */
[----:B------:R-:W2:Y:S04]  /*1f5b0*/  LDL.LU.64 R248, [R1+0x90] ;  /* 0x0000900001f87983 */ /* 0x000ea80000300a00 */
[----:B------:R-:W2:Y:S01]  /*1f5c0*/  LDL.LU.64 R250, [R1+0x88] ;  /* 0x0000880001fa7983 */ /* 0x000ea20000300a00 */
[----:B------:R-:W-:Y:S01]  /*1f5d0*/  ISETP.GE.U32.AND P0, PT, R27, 0x7ffffd72, PT ;  /* 0x7ffffd721b00780c */ /* 0x000fe20003f06070 */
[----:B------:R-:W-:-:S05]  /*1f5e0*/  VIADD R28, R28, 0xfffffdf0 ;  /* 0xfffffdf01c1c7836 */ /* 0x000fca0000000000 */
[----:B------:R-:W-:Y:S01]  /*1f5f0*/  ISETP.GE.U32.AND P2, PT, R28, 0x7ffffd71, PT ;  /* 0x7ffffd711c00780c */ /* 0x000fe20003f46070 */
[----:B------:R-:W-:Y:S01]  /*1f600*/  VIADD R27, R29, 0xfffffdd3 ;  /* 0xfffffdd31d1b7836 */ /* 0x000fe20000000000 */
[----:B------:R-:W1:Y:S05]  /*1f610*/  LDC R28, c[0x0][0x230] ;  /* 0x00008c00ff1c7b82 */ /* 0x000e6a0000000800 */
[----:B------:R4:W-:Y:S01]  /*1f620*/  LDGSTS.E [R25+-0x7fff8], desc[UR8][R4.64], !P0 ;  /* 0x8000800004197fae */ /* 0x0009e2000c121848 */
[----:B------:R-:W-:Y:S01]  /*1f630*/  ISETP.GE.U32.AND P1, PT, R27, 0x7ffffd54, PT ;  /* 0x7ffffd541b00780c */ /* 0x000fe20003f26070 */
[----:B------:R-:W-:Y:S01]  /*1f640*/  IMAD.WIDE R20, R7, 0x4, R220 ;  /* 0x0000000407147825 */ /* 0x000fe200078e02dc */
[----:B------:R-:W1:Y:S01]  /*1f650*/  LDC R29, c[0x0][0x230] ;  /* 0x00008c00ff1d7b82 */ /* 0x000e620000000800 */
[----:B------:R2:W-:Y:S01]  /*1f660*/  LDGSTS.E [R24+-0x7bff8], desc[UR8][R2.64], !P0 ;  /* 0x8400800002187fae */ /* 0x0005e2000c121848 */
[----:B---3--:R-:W-:Y:S01]  /*1f670*/  IADD3 R27, R31, -0x22e, RZ ;  /* 0xfffffdd21f1b7810 */ /* 0x008fe20007ffe0ff */
[----:B----4-:R-:W-:-:S04]  /*1f680*/  IMAD.WIDE R4, R7, 0x4, R216 ;  /* 0x0000000407047825 */ /* 0x010fc800078e02d8 */
[----:B--2---:R-:W-:Y:S01]  /*1f690*/  IMAD.WIDE R2, R7, 0x4, R218 ;  /* 0x0000000407027825 */ /* 0x004fe200078e02da */
[----:B------:R2:W-:Y:S01]  /*1f6a0*/  STL.64 [R1+0x170], R4 ;  /* 0x0001700401007387 */ /* 0x0005e20000100a00 */
[----:B------:R-:W-:Y:S01]  /*1f6b0*/  ISETP.GE.U32.AND P0, PT, R27, 0x7ffffd53, PT ;  /* 0x7ffffd531b00780c */ /* 0x000fe20003f06070 */
[----:B------:R-:W3:Y:S02]  /*1f6c0*/  LDC R31, c[0x0][0x230] ;  /* 0x00008c00ff1f7b82 */ /* 0x000ee40000000800 */
[----:B------:R2:W-:Y:S04]  /*1f6d0*/  LDGSTS.E [R26+-0x7fff4], desc[UR8][R4.64], !P2 ;  /* 0x8000c000041a7fae */ /* 0x0005e8000d121848 */
[----:B------:R4:W-:Y:S04]  /*1f6e0*/  STL.64 [R1+0x1f0], R2 ;  /* 0x0001f00201007387 */ /* 0x0009e80000100a00 */
[----:B------:R4:W-:Y:S01]  /*1f6f0*/  LDGSTS.E [R25+-0x7bff4], desc[UR8][R2.64], !P2 ;  /* 0x8400c00002197fae */ /* 0x0009e2000d121848 */
[----:B--2---:R-:W-:-:S03]  /*1f700*/  IMAD.WIDE R4, R7, 0x4, R222 ;  /* 0x0000000407047825 */ /* 0x004fc600078e02de */
[----:B------:R-:W-:Y:S01]  /*1f710*/  STL.64 [R1+0xf78], R20 ;  /* 0x000f781401007387 */ /* 0x000fe20000100a00 */
[----:B----4-:R-:W-:-:S03]  /*1f720*/  IMAD.WIDE R2, R7, 0x4, R224 ;  /* 0x0000000407027825 */ /* 0x010fc600078e02e0 */
[----:B------:R2:W-:Y:S04]  /*1f730*/  STL.64 [R1+0x2b8], R4 ;  /* 0x0002b80401007387 */ /* 0x0005e80000100a00 */
[----:B------:R4:W-:Y:S04]  /*1f740*/  STL.64 [R1+0x128], R2 ;  /* 0x0001280201007387 */ /* 0x0009e80000100a00 */
[----:B------:R-:W3:Y:S04]  /*1f750*/  LDL.LU.64 R8, [R1+0xa0] ;  /* 0x0000a00001087983 */ /* 0x000ee80000300a00 */
[----:B------:R-:W3:Y:S04]  /*1f760*/  LDL.LU.64 R242, [R1+0x98] ;  /* 0x0000980001f27983 */ /* 0x000ee80000300a00 */
[----:B------:R-:W3:Y:S04]  /*1f770*/  LDL.LU.64 R246, [R1+0xb0] ;  /* 0x0000b00001f67983 */ /* 0x000ee80000300a00 */
[----:B------:R-:W-:Y:S04]  /*1f780*/  LDGSTS.E [R24+-0x78000], desc[UR8][R20.64], !P1 ;  /* 0x8800000014187fae */ /* 0x000fe8000c921848 */
[----:B------:R2:W-:Y:S04]  /*1f790*/  LDGSTS.E [R25+-0x74000], desc[UR8][R4.64], !P1 ;  /* 0x8c00000004197fae */ /* 0x0005e8000c921848 */
[----:B------:R4:W-:Y:S01]  /*1f7a0*/  LDGSTS.E [R24+-0x77ffc], desc[UR8][R2.64], !P0 ;  /* 0x8800400002187fae */ /* 0x0009e2000c121848 */
[----:B--2---:R-:W-:-:S05]  /*1f7b0*/  IMAD.WIDE R4, R7, 0x4, R226 ;  /* 0x0000000407047825 */ /* 0x004fca00078e02e2 */
[----:B------:R2:W-:Y:S04]  /*1f7c0*/  STL.64 [R1+0x2a0], R4 ;  /* 0x0002a00401007387 */ /* 0x0005e80000100a00 */
[----:B------:R-:W2:Y:S01]  /*1f7d0*/  LDL.LU.64 R244, [R1+0xa8] ;  /* 0x0000a80001f47983 */ /* 0x000ea20000300a00 */
[----:B----4-:R-:W-:-:S05]  /*1f7e0*/  IMAD.WIDE R2, R7, 0x4, R248 ;  /* 0x0000000407027825 */ /* 0x010fca00078e02f8 */
[----:B------:R4:W-:Y:S04]  /*1f7f0*/  STL.64 [R1+0x288], R2 ;  /* 0x0002880201007387 */ /* 0x0009e80000100a00 */
[----:B------:R-:W4:Y:S01]  /*1f800*/  LDL.LU.64 R248, [R1+0xc0] ;  /* 0x0000c00001f87983 */ /* 0x000f220000300a00 */
[----:B------:R-:W-:-:S03]  /*1f810*/  IMAD.WIDE R94, R7, 0x4, R250 ;  /* 0x00000004075e7825 */ /* 0x000fc600078e02fa */
[----:B------:R-:W4:Y:S01]  /*1f820*/  LDL.LU.64 R250, [R1+0xb8] ;  /* 0x0000b80001fa7983 */ /* 0x000f220000300a00 */
[----:B-1----:R-:W-:Y:S02]  /*1f830*/  VIADD R27, R30, 0xfffffdd1 ;  /* 0xfffffdd11e1b7836 */ /* 0x002fe40000000000 */
[----:B------:R-:W-:Y:S01]  /*1f840*/  VIADD R26, R32, 0xfffffdd0 ;  /* 0xfffffdd0201a7836 */ /* 0x000fe20000000000 */
[----:B------:R-:W-:Y:S01]  /*1f850*/  STL.64 [R1+0xf80], R228 ;  /* 0x000f80e401007387 */ /* 0x000fe20000100a00 */
[----:B------:R-:W1:Y:S01]  /*1f860*/  LDC R32, c[0x0][0x230] ;  /* 0x00008c00ff207b82 */ /* 0x000e620000000800 */
[----:B------:R-:W-:Y:S02]  /*1f870*/  ISETP.GE.U32.AND P1, PT, R27, 0x7ffffd52, PT ;  /* 0x7ffffd521b00780c */ /* 0x000fe40003f26070 */
[----:B------:R-:W-:Y:S01]  /*1f880*/  ISETP.GE.U32.AND P2, PT, R26, 0x7ffffd51, PT ;  /* 0x7ffffd511a00780c */ /* 0x000fe20003f46070 */
[C---:B------:R-:W-:Y:S01]  /*1f890*/  VIADD R26, R19.reuse, 0x100000 ;  /* 0x00100000131a7836 */ /* 0x040fe20000000000 */
[----:B------:R-:W-:-:S03]  /*1f8a0*/  IADD3 R27, R19, 0x100000, RZ ;  /* 0x00100000131b7810 */ /* 0x000fc60007ffe0ff */
[----:B------:R-:W1:Y:S02]  /*1f8b0*/  LDC R30, c[0x0][0x230] ;  /* 0x00008c00ff1e7b82 */ /* 0x000e640000000800 */
[----:B------:R2:W-:Y:S04]  /*1f8c0*/  LDGSTS.E [R27+-0x73ffc], desc[UR8][R4.64], !P0 ;  /* 0x8c004000041b7fae */ /* 0x0005e8000c121848 */
[----:B------:R-:W-:Y:S04]  /*1f8d0*/  LDGSTS.E [R26+-0x77ff8], desc[UR8][R228.64], !P1 ;  /* 0x88008000e41a7fae */ /* 0x000fe8000c921848 */
[----:B------:R4:W-:Y:S01]  /*1f8e0*/  LDGSTS.E [R25+-0x73ff8], desc[UR8][R2.64], !P1 ;  /* 0x8c00800002197fae */ /* 0x0009e2000c921848 */
[----:B---3--:R-:W-:-:S03]  /*1f8f0*/  IMAD.WIDE R112, R7, 0x4, R242 ;  /* 0x0000000407707825 */ /* 0x008fc600078e02f2 */
[----:B------:R-:W-:Y:S01]  /*1f900*/  LDGSTS.E [R24+-0x77ff4], desc[UR8][R94.64], !P2 ;  /* 0x8800c0005e187fae */ /* 0x000fe2000d121848 */
[----:B--2---:R-:W-:-:S03]  /*1f910*/  IMAD.WIDE R4, R7, 0x4, R8 ;  /* 0x0000000407047825 */ /* 0x004fc600078e0208 */
[----:B------:R-:W2:Y:S01]  /*1f920*/  LDL.LU.64 R8, [R1+0xd0] ;  /* 0x0000d00001087983 */ /* 0x000ea20000300a00 */
[----:B----4-:R-:W-:-:S03]  /*1f930*/  IMAD.WIDE R2, R7, 0x4, R246 ;  /* 0x0000000407027825 */ /* 0x010fc600078e02f6 */
[----:B------:R-:W-:Y:S04]  /*1f940*/  STL.64 [R1+0x270], R4 ;  /* 0x0002700401007387 */ /* 0x000fe80000100a00 */
[----:B------:R-:W3:Y:S04]  /*1f950*/  LDL.LU.64 R246, [R1+0xc8] ;  /* 0x0000c80001f67983 */ /* 0x000ee80000300a00 */
[----:B------:R4:W-:Y:S04]  /*1f960*/  STL.64 [R1+0x258], R2 ;  /* 0x0002580201007387 */ /* 0x0009e80000100a00 */
[----:B------:R-:W4:Y:S01]  /*1f970*/  LDL.LU.64 R242, [R1+0xe0] ;  /* 0x0000e00001f27983 */ /* 0x000f220000300a00 */
[----:B------:R-:W-:-:S03]  /*1f980*/  IMAD.WIDE R114, R7, 0x4, R244 ;  /* 0x0000000407727825 */ /* 0x000fc600078e02f4 */
[----:B------:R1:W-:Y:S04]  /*1f990*/  LDGSTS.E [R26+-0x73ff4], desc[UR8][R4.64], !P2 ;  /* 0x8c00c000041a7fae */ /* 0x0003e8000d121848 */
[----:B------:R-:W4:Y:S01]  /*1f9a0*/  LDL.LU.64 R244, [R1+0xd8] ;  /* 0x0000d80001f47983 */ /* 0x000f220000300a00 */
[----:B------:R-:W-:-:S03]  /*1f9b0*/  IMAD.WIDE R188, R7, 0x4, R248 ;  /* 0x0000000407bc7825 */ /* 0x000fc600078e02f8 */
[----:B------:R-:W4:Y:S01]  /*1f9c0*/  LDL.LU.64 R248, [R1+0xf0] ;  /* 0x0000f00001f87983 */ /* 0x000f220000300a00 */
[----:B------:R-:W-:-:S03]  /*1f9d0*/  IMAD.WIDE R116, R7, 0x4, R250 ;  /* 0x0000000407747825 */ /* 0x000fc600078e02fa */
[----:B------:R-:W4:Y:S04]  /*1f9e0*/  LDL.LU.64 R250, [R1+0xe8] ;  /* 0x0000e80001fa7983 */ /* 0x000f280000300a00 */
[----:B------:R-:W-:Y:S01]  /*1f9f0*/  STL.64 [R1+0xf00], R188 ;  /* 0x000f00bc01007387 */ /* 0x000fe20000100a00 */
[----:B--2---:R-:W-:-:S03]  /*1fa00*/  IMAD.WIDE R12, R7, 0x4, R8 ;  /* 0x00000004070c7825 */ /* 0x004fc600078e0208 */
[----:B------:R-:W2:Y:S01]  /*1fa10*/  LDL.LU.64 R8, [R1+0x100] ;  /* 0x0001000001087983 */ /* 0x000ea20000300a00 */
[----:B---3--:R-:W-:-:S03]  /*1fa20*/  IMAD.WIDE R118, R7, 0x4, R246 ;  /* 0x0000000407767825 */ /* 0x008fc600078e02f6 */
[----:B------:R-:W3:Y:S01]  /*1fa30*/  LDL.LU.64 R246, [R1+0xf8] ;  /* 0x0000f80001f67983 */ /* 0x000ee20000300a00 */
[----:B----4-:R-:W-:-:S03]  /*1fa40*/  IMAD.WIDE R22, R7, 0x4, R242 ;  /* 0x0000000407167825 */ /* 0x010fc600078e02f2 */
[----:B------:R-:W-:Y:S04]  /*1fa50*/  STL.64 [R1+0xf08], R12 ;  /* 0x000f080c01007387 */ /* 0x000fe80000100a00 */
[----:B------:R-:W-:Y:S04]  /*1fa60*/  STL.64 [R1+0xf10], R22 ;  /* 0x000f101601007387 */ /* 0x000fe80000100a00 */
[----:B------:R-:W1:Y:S01]  /*1fa70*/  LDL.LU.64 R242, [R1+0x110] ;  /* 0x0001100001f27983 */ /* 0x000e620000300a00 */
[----:B------:R-:W-:-:S03]  /*1fa80*/  IMAD.WIDE R132, R7, 0x4, R244 ;  /* 0x0000000407847825 */ /* 0x000fc600078e02f4 */
[----:B------:R-:W4:Y:S01]  /*1fa90*/  LDL.LU.64 R244, [R1+0x108] ;  /* 0x0001080001f47983 */ /* 0x000f220000300a00 */
[----:B------:R-:W-:-:S03]  /*1faa0*/  IMAD.WIDE R10, R7, 0x4, R248 ;  /* 0x00000004070a7825 */ /* 0x000fc600078e02f8 */
[----:B------:R-:W4:Y:S01]  /*1fab0*/  LDL.LU.64 R248, [R1+0x118] ;  /* 0x0001180001f87983 */ /* 0x000f220000300a00 */
[----:B------:R-:W-:-:S03]  /*1fac0*/  IMAD.WIDE R134, R7, 0x4, R250 ;  /* 0x0000000407867825 */ /* 0x000fc600078e02fa */
[----:B------:R-:W4:Y:S01]  /*1fad0*/  LDL.LU.64 R250, [R1+0x120] ;  /* 0x0001200001fa7983 */ /* 0x000f220000300a00 */
[----:B------:R-:W-:-:S03]  /*1fae0*/  VIADD R27, R29, 0xfffffdb3 ;  /* 0xfffffdb31d1b7836 */ /* 0x000fc60000000000 */
[----:B------:R-:W-:Y:S01]  /*1faf0*/  STL.64 [R1+0xf18], R10 ;  /* 0x000f180a01007387 */ /* 0x000fe20000100a00 */
[----:B------:R-:W1:Y:S01]  /*1fb00*/  LDC R29, c[0x0][0x230] ;  /* 0x00008c00ff1d7b82 */ /* 0x000e620000000800 */
[----:B------:R-:W-:Y:S02]  /*1fb10*/  ISETP.GE.U32.AND P0, PT, R27, 0x7ffffd34, PT ;  /* 0x7ffffd341b00780c */ /* 0x000fe40003f06070 */
[----:B------:R-:W4:Y:S11]  /*1fb20*/  LDL.LU.64 R234, [R1+0x130] ;  /* 0x0001300001ea7983 */ /* 0x000f360000300a00 */
[----:B------:R-:W-:Y:S04]  /*1fb30*/  LDGSTS.E [R25+-0x70000], desc[UR8][R112.64], !P0 ;  /* 0x9000000070197fae */ /* 0x000fe8000c121848 */
[----:B------:R-:W-:Y:S04]  /*1fb40*/  LDGSTS.E [R24+-0x6c000], desc[UR8][R2.64], !P0 ;  /* 0x9400000002187fae */ /* 0x000fe8000c121848 */
[----:B------:R-:W4:Y:S01]  /*1fb50*/  LDL.LU.64 R2, [R1+0x138] ;  /* 0x0001380001027983 */ /* 0x000f220000300a00 */
[----:B--2---:R-:W-:-:S04]  /*1fb60*/  IMAD.WIDE R8, R7, 0x4, R8 ;  /* 0x0000000407087825 */ /* 0x004fc800078e0208 */
[C---:B---3--:R-:W-:Y:S02]  /*1fb70*/  IMAD.WIDE R136, R7.reuse, 0x4, R246 ;  /* 0x0000000407887825 */ /* 0x048fe400078e02f6 */
[----:B------:R-:W2:Y:S04]  /*1fb80*/  LDL.LU.64 R246, [R1+0x140] ;  /* 0x0001400001f67983 */ /* 0x000ea80000300a00 */
[----:B------:R3:W-:Y:S01]  /*1fb90*/  STL.64 [R1+0xf20], R8 ;  /* 0x000f200801007387 */ /* 0x0007e20000100a00 */
[----:B----4-:R-:W-:-:S03]  /*1fba0*/  IMAD.WIDE R36, R7, 0x4, R248 ;  /* 0x0000000407247825 */ /* 0x010fc600078e02f8 */
[----:B------:R-:W4:Y:S01]  /*1fbb0*/  LDL.LU.64 R248, [R1+0x150] ;  /* 0x0001500001f87983 */ /* 0x000f220000300a00 */
[----:B------:R-:W-:-:S03]  /*1fbc0*/  IMAD.WIDE R78, R7, 0x4, R250 ;  /* 0x00000004074e7825 */ /* 0x000fc600078e02fa */
[----:B------:R-:W4:Y:S01]  /*1fbd0*/  LDL.LU.64 R250, [R1+0x158] ;  /* 0x0001580001fa7983 */ /* 0x000f220000300a00 */
[----:B------:R-:W-:Y:S02]  /*1fbe0*/  IADD3 R27, R28, -0x24e, RZ ;  /* 0xfffffdb21c1b7810 */ /* 0x000fe40007ffe0ff */
[----:B------:R-:W3:Y:S01]  /*1fbf0*/  LDC R28, c[0x0][0x230] ;  /* 0x00008c00ff1c7b82 */ /* 0x000ee20000000800 */
[----:B-1----:R-:W-:Y:S01]  /*1fc00*/  IMAD.WIDE R4, R7, 0x4, R242 ;  /* 0x0000000407047825 */ /* 0x002fe200078e02f2 */
[----:B------:R-:W-:Y:S01]  /*1fc10*/  ISETP.GE.U32.AND P1, PT, R27, 0x7ffffd33, PT ;  /* 0x7ffffd331b00780c */ /* 0x000fe20003f26070 */
[----:B------:R-:W4:Y:S02]  /*1fc20*/  LDL.LU.64 R240, [R1+0x160] ;  /* 0x0001600001f07983 */ /* 0x000f240000300a00 */
[----:B------:R-:W-:Y:S02]  /*1fc30*/  VIADD R27, R31, 0xfffffdb1 ;  /* 0xfffffdb11f1b7836 */ /* 0x000fe40000000000 */
[----:B------:R-:W4:Y:S01]  /*1fc40*/  LDL.LU.64 R242, [R1+0x168] ;  /* 0x0001680001f27983 */ /* 0x000f220000300a00 */
[----:B------:R-:W1:Y:S02]  /*1fc50*/  LDC R31, c[0x0][0x230] ;  /* 0x00008c00ff1f7b82 */ /* 0x000e640000000800 */
[----:B------:R-:W-:Y:S01]  /*1fc60*/  ISETP.GE.U32.AND P0, PT, R27, 0x7ffffd32, PT ;  /* 0x7ffffd321b00780c */ /* 0x000fe20003f06070 */
[----:B------:R-:W-:-:S04]  /*1fc70*/  VIADD R27, R32, 0xfffffdb0 ;  /* 0xfffffdb0201b7836 */ /* 0x000fc80000000000 */
[----:B------:R3:W-:Y:S01]  /*1fc80*/  LDGSTS.E [R26+-0x6fffc], desc[UR8][R114.64], !P1 ;  /* 0x90004000721a7fae */ /* 0x0007e2000c921848 */
[----:B------:R-:W2:Y:S03]  /*1fc90*/  LDC R32, c[0x0][0x230] ;  /* 0x00008c00ff207b82 */ /* 0x000ea60000000800 */
[----:B------:R-:W-:Y:S01]  /*1fca0*/  LDGSTS.E [R25+-0x6bffc], desc[UR8][R188.64], !P1 ;  /* 0x94004000bc197fae */ /* 0x000fe2000c921848 */
[----:B------:R-:W-:Y:S01]  /*1fcb0*/  ISETP.GE.U32.AND P1, PT, R27, 0x7ffffd31, PT ;  /* 0x7ffffd311b00780c */ /* 0x000fe20003f26070 */
[----:B------:R-:W-:Y:S02]  /*1fcc0*/  VIADD R27, R30, 0xfffffd92 ;  /* 0xfffffd921e1b7836 */ /* 0x000fe40000000000 */
[----:B------:R-:W-:Y:S01]  /*1fcd0*/  LDGSTS.E [R24+-0x6fff8], desc[UR8][R116.64], !P0 ;  /* 0x9000800074187fae */ /* 0x000fe2000c121848 */
[----:B------:R-:W2:Y:S01]  /*1fce0*/  LDC R30, c[0x0][0x230] ;  /* 0x00008c00ff1e7b82 */ /* 0x000ea20000000800 */
[----:B---3--:R-:W-:-:S04]  /*1fcf0*/  IADD3 R26, R29, -0x26d, RZ ;  /* 0xfffffd931d1a7810 */ /* 0x008fc80007ffe0ff */
[----:B------:R-:W-:Y:S01]  /*1fd00*/  ISETP.GE.U32.AND P2, PT, R26, 0x7ffffd14, PT ;  /* 0x7ffffd141a00780c */ /* 0x000fe20003f46070 */
[----:B------:R-:W-:Y:S02]  /*1fd10*/  VIADD R26, R19, 0x100000 ;  /* 0x00100000131a7836 */ /* 0x000fe40000000000 */
[----:B------:R-:W3:Y:S03]  /*1fd20*/  LDC R29, c[0x0][0x230] ;  /* 0x00008c00ff1d7b82 */ /* 0x000ee60000000800 */
[----:B------:R-:W-:Y:S01]  /*1fd30*/  LDGSTS.E [R26+-0x6bff8], desc[UR8][R12.64], !P0 ;  /* 0x940080000c1a7fae */ /* 0x000fe2000c121848 */
[----:B------:R-:W-:Y:S02]  /*1fd40*/  ISETP.GE.U32.AND P0, PT, R27, 0x7ffffd13, PT ;  /* 0x7ffffd131b00780c */ /* 0x000fe40003f06070 */
[----:B------:R-:W-:Y:S01]  /*1fd50*/  IADD3 R27, R28, -0x26f, RZ ;  /* 0xfffffd911c1b7810 */ /* 0x000fe20007ffe0ff */
[----:B------:R-:W-:Y:S01]  /*1fd60*/  LDGSTS.E [R25+-0x6fff4], desc[UR8][R118.64], !P1 ;  /* 0x9000c00076197fae */ /* 0x000fe2000c921848 */
[----:B------:R-:W-:Y:S01]  /*1fd70*/  IMAD.WIDE R138, R7, 0x4, R244 ;  /* 0x00000004078a7825 */ /* 0x000fe200078e02f4 */
[----:B------:R-:W3:Y:S02]  /*1fd80*/  LDC R28, c[0x0][0x230] ;  /* 0x00008c00ff1c7b82 */ /* 0x000ee40000000800 */
[----:B------:R-:W-:Y:S01]  /*1fd90*/  LDGSTS.E [R24+-0x6bff4], desc[UR8][R22.64], !P1 ;  /* 0x9400c00016187fae */ /* 0x000fe2000c921848 */
[----:B------:R-:W-:Y:S01]  /*1fda0*/  ISETP.GE.U32.AND P1, PT, R27, 0x7ffffd12, PT ;  /* 0x7ffffd121b00780c */ /* 0x000fe20003f26070 */
[----:B-1----:R-:W-:-:S02]  /*1fdb0*/  VIADD R27, R31, 0xfffffdef ;  /* 0xfffffdef1f1b7836 */ /* 0x002fc40000000000 */
[----:B------:R2:W-:Y:S01]  /*1fdc0*/  LDGSTS.E [R26+-0x68000], desc[UR8][R132.64], !P2 ;  /* 0x98000000841a7fae */ /* 0x0005e2000d121848 */
[----:B------:R-:W-:Y:S01]  /*1fdd0*/  IMAD.WIDE R80, R7, 0x4, R2 ;  /* 0x0000000407507825 */ /* 0x000fe200078e0202 */
[----:B------:R-:W1:Y:S02]  /*1fde0*/  LDC R31, c[0x0][0x230] ;  /* 0x00008c00ff1f7b82 */ /* 0x000e640000000800 */
[----:B------:R-:W-:Y:S04]  /*1fdf0*/  LDGSTS.E [R25+-0x64000], desc[UR8][R10.64], !P2 ;  /* 0x9c0000000a197fae */ /* 0x000fe8000d121848 */
[----:B------:R-:W-:Y:S01]  /*1fe00*/  LDGSTS.E [R24+-0x67ffc], desc[UR8][R134.64], !P0 ;  /* 0x9800400086187fae */ /* 0x000fe2000c121848 */
[----:B--2---:R-:W-:-:S03]  /*1fe10*/  VIADD R26, R32, 0xfffffd90 ;  /* 0xfffffd90201a7836 */ /* 0x004fc60000000000 */
[----:B------:R2:W-:Y:S01]  /*1fe20*/  LDGSTS.E [R25+-0x63ffc], desc[UR8][R8.64], !P0 ;  /* 0x9c00400008197fae */ /* 0x0005e2000c121848 */
[----:B------:R-:W-:Y:S01]  /*1fe30*/  ISETP.GE.U32.AND P0, PT, R27, 0x7ffffd70, PT ;  /* 0x7ffffd701b00780c */ /* 0x000fe20003f06070 */
[----:B------:R-:W1:Y:S01]  /*1fe40*/  LDC R32, c[0x0][0x230] ;  /* 0x00008c00ff207b82 */ /* 0x000e620000000800 */
[----:B------:R-:W-:Y:S01]  /*1fe50*/  IADD3 R27, R19, 0x100000, RZ ;  /* 0x00100000131b7810 */ /* 0x000fe20007ffe0ff */
[----:B------:R-:W-:Y:S01]  /*1fe60*/  LDGSTS.E [R24+-0x67ff8], desc[UR8][R136.64], !P1 ;  /* 0x9800800088187fae */ /* 0x000fe2000c921848 */
[----:B------:R-:W-:-:S03]  /*1fe70*/  ISETP.GE.U32.AND P2, PT, R26, 0x7ffffd11, PT ;  /* 0x7ffffd111a00780c */ /* 0x000fc60003f46070 */
[----:B------:R2:W-:Y:S01]  /*1fe80*/  LDGSTS.E [R27+-0x63ff8], desc[UR8][R4.64], !P1 ;  /* 0x9c008000041b7fae */ /* 0x0005e2000c921848 */
[----:B------:R-:W-:Y:S02]  /*1fe90*/  VIADD R26, R19, 0x100000 ;  /* 0x00100000131a7836 */ /* 0x000fe40000000000 */
[C---:B------:R-:W-:Y:S01]  /*1fea0*/  IMAD.WIDE R2, R7.reuse, 0x4, R246 ;  /* 0x0000000407027825 */ /* 0x040fe200078e02f6 */
[----:B------:R-:W3:Y:S03]  /*1feb0*/  LDL.LU.64 R244, [R1+0x178] ;  /* 0x0001780001f47983 */ /* 0x000ee60000300a00 */
[----:B--2---:R-:W-:Y:S01]  /*1fec0*/  IMAD.WIDE R8, R7, 0x4, R234 ;  /* 0x0000000407087825 */ /* 0x004fe200078e02ea */
[----:B------:R-:W-:Y:S01]  /*1fed0*/  IADD3 R27, R30, -0x212, RZ ;  /* 0xfffffdee1e1b7810 */ /* 0x000fe20007ffe0ff */
[----:B------:R-:W-:Y:S02]  /*1fee0*/  STL.64 [R1+0xf28], R4 ;  /* 0x000f280401007387 */ /* 0x000fe40000100a00 */
[C---:B------:R-:W-:Y:S01]  /*1fef0*/  VIADD R24, R18.reuse, 0x100000 ;  /* 0x0010000012187836 */ /* 0x040fe20000000000 */
[----:B------:R-:W2:Y:S01]  /*1ff00*/  LDC R30, c[0x0][0x230] ;  /* 0x00008c00ff1e7b82 */ /* 0x000ea20000000800 */
[----:B------:R-:W-:Y:S01]  /*1ff10*/  ISETP.GE.U32.AND P1, PT, R27, 0x7ffffd6f, PT ;  /* 0x7ffffd6f1b00780c */ /* 0x000fe20003f26070 */
[----:B------:R1:W-:Y:S04]  /*1ff20*/  LDGSTS.E [R26+-0x67ff4], desc[UR8][R138.64], !P2 ;  /* 0x9800c0008a1a7fae */ /* 0x0003e8000d121848 */
[----:B------:R-:W-:Y:S04]  /*1ff30*/  STL.64 [R1+0x68], R8 ;  /* 0x0000680801007387 */ /* 0x000fe80000100a00 */
[----:B------:R1:W-:Y:S02]  /*1ff40*/  LDGSTS.E [R25+-0x63ff4], desc[UR8][R36.64], !P2 ;  /* 0x9c00c00024197fae */ /* 0x0003e4000d121848 */
[----:B-1----:R-:W-:-:S02]  /*1ff50*/  IADD3 R26, R18, 0x100000, RZ ;  /* 0x00100000121a7810 */ /* 0x002fc40007ffe0ff */
[----:B------:R1:W-:Y:S04]  /*1ff60*/  STL.64 [R1+0xb0], R2 ;  /* 0x0000b00201007387 */ /* 0x0003e80000100a00 */
[----:B------:R-:W2:Y:S01]  /*1ff70*/  LDL.LU.64 R234, [R1+0x180] ;  /* 0x0001800001ea7983 */ /* 0x000ea20000300a00 */
[----:B------:R-:W-:-:S03]  /*1ff80*/  VIADD R25, R18, 0x100000 ;  /* 0x0010000012197836 */ /* 0x000fc60000000000 */
[----:B------:R-:W2:Y:S04]  /*1ff90*/  LDL.LU.64 R246, [R1+0x190] ;  /* 0x0001900001f67983 */ /* 0x000ea80000300a00 */
[----:B------:R-:W-:Y:S04]  /*1ffa0*/  LDGSTS.E [R24+-0x80000], desc[UR8][R78.64], !P0 ;  /* 0x800000004e187fae */ /* 0x000fe8000c121848 */
[----:B------:R-:W-:Y:S04]  /*1ffb0*/  LDGSTS.E [R26+-0x7c000], desc[UR8][R8.64], !P0 ;  /* 0x84000000081a7fae */ /* 0x000fe8000c121848 */
[----:B------:R-:W-:Y:S04]  /*1ffc0*/  LDGSTS.E [R25+-0x7fffc], desc[UR8][R80.64], !P1 ;  /* 0x8000400050197fae */ /* 0x000fe8000c921848 */
[----:B------:R1:W-:Y:S01]  /*1ffd0*/  LDGSTS.E [R24+-0x7bffc], desc[UR8][R2.64], !P1 ;  /* 0x8400400002187fae */ /* 0x0003e2000c921848 */
[----:B----4-:R-:W-:-:S03]  /*1ffe0*/  IMAD.WIDE R82, R7, 0x4, R248 ;  /* 0x0000000407527825 */ /* 0x010fc600078e02f8 */
[----:B------:R-:W4:Y:S01]  /*1fff0*/  LDL.LU.64 R248, [R1+0x1a0] ;  /* 0x0001a00001f87983 */ /* 0x000f220000300a00 */
[----:B-1----:R-:W-:-:S03]  /*20000*/  IMAD.WIDE R2, R7, 0x4, R250 ;  /* 0x0000000407027825 */ /* 0x002fc600078e02fa */
[----:B------:R-:W4:Y:S01]  /*20010*/  LDL.LU.64 R250, [R1+0x1c0] ;  /* 0x0001c00001fa7983 */ /* 0x000f220000300a00 */
[----:B---3--:R-:W-:Y:S02]  /*20020*/  VIADD R28, R28, 0xfffffded ;  /* 0xfffffded1c1c7836 */ /* 0x008fe40000000000 */
[----:B------:R-:W-:Y:S01]  /*20030*/  VIADD R27, R29, 0xfffffdec ;  /* 0xfffffdec1d1b7836 */ /* 0x000fe20000000000 */
[----:B------:R1:W-:Y:S01]  /*20040*/  STL.64 [R1+0xc8], R2 ;  /* 0x0000c80201007387 */ /* 0x0003e20000100a00 */
[----:B------:R-:W-:Y:S01]  /*20050*/  IMAD.WIDE R84, R7, 0x4, R240 ;  /* 0x0000000407547825 */ /* 0x000fe200078e02f0 */
[----:B------:R-:W-:Y:S01]  /*20060*/  ISETP.GE.U32.AND P2, PT, R28, 0x7ffffd6e, PT ;  /* 0x7ffffd6e1c00780c */ /* 0x000fe20003f46070 */
[----:B------:R-:W3:Y:S01]  /*20070*/  LDC R29, c[0x0][0x230] ;  /* 0x00008c00ff1d7b82 */ /* 0x000ee20000000800 */
[----:B------:R-:W-:-:S07]  /*20080*/  ISETP.GE.U32.AND P0, PT, R27, 0x7ffffd6d, PT ;  /* 0x7ffffd6d1b00780c */ /* 0x000fce0003f06070 */
[----:B------:R-:W3:Y:S04]  /*20090*/  LDC R28, c[0x0][0x230] ;  /* 0x00008c00ff1c7b82 */ /* 0x000ee80000000800 */
[----:B------:R-:W-:Y:S04]  /*200a0*/  LDGSTS.E [R26+-0x7fff8], desc[UR8][R82.64], !P2 ;  /* 0x80008000521a7fae */ /* 0x000fe8000d121848 */
[----:B------:R1:W-:Y:S04]  /*200b0*/  LDGSTS.E [R25+-0x7bff8], desc[UR8][R2.64], !P2 ;  /* 0x8400800002197fae */ /* 0x0003e8000d121848 */
[----:B------:R-:W-:Y:S01]  /*200c0*/  LDGSTS.E [R24+-0x7fff4], desc[UR8][R84.64], !P0 ;  /* 0x8000c00054187fae */ /* 0x000fe2000c121848 */
[----:B-1----:R-:W-:-:S05]  /*200d0*/  IMAD.WIDE R2, R7, 0x4, R242 ;  /* 0x0000000407027825 */ /* 0x002fca00078e02f2 */
[----:B------:R1:W-:Y:S04]  /*200e0*/  STL.64 [R1+0xc0], R2 ;  /* 0x0000c00201007387 */ /* 0x0003e80000100a00 */
[----:B------:R-:W-:Y:S04]  /*200f0*/  LDGSTS.E [R25+-0x7bff4], desc[UR8][R2.64], !P0 ;  /* 0x8400c00002197fae */ /* 0x000fe8000c121848 */
[----:B-1----:R-:W3:Y:S04]  /*20100*/  LDL.LU.64 R2, [R1+0x1d0] ;  /* 0x0001d00001027983 */ /* 0x002ee80000300a00 */
[----:B------:R-:W3:Y:S01]  /*20110*/  LDL.LU.64 R242, [R1+0x1d8] ;  /* 0x0001d80001f27983 */ /* 0x000ee20000300a00 */
[----:B------:R-:W-:-:S03]  /*20120*/  IMAD.WIDE R96, R7, 0x4, R244 ;  /* 0x0000000407607825 */ /* 0x000fc600078e02f4 */
[----:B------:R-:W3:Y:S01]  /*20130*/  LDL.LU.64 R244, [R1+0x230] ;  /* 0x0002300001f47983 */ /* 0x000ee20000300a00 */
[----:B--2---:R-:W-:-:S04]  /*20140*/  IMAD.WIDE R8, R7, 0x4, R234 ;  /* 0x0000000407087825 */ /* 0x004fc800078e02ea */
[C---:B------:R-:W-:Y:S01]  /*20150*/  IMAD.WIDE R98, R7.reuse, 0x4, R246 ;  /* 0x0000000407627825 */ /* 0x040fe200078e02f6 */
[----:B------:R1:W-:Y:S04]  /*20160*/  STL.64 [R1+0x48], R8 ;  /* 0x0000480801007387 */ /* 0x0003e80000100a00 */
[----:B------:R-:W2:Y:S01]  /*20170*/  LDL.LU.64 R246, [R1+0x248] ;  /* 0x0002480001f67983 */ /* 0x000ea20000300a00 */
[----:B----4-:R-:W-:-:S04]  /*20180*/  IMAD.WIDE R4, R7, 0x4, R248 ;  /* 0x0000000407047825 */ /* 0x010fc800078e02f8 */
[----:B------:R-:W-:Y:S01]  /*20190*/  IMAD.WIDE R100, R7, 0x4, R250 ;  /* 0x0000000407647825 */ /* 0x000fe200078e02fa */
[----:B------:R4:W-:Y:S04]  /*201a0*/  STL.64 [R1+0x40], R4 ;  /* 0x0000400401007387 */ /* 0x0009e80000100a00 */
[----:B------:R-:W4:Y:S04]  /*201b0*/  LDL.LU.64 R248, [R1+0x260] ;  /* 0x0002600001f87983 */ /* 0x000f280000300a00 */
[----:B------:R-:W4:Y:S01]  /*201c0*/  LDL.LU.64 R250, [R1+0x278] ;  /* 0x0002780001fa7983 */ /* 0x000f220000300a00 */
[----:B------:R-:W-:-:S02]  /*201d0*/  VIADD R27, R31, 0xfffffdcf ;  /* 0xfffffdcf1f1b7836 */ /* 0x000fc40000000000 */
[----:B------:R-:W-:Y:S01]  /*201e0*/  VIADD R26, R32, 0xfffffdcd ;  /* 0xfffffdcd201a7836 */ /* 0x000fe20000000000 */
[----:B------:R-:W4:Y:S02]  /*201f0*/  LDC R31, c[0x0][0x230] ;  /* 0x00008c00ff1f7b82 */ /* 0x000f240000000800 */
[----:B------:R-:W-:Y:S02]  /*20200*/  ISETP.GE.U32.AND P1, PT, R27, 0x7ffffd50, PT ;  /* 0x7ffffd501b00780c */ /* 0x000fe40003f26070 */
[----:B------:R-:W-:-:S04]  /*20210*/  IADD3 R27, R30, -0x232, RZ ;  /* 0xfffffdce1e1b7810 */ /* 0x000fc80007ffe0ff */
[----:B------:R-:W-:Y:S01]  /*20220*/  ISETP.GE.U32.AND P0, PT, R27, 0x7ffffd4f, PT ;  /* 0x7ffffd4f1b00780c */ /* 0x000fe20003f06070 */
[----:B------:R-:W-:Y:S01]  /*20230*/  VIADD R27, R18, 0x100000 ;  /* 0x00100000121b7836 */ /* 0x000fe20000000000 */
[----:B------:R-:W-:Y:S01]  /*20240*/  ISETP.GE.U32.AND P2, PT, R26, 0x7ffffd4e, PT ;  /* 0x7ffffd4e1a00780c */ /* 0x000fe20003f46070 */
[----:B------:R-:W4:Y:S01]  /*20250*/  LDC R32, c[0x0][0x230] ;  /* 0x00008c00ff207b82 */ /* 0x000f220000000800 */
[----:B------:R-:W-:-:S03]  /*20260*/  IADD3 R26, R18, 0x100000, RZ ;  /* 0x00100000121a7810 */ /* 0x000fc60007ffe0ff */
[----:B------:R-:W-:Y:S04]  /*20270*/  LDGSTS.E [R24+-0x78000], desc[UR8][R96.64], !P1 ;  /* 0x8800000060187fae */ /* 0x000fe8000c921848 */
[----:B------:R1:W-:Y:S01]  /*20280*/  LDGSTS.E [R27+-0x74000], desc[UR8][R8.64], !P1 ;  /* 0x8c000000081b7fae */ /* 0x0003e2000c921848 */
[----:B------:R-:W4:Y:S03]  /*20290*/  LDC R30, c[0x0][0x230] ;  /* 0x00008c00ff1e7b82 */ /* 0x000f260000000800 */
[----:B------:R-:W-:Y:S04]  /*202a0*/  LDGSTS.E [R26+-0x77ffc], desc[UR8][R98.64], !P0 ;  /* 0x88004000621a7fae */ /* 0x000fe8000c121848 */
[----:B------:R4:W-:Y:S01]  /*202b0*/  LDGSTS.E [R25+-0x73ffc], desc[UR8][R4.64], !P0 ;  /* 0x8c00400004197fae */ /* 0x0009e2000c121848 */
[----:B---3--:R-:W-:-:S03]  /*202c0*/  IMAD.WIDE R102, R7, 0x4, R242 ;  /* 0x0000000407667825 */ /* 0x008fc600078e02f2 */
[----:B------:R-:W-:Y:S01]  /*202d0*/  LDGSTS.E [R24+-0x77ff8], desc[UR8][R100.64], !P2 ;  /* 0x8800800064187fae */ /* 0x000fe2000d121848 */
[----:B-1----:R-:W-:-:S03]  /*202e0*/  IMAD.WIDE R8, R7, 0x4, R2 ;  /* 0x0000000407087825 */ /* 0x002fc600078e0202 */
[----:B------:R-:W3:Y:S04]  /*202f0*/  LDL.LU.64 R2, [R1+0x290] ;  /* 0x0002900001027983 */ /* 0x000ee80000300a00 */
[----:B------:R-:W-:Y:S01]  /*20300*/  STL.64 [R1+0x38], R8 ;  /* 0x0000380801007387 */ /* 0x000fe20000100a00 */
[----:B--2---:R-:W-:-:S03]  /*20310*/  IMAD.WIDE R120, R7, 0x4, R246 ;  /* 0x0000000407787825 */ /* 0x004fc600078e02f6 */
[----:B------:R-:W-:Y:S01]  /*20320*/  LDGSTS.E [R26+-0x73ff8], desc[UR8][R8.64], !P2 ;  /* 0x8c008000081a7fae */ /* 0x000fe2000d121848 */
[----:B----4-:R-:W-:-:S03]  /*20330*/  IMAD.WIDE R4, R7, 0x4, R244 ;  /* 0x0000000407047825 */ /* 0x010fc600078e02f4 */
[----:B------:R-:W2:Y:S04]  /*20340*/  LDL.LU.64 R244, [R1+0x2a8] ;  /* 0x0002a80001f47983 */ /* 0x000ea80000300a00 */
[----:B------:R-:W4:Y:S04]  /*20350*/  LDL.LU.64 R242, [R1+0x2c0] ;  /* 0x0002c00001f27983 */ /* 0x000f280000300a00 */
[----:B------:R-:W-:Y:S04]  /*20360*/  STL.64 [R1+0xf30], R4 ;  /* 0x000f300401007387 */ /* 0x000fe80000100a00 */
[----:B------:R-:W4:Y:S01]  /*20370*/  LDL.LU.64 R246, [R1+0x2d0] ;  /* 0x0002d00001f67983 */ /* 0x000f220000300a00 */
[----:B------:R-:W-:-:S03]  /*20380*/  IMAD.WIDE R238, R7, 0x4, R248 ;  /* 0x0000000407ee7825 */ /* 0x000fc600078e02f8 */
[----:B------:R-:W4:Y:S01]  /*20390*/  LDL.LU.64 R248, [R1+0x2e0] ;  /* 0x0002e00001f87983 */ /* 0x000f220000300a00 */
[----:B------:R-:W-:-:S03]  /*203a0*/  IMAD.WIDE R122, R7, 0x4, R250 ;  /* 0x00000004077a7825 */ /* 0x000fc600078e02fa */
[----:B------:R-:W4:Y:S04]  /*203b0*/  LDL.LU.64 R250, [R1+0x2f8] ;  /* 0x0002f80001fa7983 */ /* 0x000f280000300a00 */
[----:B------:R-:W-:Y:S01]  /*203c0*/  STL.64 [R1+0xf38], R238 ;  /* 0x000f38ee01007387 */ /* 0x000fe20000100a00 */
[----:B---3--:R-:W-:-:S03]  /*203d0*/  IMAD.WIDE R236, R7, 0x4, R2 ;  /* 0x0000000407ec7825 */ /* 0x008fc600078e0202 */
[----:B------:R-:W3:Y:S01]  /*203e0*/  LDL.LU.64 R2, [R1+0x310] ;  /* 0x0003100001027983 */ /* 0x000ee20000300a00 */
[----:B--2---:R-:W-:-:S03]  /*203f0*/  IMAD.WIDE R124, R7, 0x4, R244 ;  /* 0x00000004077c7825 */ /* 0x004fc600078e02f4 */
[----:B------:R-:W2:Y:S01]  /*20400*/  LDL.LU.64 R244, [R1+0x320] ;  /* 0x0003200001f47983 */ /* 0x000ea20000300a00 */
[----:B----4-:R-:W-:-:S03]  /*20410*/  IMAD.WIDE R234, R7, 0x4, R242 ;  /* 0x0000000407ea7825 */ /* 0x010fc600078e02f2 */
[----:B------:R-:W-:Y:S04]  /*20420*/  STL.64 [R1+0xf40], R236 ;  /* 0x000f40ec01007387 */ /* 0x000fe80000100a00 */
[----:B------:R-:W-:Y:S01]  /*20430*/  STL.64 [R1+0xf48], R234 ;  /* 0x000f48ea01007387 */ /* 0x000fe20000100a00 */
[----:B------:R-:W-:-:S03]  /*20440*/  IMAD.WIDE R126, R7, 0x4, R246 ;  /* 0x00000004077e7825 */ /* 0x000fc600078e02f6 */
[----:B------:R-:W4:Y:S04]  /*20450*/  LDL.LU.64 R242, [R1+0x328] ;  /* 0x0003280001f27983 */ /* 0x000f280000300a00 */
[----:B------:R-:W4:Y:S01]  /*20460*/  LDL.LU.64 R246, [R1+0x338] ;  /* 0x0003380001f67983 */ /* 0x000f220000300a00 */
[----:B------:R-:W-:-:S03]  /*20470*/  IMAD.WIDE R232, R7, 0x4, R248 ;  /* 0x0000000407e87825 */ /* 0x000fc600078e02f8 */
[----:B------:R-:W4:Y:S01]  /*20480*/  LDL.LU.64 R248, [R1+0x340] ;  /* 0x0003400001f87983 */ /* 0x000f220000300a00 */
[----:B------:R-:W-:-:S03]  /*20490*/  IMAD.WIDE R140, R7, 0x4, R250 ;  /* 0x00000004078c7825 */ /* 0x000fc600078e02fa */
[----:B------:R-:W4:Y:S04]  /*204a0*/  LDL.LU.64 R250, [R1+0x348] ;  /* 0x0003480001fa7983 */ /* 0x000f280000300a00 */
[----:B------:R-:W-:Y:S04]  /*204b0*/  STL.64 [R1+0xf50], R232 ;  /* 0x000f50e801007387 */ /* 0x000fe80000100a00 */
[----:B------:R-:W4:Y:S01]  /*204c0*/  LDL.LU.64 R240, [R1+0x358] ;  /* 0x0003580001f07983 */ /* 0x000f220000300a00 */
[----:B---3--:R-:W-:-:S03]  /*204d0*/  IMAD.WIDE R38, R7, 0x4, R2 ;  /* 0x0000000407267825 */ /* 0x008fc600078e0202 */
[----:B------:R-:W3:Y:S01]  /*204e0*/  LDL.LU.64 R2, [R1+0x368] ;  /* 0x0003680001027983 */ /* 0x000ee20000300a00 */
[----:B--2---:R-:W-:-:S03]  /*204f0*/  IMAD.WIDE R142, R7, 0x4, R244 ;  /* 0x00000004078e7825 */ /* 0x004fc600078e02f4 */
[----:B------:R-:W2:Y:S01]  /*20500*/  LDL.LU.64 R244, [R1+0x380] ;  /* 0x0003800001f47983 */ /* 0x000ea20000300a00 */
[----:B----4-:R-:W-:-:S03]  /*20510*/  IMAD.WIDE R144, R7, 0x4, R246 ;  /* 0x0000000407907825 */ /* 0x010fc600078e02f6 */
[----:B------:R-:W4:Y:S01]  /*20520*/  LDL.LU.64 R246, [R1+0x388] ;  /* 0x0003880001f67983 */ /* 0x000f220000300a00 */
[----:B------:R-:W-:-:S04]  /*20530*/  IMAD.WIDE R40, R7, 0x4, R242 ;  /* 0x0000000407287825 */ /* 0x000fc800078e02f2 */
[C---:B------:R-:W-:Y:S02]  /*20540*/  IMAD.WIDE R146, R7.reuse, 0x4, R250 ;  /* 0x0000000407927825 */ /* 0x040fe400078e02fa */
[----:B------:R-:W4:Y:S04]  /*20550*/  LDL.LU.64 R250, [R1+0x390] ;  /* 0x0003900001fa7983 */ /* 0x000f280000300a00 */
[----:B------:R-:W4:Y:S04]  /*20560*/  LDL.LU.64 R230, [R1+0x398] ;  /* 0x0003980001e67983 */ /* 0x000f280000300a00 */
[----:B------:R-:W4:Y:S01]  /*20570*/  LDL.LU.64 R242, [R1+0x3a8] ;  /* 0x0003a80001f27983 */ /* 0x000f220000300a00 */
[----:B------:R-:W-:-:S03]  /*20580*/  IMAD.WIDE R42, R7, 0x4, R248 ;  /* 0x00000004072a7825 */ /* 0x000fc600078e02f8 */
[----:B------:R-:W4:Y:S01]  /*20590*/  LDL.LU.64 R248, [R1+0x3b0] ;  /* 0x0003b00001f87983 */ /* 0x000f220000300a00 */
[----:B------:R-:W-:Y:S02]  /*205a0*/  VIADD R27, R29, 0xfffffdcc ;  /* 0xfffffdcc1d1b7836 */ /* 0x000fe40000000000 */
[----:B------:R-:W1:Y:S03]  /*205b0*/  LDC R29, c[0x0][0x230] ;  /* 0x00008c00ff1d7b82 */ /* 0x000e660000000800 */
[----:B------:R-:W-:Y:S01]  /*205c0*/  ISETP.GE.U32.AND P0, PT, R27, 0x7ffffd4d, PT ;  /* 0x7ffffd4d1b00780c */ /* 0x000fe20003f06070 */
[----:B------:R-:W-:-:S04]  /*205d0*/  VIADD R27, R28, 0xfffffdaf ;  /* 0xfffffdaf1c1b7836 */ /* 0x000fc80000000000 */
[----:B------:R-:W3:Y:S01]  /*205e0*/  LDC R28, c[0x0][0x230] ;  /* 0x00008c00ff1c7b82 */ /* 0x000ee20000000800 */
[----:B------:R-:W-:Y:S02]  /*205f0*/  ISETP.GE.U32.AND P1, PT, R27, 0x7ffffd30, PT ;  /* 0x7ffffd301b00780c */ /* 0x000fe40003f26070 */
[----:B------:R-:W-:-:S05]  /*20600*/  IADD3 R27, R31, -0x252, RZ ;  /* 0xfffffdae1f1b7810 */ /* 0x000fca0007ffe0ff */
[----:B------:R-:W-:Y:S01]  /*20610*/  LDGSTS.E [R25+-0x77ff4], desc[UR8][R102.64], !P0 ;  /* 0x8800c00066197fae */ /* 0x000fe2000c121848 */
[----:B------:R-:W3:Y:S03]  /*20620*/  LDC R31, c[0x0][0x230] ;  /* 0x00008c00ff1f7b82 */ /* 0x000ee60000000800 */
[----:B------:R-:W-:Y:S01]  /*20630*/  LDGSTS.E [R24+-0x73ff4], desc[UR8][R4.64], !P0 ;  /* 0x8c00c00004187fae */ /* 0x000fe2000c121848 */
[----:B------:R-:W-:Y:S01]  /*20640*/  ISETP.GE.U32.AND P0, PT, R27, 0x7ffffd2f, PT ;  /* 0x7ffffd2f1b00780c */ /* 0x000fe20003f06070 */
[----:B------:R-:W-:Y:S02]  /*20650*/  VIADD R27, R32, 0xfffffdad ;  /* 0xfffffdad201b7836 */ /* 0x000fe40000000000 */
[----:B------:R1:W-:Y:S01]  /*20660*/  LDGSTS.E [R26+-0x70000], desc[UR8][R120.64], !P1 ;  /* 0x90000000781a7fae */ /* 0x0003e2000c921848 */
[----:B------:R-:W3:Y:S03]  /*20670*/  LDC R32, c[0x0][0x230] ;  /* 0x00008c00ff207b82 */ /* 0x000ee60000000800 */
[----:B------:R-:W-:Y:S01]  /*20680*/  LDGSTS.E [R25+-0x6c000], desc[UR8][R238.64], !P1 ;  /* 0x94000000ee197fae */ /* 0x000fe2000c921848 */
[----:B------:R-:W-:Y:S01]  /*20690*/  ISETP.GE.U32.AND P1, PT, R27, 0x7ffffd2e, PT ;  /* 0x7ffffd2e1b00780c */ /* 0x000fe20003f26070 */
[----:B-1----:R-:W-:Y:S01]  /*206a0*/  VIADD R26, R29, 0xfffffdac ;  /* 0xfffffdac1d1a7836 */ /* 0x002fe20000000000 */
[----:B------:R-:W-:-:S03]  /*206b0*/  IADD3 R27, R30, -0x271, RZ ;  /* 0xfffffd8f1e1b7810 */ /* 0x000fc60007ffe0ff */
[----:B------:R-:W-:Y:S01]  /*206c0*/  LDGSTS.E [R24+-0x6fffc], desc[UR8][R122.64], !P0 ;  /* 0x900040007a187fae */ /* 0x000fe2000c121848 */
[----:B------:R-:W1:Y:S01]  /*206d0*/  LDC R30, c[0x0][0x230] ;  /* 0x00008c00ff1e7b82 */ /* 0x000e620000000800 */
[----:B------:R-:W-:Y:S01]  /*206e0*/  ISETP.GE.U32.AND P2, PT, R26, 0x7ffffd2d, PT ;  /* 0x7ffffd2d1a00780c */ /* 0x000fe20003f46070 */
[----:B------:R-:W-:-:S05]  /*206f0*/  VIADD R26, R18, 0x100000 ;  /* 0x00100000121a7836 */ /* 0x000fca0000000000 */
[----:B------:R-:W-:Y:S01]  /*20700*/  LDGSTS.E [R26+-0x6bffc], desc[UR8][R236.64], !P0 ;  /* 0x94004000ec1a7fae */ /* 0x000fe2000c121848 */
[----:B------:R-:W-:Y:S01]  /*20710*/  ISETP.GE.U32.AND P0, PT, R27, 0x7ffffd10, PT ;  /* 0x7ffffd101b00780c */ /* 0x000fe20003f06070 */
[----:B---3--:R-:W-:Y:S01]  /*20720*/  VIADD R27, R28, 0xfffffd8e ;  /* 0xfffffd8e1c1b7836 */ /* 0x008fe20000000000 */
[----:B------:R-:W3:Y:S01]  /*20730*/  LDC R29, c[0x0][0x230] ;  /* 0x00008c00ff1d7b82 */ /* 0x000ee20000000800 */
[----:B------:R-:W-:Y:S04]  /*20740*/  LDGSTS.E [R25+-0x6fff8], desc[UR8][R124.64], !P1 ;  /* 0x900080007c197fae */ /* 0x000fe8000c921848 */
[----:B------:R-:W-:Y:S03]  /*20750*/  LDGSTS.E [R24+-0x6bff8], desc[UR8][R234.64], !P1 ;  /* 0x94008000ea187fae */ /* 0x000fe6000c921848 */
[----:B------:R-:W1:Y:S01]  /*20760*/  LDC R28, c[0x0][0x230] ;  /* 0x00008c00ff1c7b82 */ /* 0x000e620000000800 */
[----:B------:R-:W-:Y:S01]  /*20770*/  ISETP.GE.U32.AND P1, PT, R27, 0x7ffffd0f, PT ;  /* 0x7ffffd0f1b00780c */ /* 0x000fe20003f26070 */
[----:B------:R2:W-:Y:S01]  /*20780*/  LDGSTS.E [R26+-0x6fff4], desc[UR8][R126.64], !P2 ;  /* 0x9000c0007e1a7fae */ /* 0x0005e2000d121848 */
[----:B------:R-:W-:-:S03]  /*20790*/  IADD3 R27, R32, -0x273, RZ ;  /* 0xfffffd8d201b7810 */ /* 0x000fc60007ffe0ff */
[----:B------:R-:W-:Y:S01]  /*207a0*/  LDGSTS.E [R25+-0x6bff4], desc[UR8][R232.64], !P2 ;  /* 0x9400c000e8197fae */ /* 0x000fe2000d121848 */
[----:B------:R-:W-:Y:S01]  /*207b0*/  IMAD.WIDE R86, R7, 0x4, R2 ;  /* 0x0000000407567825 */ /* 0x000fe200078e0202 */
[----:B------:R-:W4:Y:S02]  /*207c0*/  LDC R32, c[0x0][0x230] ;  /* 0x00008c00ff207b82 */ /* 0x000f240000000800 */
[----:B------:R-:W-:Y:S04]  /*207d0*/  LDGSTS.E [R24+-0x68000], desc[UR8][R140.64], !P0 ;  /* 0x980000008c187fae */ /* 0x000fe8000c121848 */
[----:B------:R-:W-:Y:S01]  /*207e0*/  LDGSTS.E [R25+-0x64000], desc[UR8][R38.64], !P0 ;  /* 0x9c00000026197fae */ /* 0x000fe2000c121848 */
[----:B------:R-:W-:Y:S01]  /*207f0*/  ISETP.GE.U32.AND P0, PT, R27, 0x7ffffd0e, PT ;  /* 0x7ffffd0e1b00780c */ /* 0x000fe20003f06070 */
[----:B--2---:R-:W-:-:S02]  /*20800*/  VIADD R26, R31, 0xfffffd8c ;  /* 0xfffffd8c1f1a7836 */ /* 0x004fc40000000000 */
[----:B------:R-:W-:Y:S01]  /*20810*/  VIADD R27, R18, 0x100000 ;  /* 0x00100000121b7836 */ /* 0x000fe20000000000 */
[----:B------:R-:W-:Y:S01]  /*20820*/  LDGSTS.E [R24+-0x67ffc], desc[UR8][R142.64], !P1 ;  /* 0x980040008e187fae */ /* 0x000fe2000c921848 */
[----:B------:R-:W-:Y:S01]  /*20830*/  IMAD.WIDE R44, R7, 0x4, R240 ;  /* 0x00000004072c7825 */ /* 0x000fe200078e02f0 */
[----:B------:R-:W-:Y:S01]  /*20840*/  ISETP.GE.U32.AND P2, PT, R26, 0x7ffffd0d, PT ;  /* 0x7ffffd0d1a00780c */ /* 0x000fe20003f46070 */
[----:B------:R-:W2:Y:S01]  /*20850*/  LDC R31, c[0x0][0x230] ;  /* 0x00008c00ff1f7b82 */ /* 0x000ea20000000800 */
[----:B------:R-:W-:Y:S01]  /*20860*/  IADD3 R26, R18, 0x100000, RZ ;  /* 0x00100000121a7810 */ /* 0x000fe20007ffe0ff */
[----:B------:R3:W-:Y:S01]  /*20870*/  LDGSTS.E [R27+-0x63ffc], desc[UR8][R40.64], !P1 ;  /* 0x9c004000281b7fae */ /* 0x0007e2000c921848 */
[----:B-1----:R-:W-:-:S03]  /*20880*/  VIADD R28, R28, 0xfffffdea ;  /* 0xfffffdea1c1c7836 */ /* 0x002fc60000000000 */
[----:B------:R-:W-:Y:S04]  /*20890*/  LDGSTS.E [R26+-0x67ff8], desc[UR8][R144.64], !P0 ;  /* 0x98008000901a7fae */ /* 0x000fe8000c121848 */
[----:B------:R1:W-:Y:S01]  /*208a0*/  LDGSTS.E [R25+-0x63ff8], desc[UR8][R42.64], !P0 ;  /* 0x9c0080002a197fae */ /* 0x0003e2000c121848 */
[----:B---3--:R-:W-:Y:S01]  /*208b0*/  VIADD R27, R30, 0xfffffdeb ;  /* 0xfffffdeb1e1b7836 */ /* 0x008fe20000000000 */
[----:B------:R-:W-:Y:S01]  /*208c0*/  ISETP.GE.U32.AND P1, PT, R28, 0x7ffffd6b, PT ;  /* 0x7ffffd6b1c00780c */ /* 0x000fe20003f26070 */
[----:B------:R-:W-:Y:S01]  /*208d0*/  IMAD.WIDE R2, R7, 0x4, R244 ;  /* 0x0000000407027825 */ /* 0x000fe200078e02f4 */
[----:B------:R3:W-:Y:S01]  /*208e0*/  LDGSTS.E [R24+-0x67ff4], desc[UR8][R146.64], !P2 ;  /* 0x9800c00092187fae */ /* 0x0007e2000d121848 */
[----:B------:R-:W2:Y:S01]  /*208f0*/  LDC R30, c[0x0][0x230] ;  /* 0x00008c00ff1e7b82 */ /* 0x000ea20000000800 */
[----:B------:R-:W-:-:S02]  /*20900*/  ISETP.GE.U32.AND P0, PT, R27, 0x7ffffd6c, PT ;  /* 0x7ffffd6c1b00780c */ /* 0x000fc40003f06070 */
[----:B------:R-:W-:Y:S01]  /*20910*/  IADD3 R27, R29, -0x217, RZ ;  /* 0xfffffde91d1b7810 */ /* 0x000fe20007ffe0ff */
[C---:B-1----:R-:W-:Y:S01]  /*20920*/  VIADD R25, R17.reuse, 0x100000 ;  /* 0x0010000011197836 */ /* 0x042fe20000000000 */
[----:B------:R-:W-:Y:S03]  /*20930*/  STL.64 [R1+0xd40], R18 ;  /* 0x000d401201007387 */ /* 0x000fe60000100a00 */
[----:B------:R-:W1:Y:S01]  /*20940*/  LDC R29, c[0x0][0x230] ;  /* 0x00008c00ff1d7b82 */ /* 0x000e620000000800 */
[----:B------:R2:W-:Y:S01]  /*20950*/  STL.64 [R1+0xb8], R2 ;  /* 0x0000b80201007387 */ /* 0x0005e20000100a00 */
[----:B---3--:R-:W-:-:S03]  /*20960*/  VIADD R24, R17, 0x100000 ;  /* 0x0010000011187836 */ /* 0x008fc60000000000 */
[----:B------:R3:W-:Y:S01]  /*20970*/  LDGSTS.E [R26+-0x63ff4], desc[UR8][R44.64], !P2 ;  /* 0x9c00c0002c1a7fae */ /* 0x0007e2000d121848 */
[----:B------:R-:W-:Y:S01]  /*20980*/  ISETP.GE.U32.AND P2, PT, R27, 0x7ffffd6a, PT ;  /* 0x7ffffd6a1b00780c */ /* 0x000fe20003f46070 */
[----:B----4-:R-:W-:Y:S01]  /*20990*/  IMAD.WIDE R88, R7, 0x4, R246 ;  /* 0x0000000407587825 */ /* 0x010fe200078e02f6 */
[----:B------:R-:W4:Y:S01]  /*209a0*/  LDC R28, c[0x0][0x230] ;  /* 0x00008c00ff1c7b82 */ /* 0x000f220000000800 */
[----:B------:R-:W4:Y:S04]  /*209b0*/  LDL.LU.64 R240, [R1+0x3b8] ;  /* 0x0003b80001f07983 */ /* 0x000f280000300a00 */
[----:B------:R-:W-:Y:S04]  /*209c0*/  LDGSTS.E [R25+-0x80000], desc[UR8][R86.64], !P0 ;  /* 0x8000000056197fae */ /* 0x000fe8000c121848 */
[----:B------:R2:W-:Y:S01]  /*209d0*/  LDGSTS.E [R24+-0x7c000], desc[UR8][R2.64], !P0 ;  /* 0x8400000002187fae */ /* 0x0005e2000c121848 */
[----:B---3--:R-:W-:-:S03]  /*209e0*/  VIADD R26, R17, 0x100000 ;  /* 0x00100000111a7836 */ /* 0x008fc60000000000 */
[----:B------:R-:W3:Y:S04]  /*209f0*/  LDL.LU.64 R244, [R1+0x3c8] ;  /* 0x0003c80001f47983 */ /* 0x000ee80000300a00 */
[----:B------:R-:W3:Y:S04]  /*20a00*/  LDL.LU.64 R246, [R1+0x3d0] ;  /* 0x0003d00001f67983 */ /* 0x000ee80000300a00 */
[----:B------:R-:W-:Y:S01]  /*20a10*/  LDGSTS.E [R26+-0x7fffc], desc[UR8][R88.64], !P1 ;  /* 0x80004000581a7fae */ /* 0x000fe2000c921848 */
[----:B--2---:R-:W-:-:S03]  /*20a20*/  IMAD.WIDE R2, R7, 0x4, R250 ;  /* 0x0000000407027825 */ /* 0x004fc600078e02fa */
[----:B------:R-:W2:Y:S01]  /*20a30*/  LDL.LU.64 R250, [R1+0x3d8] ;  /* 0x0003d80001fa7983 */ /* 0x000ea20000300a00 */
[----:B------:R-:W-:-:S03]  /*20a40*/  IMAD.WIDE R90, R7, 0x4, R230 ;  /* 0x00000004075a7825 */ /* 0x000fc600078e02e6 */
[----:B------:R1:W-:Y:S04]  /*20a50*/  STL.64 [R1+0xa8], R2 ;  /* 0x0000a80201007387 */ /* 0x0003e80000100a00 */
[----:B------:R1:W-:Y:S04]  /*20a60*/  LDGSTS.E [R25+-0x7bffc], desc[UR8][R2.64], !P1 ;  /* 0x8400400002197fae */ /* 0x0003e8000c921848 */
[----:B------:R-:W-:Y:S01]  /*20a70*/  LDGSTS.E [R24+-0x7fff8], desc[UR8][R90.64], !P2 ;  /* 0x800080005a187fae */ /* 0x000fe2000d121848 */
[----:B------:R-:W-:-:S04]  /*20a80*/  IMAD.WIDE R92, R7, 0x4, R248 ;  /* 0x00000004075c7825 */ /* 0x000fc800078e02f8 */
[----:B-1----:R-:W-:-:S05]  /*20a90*/  IMAD.WIDE R2, R7, 0x4, R242 ;  /* 0x0000000407027825 */ /* 0x002fca00078e02f2 */
[----:B------:R1:W-:Y:S04]  /*20aa0*/  STL.64 [R1+0xa0], R2 ;  /* 0x0000a00201007387 */ /* 0x0003e80000100a00 */
[----:B------:R-:W-:Y:S04]  /*20ab0*/  LDGSTS.E [R25+-0x7bff8], desc[UR8][R2.64], !P2 ;  /* 0x8400800002197fae */ /* 0x000fe8000d121848 */
[----:B-1----:R-:W2:Y:S04]  /*20ac0*/  LDL.LU.64 R2, [R1+0x3e8] ;  /* 0x0003e80001027983 */ /* 0x002ea80000300a00 */
[----:B------:R-:W2:Y:S04]  /*20ad0*/  LDL.LU.64 R242, [R1+0x3f0] ;  /* 0x0003f00001f27983 */ /* 0x000ea80000300a00 */
[----:B------:R-:W2:Y:S01]  /*20ae0*/  LDL.LU.64 R248, [R1+0x430] ;  /* 0x0004300001f87983 */ /* 0x000ea20000300a00 */
[----:B----4-:R-:W-:-:S05]  /*20af0*/  IMAD.WIDE R4, R7, 0x4, R240 ;  /* 0x0000000407047825 */ /* 0x010fca00078e02f0 */
[----:B------:R-:W-:Y:S01]  /*20b00*/  STL.64 [R1+0x98], R4 ;  /* 0x0000980401007387 */ /* 0x000fe20000100a00 */
[----:B---3--:R-:W-:-:S03]  /*20b10*/  IMAD.WIDE R8, R7, 0x4, R246 ;  /* 0x0000000407087825 */ /* 0x008fc600078e02f6 */
[----:B------:R-:W3:Y:S01]  /*20b20*/  LDL.LU.64 R246, [R1+0x448] ;  /* 0x0004480001f67983 */ /* 0x000ee20000300a00 */
[----:B------:R-:W-:-:S04]  /*20b30*/  IMAD.WIDE R104, R7, 0x4, R244 ;  /* 0x0000000407687825 */ /* 0x000fc800078e02f4 */
[C---:B--2---:R-:W-:Y:S02]  /*20b40*/  IMAD.WIDE R106, R7.reuse, 0x4, R250 ;  /* 0x00000004076a7825 */ /* 0x044fe400078e02fa */
[----:B------:R-:W2:Y:S04]  /*20b50*/  LDL.LU.64 R250, [R1+0x460] ;  /* 0x0004600001fa7983 */ /* 0x000ea80000300a00 */
[----:B------:R-:W4:Y:S04]  /*20b60*/  LDL.LU.64 R244, [R1+0x478] ;  /* 0x0004780001f47983 */ /* 0x000f280000300a00 */
[----:B------:R-:W-:Y:S01]  /*20b70*/  STL.64 [R1+0xf58], R8 ;  /* 0x000f580801007387 */ /* 0x000fe20000100a00 */
[----:B------:R-:W-:-:S03]  /*20b80*/  IMAD.WIDE R22, R7, 0x4, R248 ;  /* 0x0000000407167825 */ /* 0x000fc600078e02f8 */
[----:B------:R-:W4:Y:S01]  /*20b90*/  LDL.LU.64 R248, [R1+0x488] ;  /* 0x0004880001f87983 */ /* 0x000f220000300a00 */
[----:B------:R-:W-:-:S03]  /*20ba0*/  IMAD.WIDE R108, R7, 0x4, R242 ;  /* 0x00000004076c7825 */ /* 0x000fc600078e02f2 */
[----:B------:R-:W4:Y:S01]  /*20bb0*/  LDL.LU.64 R240, [R1+0x520] ;  /* 0x0005200001f07983 */ /* 0x000f220000300a00 */
[----:B------:R-:W-:-:S03]  /*20bc0*/  IMAD.WIDE R10, R7, 0x4, R2 ;  /* 0x00000004070a7825 */ /* 0x000fc600078e0202 */
[----:B------:R-:W4:Y:S04]  /*20bd0*/  LDL.LU.64 R242, [R1+0x538] ;  /* 0x0005380001f27983 */ /* 0x000f280000300a00 */
[----:B------:R-:W-:Y:S04]  /*20be0*/  STL.64 [R1+0xf60], R10 ;  /* 0x000f600a01007387 */ /* 0x000fe80000100a00 */
[----:B------:R1:W-:Y:S01]  /*20bf0*/  STL.64 [R1+0xf68], R22 ;  /* 0x000f681601007387 */ /* 0x0003e20000100a00 */
[----:B---3--:R-:W-:-:S03]  /*20c00*/  IMAD.WIDE R110, R7, 0x4, R246 ;  /* 0x00000004076e7825 */ /* 0x008fc600078e02f6 */
[----:B------:R-:W3:Y:S01]  /*20c10*/  LDL.LU.64 R246, [R1+0x540] ;  /* 0x0005400001f67983 */ /* 0x000ee20000300a00 */
[----:B--2---:R-:W-:-:S03]  /*20c20*/  IMAD.WIDE R12, R7, 0x4, R250 ;  /* 0x00000004070c7825 */ /* 0x004fc600078e02fa */
[----:B------:R-:W2:Y:S04]  /*20c30*/  LDL.LU.64 R250, [R1+0x548] ;  /* 0x0005480001fa7983 */ /* 0x000ea80000300a00 */
[----:B------:R-:W2:Y:S01]  /*20c40*/  LDL.LU.64 R2, [R1+0x550] ;  /* 0x0005500001027983 */ /* 0x000ea20000300a00 */
[----:B----4-:R-:W-:-:S03]  /*20c50*/  IMAD.WIDE R128, R7, 0x4, R244 ;  /* 0x0000000407807825 */ /* 0x010fc600078e02f4 */
[----:B------:R4:W-:Y:S04]  /*20c60*/  STL.64 [R1+0xf70], R12 ;  /* 0x000f700c01007387 */ /* 0x0009e80000100a00 */
[----:B------:R-:W4:Y:S01]  /*20c70*/  LDL.LU.64 R244, [R1+0x558] ;  /* 0x0005580001f47983 */ /* 0x000f220000300a00 */
[----:B------:R-:W-:-:S03]  /*20c80*/  IMAD.WIDE R230, R7, 0x4, R248 ;  /* 0x0000000407e67825 */ /* 0x000fc600078e02f8 */
[----:B------:R-:W4:Y:S01]  /*20c90*/  LDL.LU.64 R248, [R1+0x560] ;  /* 0x0005600001f87983 */ /* 0x000f220000300a00 */
[----:B------:R-:W-:Y:S02]  /*20ca0*/  IADD3 R27, R31, -0x218, RZ ;  /* 0xfffffde81f1b7810 */ /* 0x000fe40007ffe0ff */
[----:B------:R-:W-:Y:S01]  /*20cb0*/  IADD3 R26, R32, -0x236, RZ ;  /* 0xfffffdca201a7810 */ /* 0x000fe20007ffe0ff */
[----:B------:R-:W1:Y:S01]  /*20cc0*/  LDC R31, c[0x0][0x230] ;  /* 0x00008c00ff1f7b82 */ /* 0x000e620000000800 */
[----:B------:R-:W-:Y:S01]  /*20cd0*/  ISETP.GE.U32.AND P0, PT, R27, 0x7ffffd69, PT ;  /* 0x7ffffd691b00780c */ /* 0x000fe20003f06070 */
[----:B------:R-:W-:-:S05]  /*20ce0*/  VIADD R27, R30, 0xfffffdcb ;  /* 0xfffffdcb1e1b7836 */ /* 0x000fca0000000000 */
[----:B------:R-:W-:Y:S01]  /*20cf0*/  ISETP.GE.U32.AND P1, PT, R27, 0x7ffffd4c, PT ;  /* 0x7ffffd4c1b00780c */ /* 0x000fe20003f26070 */
[----:B------:R-:W1:Y:S01]  /*20d00*/  LDC R32, c[0x0][0x230] ;  /* 0x00008c00ff207b82 */ /* 0x000e620000000800 */
[----:B------:R-:W-:Y:S01]  /*20d10*/  VIADD R27, R17, 0x100000 ;  /* 0x00100000111b7836 */ /* 0x000fe20000000000 */
[----:B------:R-:W-:-:S04]  /*20d20*/  ISETP.GE.U32.AND P2, PT, R26, 0x7ffffd4b, PT ;  /* 0x7ffffd4b1a00780c */ /* 0x000fc80003f46070 */
[----:B------:R-:W-:Y:S02]  /*20d30*/  LDGSTS.E [R24+-0x7fff4], desc[UR8][R92.64], !P0 ;  /* 0x8000c0005c187fae */ /* 0x000fe4000c121848 */
[----:B------:R-:W1:Y:S02]  /*20d40*/  LDC R30, c[0x0][0x230] ;  /* 0x00008c00ff1e7b82 */ /* 0x000e640000000800 */
[----:B------:R1:W-:Y:S01]  /*20d50*/  LDGSTS.E [R27+-0x7bff4], desc[UR8][R4.64], !P0 ;  /* 0x8400c000041b7fae */ /* 0x0003e2000c121848 */
[----:B------:R-:W-:-:S05]  /*20d60*/  VIADD R26, R17, 0x100000 ;  /* 0x00100000111a7836 */ /* 0x000fca0000000000 */
[----:B------:R-:W-:Y:S04]  /*20d70*/  LDGSTS.E [R26+-0x78000], desc[UR8][R104.64], !P1 ;  /* 0x88000000681a7fae */ /* 0x000fe8000c921848 */
[----:B------:R-:W-:Y:S01]  /*20d80*/  LDGSTS.E [R25+-0x74000], desc[UR8][R8.64], !P1 ;  /* 0x8c00000008197fae */ /* 0x000fe2000c921848 */
[----:B-1----:R-:W-:-:S03]  /*20d90*/  IADD3 R27, R29, -0x237, RZ ;  /* 0xfffffdc91d1b7810 */ /* 0x002fc60007ffe0ff */
[----:B------:R-:W-:Y:S01]  /*20da0*/  LDGSTS.E [R24+-0x77ffc], desc[UR8][R106.64], !P2 ;  /* 0x880040006a187fae */ /* 0x000fe2000d121848 */
[----:B------:R-:W-:Y:S01]  /*20db0*/  IMAD.WIDE R226, R7, 0x4, R242 ;  /* 0x0000000407e27825 */ /* 0x000fe200078e02f2 */
[----:B------:R-:W-:Y:S01]  /*20dc0*/  ISETP.GE.U32.AND P0, PT, R27, 0x7ffffd4a, PT ;  /* 0x7ffffd4a1b00780c */ /* 0x000fe20003f06070 */
[----:B------:R-:W1:Y:S01]  /*20dd0*/  LDC R29, c[0x0][0x230] ;  /* 0x00008c00ff1d7b82 */ /* 0x000e620000000800 */
[----:B------:R-:W-:Y:S01]  /*20de0*/  LDGSTS.E [R26+-0x73ffc], desc[UR8][R10.64], !P2 ;  /* 0x8c0040000a1a7fae */ /* 0x000fe2000d121848 */
[----:B------:R-:W-:-:S05]  /*20df0*/  VIADD R27, R28, 0xfffffdc8 ;  /* 0xfffffdc81c1b7836 */ /* 0x000fca0000000000 */
[----:B------:R-:W-:Y:S01]  /*20e00*/  ISETP.GE.U32.AND P1, PT, R27, 0x7ffffd49, PT ;  /* 0x7ffffd491b00780c */ /* 0x000fe20003f26070 */
[----:B------:R-:W-:-:S04]  /*20e10*/  VIADD R27, R32, 0xfffffdab ;  /* 0xfffffdab201b7836 */ /* 0x000fc80000000000 */
[----:B------:R-:W-:Y:S01]  /*20e20*/  LDGSTS.E [R25+-0x77ff8], desc[UR8][R108.64], !P0 ;  /* 0x880080006c197fae */ /* 0x000fe2000c121848 */
[----:B------:R-:W-:Y:S01]  /*20e30*/  IMAD.WIDE R130, R7, 0x4, R240 ;  /* 0x0000000407827825 */ /* 0x000fe200078e02f0 */
[----:B------:R-:W1:Y:S02]  /*20e40*/  LDC R32, c[0x0][0x230] ;  /* 0x00008c00ff207b82 */ /* 0x000e640000000800 */
[----:B------:R-:W-:Y:S01]  /*20e50*/  LDGSTS.E [R24+-0x73ff8], desc[UR8][R22.64], !P0 ;  /* 0x8c00800016187fae */ /* 0x000fe2000c121848 */
[----:B------:R-:W-:Y:S02]  /*20e60*/  ISETP.GE.U32.AND P0, PT, R27, 0x7ffffd2c, PT ;  /* 0x7ffffd2c1b00780c */ /* 0x000fe40003f06070 */
[----:B------:R-:W-:Y:S01]  /*20e70*/  IADD3 R27, R33, -0x256, RZ ;  /* 0xfffffdaa211b7810 */ /* 0x000fe20007ffe0ff */
[----:B------:R1:W-:Y:S04]  /*20e80*/  LDGSTS.E [R26+-0x77ff4], desc[UR8][R110.64], !P1 ;  /* 0x8800c0006e1a7fae */ /* 0x0003e8000c921848 */
[----:B------:R-:W-:Y:S01]  /*20e90*/  STL.64 [R1+0xf88], R230 ;  /* 0x000f88e601007387 */ /* 0x000fe20000100a00 */
[----:B------:R-:W-:Y:S01]  /*20ea0*/  VIADD R28, R17, 0x100000 ;  /* 0x00100000111c7836 */ /* 0x000fe20000000000 */
[----:B------:R-:W4:Y:S02]  /*20eb0*/  LDC R33, c[0x0][0x230] ;  /* 0x00008c00ff217b82 */ /* 0x000f240000000800 */
[----:B------:R-:W-:Y:S01]  /*20ec0*/  LDGSTS.E [R25+-0x73ff4], desc[UR8][R12.64], !P1 ;  /* 0x8c00c0000c197fae */ /* 0x000fe2000c921848 */
[----:B-1----:R-:W-:Y:S01]  /*20ed0*/  VIADD R26, R30, 0xfffffda9 ;  /* 0xfffffda91e1a7836 */ /* 0x002fe20000000000 */
[----:B------:R-:W-:Y:S01]  /*20ee0*/  ISETP.GE.U32.AND P1, PT, R27, 0x7ffffd2b, PT ;  /* 0x7ffffd2b1b00780c */ /* 0x000fe20003f26070 */
[----:B------:R-:W-:Y:S01]  /*20ef0*/  VIADD R27, R31, 0xfffffda8 ;  /* 0xfffffda81f1b7836 */ /* 0x000fe20000000000 */
[----:B------:R-:W-:Y:S02]  /*20f00*/  LDGSTS.E [R24+-0x70000], desc[UR8][R128.64], !P0 ;  /* 0x9000000080187fae */ /* 0x000fe4000c121848 */
[----:B------:R-:W1:Y:S01]  /*20f10*/  LDC R30, c[0x0][0x230] ;  /* 0x00008c00ff1e7b82 */ /* 0x000e620000000800 */
[----:B------:R-:W-:-:S02]  /*20f20*/  ISETP.GE.U32.AND P2, PT, R26, 0x7ffffd2a, PT ;  /* 0x7ffffd2a1a00780c */ /* 0x000fc40003f46070 */
[----:B------:R-:W-:Y:S01]  /*20f30*/  IADD3 R26, R17, 0x100000, RZ ;  /* 0x00100000111a7810 */ /* 0x000fe20007ffe0ff */
[----:B------:R-:W-:Y:S04]  /*20f40*/  STL.64 [R1+0xf90], R226 ;  /* 0x000f90e201007387 */ /* 0x000fe80000100a00 */
[----:B------:R-:W-:Y:S01]  /*20f50*/  LDGSTS.E [R26+-0x6c000], desc[UR8][R230.64], !P0 ;  /* 0x94000000e61a7fae */ /* 0x000fe2000c121848 */
[----:B------:R-:W-:-:S03]  /*20f60*/  ISETP.GE.U32.AND P0, PT, R27, 0x7ffffd29, PT ;  /* 0x7ffffd291b00780c */ /* 0x000fc60003f06070 */
[----:B------:R-:W4:Y:S04]  /*20f70*/  LDL.LU.64 R240, [R1+0x568] ;  /* 0x0005680001f07983 */ /* 0x000f280000300a00 */
[----:B------:R-:W4:Y:S01]  /*20f80*/  LDL.LU.64 R242, [R1+0x570] ;  /* 0x0005700001f27983 */ /* 0x000f220000300a00 */
[----:B---3--:R-:W-:-:S03]  /*20f90*/  IMAD.WIDE R148, R7, 0x4, R246 ;  /* 0x0000000407947825 */ /* 0x008fc600078e02f6 */
[----:B------:R-:W-:Y:S04]  /*20fa0*/  LDGSTS.E [R25+-0x6fffc], desc[UR8][R130.64], !P1 ;  /* 0x9000400082197fae */ /* 0x000fe8000c921848 */
[----:B------:R-:W3:Y:S01]  /*20fb0*/  LDL.LU.64 R246, [R1+0x578] ;  /* 0x0005780001f67983 */ /* 0x000ee20000300a00 */
[----:B------:R-:W-:-:S03]  /*20fc0*/  IADD3 R27, R17, 0x100000, RZ ;  /* 0x00100000111b7810 */ /* 0x000fc60007ffe0ff */
[----:B------:R2:W-:Y:S04]  /*20fd0*/  LDGSTS.E [R24+-0x6bffc], desc[UR8][R226.64], !P1 ;  /* 0x94004000e2187fae */ /* 0x0005e8000c921848 */
[----:B------:R-:W-:Y:S01]  /*20fe0*/  LDGSTS.E [R28+-0x6fff8], desc[UR8][R148.64], !P2 ;  /* 0x90008000941c7fae */ /* 0x000fe2000d121848 */
[----:B--2---:R-:W-:-:S03]  /*20ff0*/  IMAD.WIDE R24, R7, 0x4, R250 ;  /* 0x0000000407187825 */ /* 0x004fc600078e02fa */
[----:B------:R-:W2:Y:S01]  /*21000*/  LDL.LU.64 R250, [R1+0x580] ;  /* 0x0005800001fa7983 */ /* 0x000ea20000300a00 */
[----:B------:R-:W-:-:S03]  /*21010*/  IMAD.WIDE R150, R7, 0x4, R2 ;  /* 0x0000000407967825 */ /* 0x000fc600078e0202 */
[----:B------:R-:W-:Y:S04]  /*21020*/  LDGSTS.E [R27+-0x6bff8], desc[UR8][R24.64], !P2 ;  /* 0x94008000181b7fae */ /* 0x000fe8000d121848 */
[----:B------:R4:W-:Y:S02]  /*21030*/  LDGSTS.E [R26+-0x6fff4], desc[UR8][R150.64], !P0 ;  /* 0x9000c000961a7fae */ /* 0x0009e4000c121848 */
[C---:B----4-:R-:W-:Y:S02]  /*21040*/  IMAD.WIDE R26, R7.reuse, 0x4, R244 ;  /* 0x00000004071a7825 */ /* 0x050fe400078e02f4 */
[----:B------:R-:W4:Y:S02]  /*21050*/  LDL.LU.64 R244, [R1+0x588] ;  /* 0x0005880001f47983 */ /* 0x000f240000300a00 */
[----:B------:R-:W-:-:S02]  /*21060*/  IMAD.WIDE R152, R7, 0x4, R248 ;  /* 0x0000000407987825 */ /* 0x000fc400078e02f8 */
[----:B------:R-:W4:Y:S04]  /*21070*/  LDL.LU.64 R248, [R1+0x590] ;  /* 0x0005900001f87983 */ /* 0x000f280000300a00 */
[----:B------:R-:W4:Y:S04]  /*21080*/  LDL.LU.64 R2, [R1+0x598] ;  /* 0x0005980001027983 */ /* 0x000f280000300a00 */
[----:B------:R-:W-:Y:S01]  /*21090*/  STL.64 [R1+0xf98], R152 ;  /* 0x000f989801007387 */ /* 0x000fe20000100a00 */
[----:B------:R-:W-:-:S03]  /*210a0*/  IMAD.WIDE R154, R7, 0x4, R242 ;  /* 0x00000004079a7825 */ /* 0x000fc600078e02f2 */
[----:B------:R-:W4:Y:S01]  /*210b0*/  LDL.LU.64 R242, [R1+0x5c8] ;  /* 0x0005c80001f27983 */ /* 0x000f220000300a00 */
[----:B---3--:R-:W-:-:S03]  /*210c0*/  IMAD.WIDE R48, R7, 0x4, R246 ;  /* 0x0000000407307825 */ /* 0x008fc600078e02f6 */
[----:B------:R-:W3:Y:S01]  /*210d0*/  LDL.LU.64 R246, [R1+0x5e0] ;  /* 0x0005e00001f67983 */ /* 0x000ee20000300a00 */
[----:B--2---:R-:W-:-:S03]  /*210e0*/  IMAD.WIDE R156, R7, 0x4, R250 ;  /* 0x00000004079c7825 */ /* 0x004fc600078e02fa */
[----:B------:R-:W2:Y:S04]  /*210f0*/  LDL.LU.64 R250, [R1+0x5f8] ;  /* 0x0005f80001fa7983 */ /* 0x000ea80000300a00 */
[----:B------:R-:W-:Y:S04]  /*21100*/  STL.64 [R1+0xfa0], R154 ;  /* 0x000fa09a01007387 */ /* 0x000fe80000100a00 */
[----:B------:R-:W-:Y:S01]  /*21110*/  STL.64 [R1+0xfa8], R156 ;  /* 0x000fa89c01007387 */ /* 0x000fe20000100a00 */
[----:B----4-:R-:W-:-:S03]  /*21120*/  IMAD.WIDE R50, R7, 0x4, R244 ;  /* 0x0000000407327825 */ /* 0x010fc600078e02f4 */
[----:B------:R-:W4:Y:S01]  /*21130*/  LDL.LU.64 R244, [R1+0x610] ;  /* 0x0006100001f47983 */ /* 0x000f220000300a00 */
[----:B------:R-:W-:-:S03]  /*21140*/  IMAD.WIDE R158, R7, 0x4, R248 ;  /* 0x00000004079e7825 */ /* 0x000fc600078e02f8 */
[----:B------:R-:W4:Y:S01]  /*21150*/  LDL.LU.64 R248, [R1+0x638] ;  /* 0x0006380001f87983 */ /* 0x000f220000300a00 */
[----:B------:R-:W-:-:S03]  /*21160*/  IMAD.WIDE R46, R7, 0x4, R240 ;  /* 0x00000004072e7825 */ /* 0x000fc600078e02f0 */
[----:B------:R-:W-:Y:S01]  /*21170*/  STL.64 [R1+0xfb0], R158 ;  /* 0x000fb09e01007387 */ /* 0x000fe20000100a00 */
[----:B------:R-:W-:-:S03]  /*21180*/  IMAD.WIDE R52, R7, 0x4, R2 ;  /* 0x0000000407347825 */ /* 0x000fc600078e0202 */
[----:B------:R-:W4:Y:S04]  /*21190*/  LDL.LU.64 R240, [R1+0x648] ;  /* 0x0006480001f07983 */ /* 0x000f280000300a00 */
[----:B------:R-:W4:Y:S01]  /*211a0*/  LDL.LU.64 R2, [R1+0x650] ;  /* 0x0006500001027983 */ /* 0x000f220000300a00 */
[----:B------:R-:W-:-:S04]  /*211b0*/  IMAD.WIDE R160, R7, 0x4, R242 ;  /* 0x0000000407a07825 */ /* 0x000fc800078e02f2 */
[C---:B---3--:R-:W-:Y:S02]  /*211c0*/  IMAD.WIDE R22, R7.reuse, 0x4, R246 ;  /* 0x0000000407167825 */ /* 0x048fe400078e02f6 */
[----:B------:R-:W3:Y:S02]  /*211d0*/  LDL.LU.64 R246, [R1+0x658] ;  /* 0x0006580001f67983 */ /* 0x000ee40000300a00 */
[C---:B--2---:R-:W-:Y:S02]  /*211e0*/  IMAD.WIDE R162, R7.reuse, 0x4, R250 ;  /* 0x0000000407a27825 */ /* 0x044fe400078e02fa */
[----:B------:R-:W2:Y:S04]  /*211f0*/  LDL.LU.64 R250, [R1+0x660] ;  /* 0x0006600001fa7983 */ /* 0x000ea80000300a00 */
[----:B------:R-:W-:Y:S04]  /*21200*/  STL.64 [R1+0xfb8], R160 ;  /* 0x000fb8a001007387 */ /* 0x000fe80000100a00 */
[----:B------:R-:W-:Y:S04]  /*21210*/  STL.64 [R1+0xfc0], R22 ;  /* 0x000fc01601007387 */ /* 0x000fe80000100a00 */
[----:B------:R-:W-:Y:S04]  /*21220*/  STL.64 [R1+0xfc8], R162 ;  /* 0x000fc8a201007387 */ /* 0x000fe80000100a00 */
[----:B------:R-:W2:Y:S01]  /*21230*/  LDL.LU.64 R242, [R1+0x668] ;  /* 0x0006680001f27983 */ /* 0x000ea20000300a00 */
[----:B----4-:R-:W-:-:S03]  /*21240*/  IMAD.WIDE R10, R7, 0x4, R244 ;  /* 0x00000004070a7825 */ /* 0x010fc600078e02f4 */
[----:B------:R-:W4:Y:S01]  /*21250*/  LDL.LU.64 R244, [R1+0x670] ;  /* 0x0006700001f47983 */ /* 0x000f220000300a00 */
[----:B------:R-:W-:-:S03]  /*21260*/  IMAD.WIDE R164, R7, 0x4, R248 ;  /* 0x0000000407a47825 */ /* 0x000fc600078e02f8 */
[----:B------:R-:W4:Y:S04]  /*21270*/  LDL.LU.64 R248, [R1+0x678] ;  /* 0x0006780001f87983 */ /* 0x000f280000300a00 */
[----:B------:R-:W-:Y:S04]  /*21280*/  STL.64 [R1+0xfd0], R10 ;  /* 0x000fd00a01007387 */ /* 0x000fe80000100a00 */
[----:B------:R-:W-:Y:S01]  /*21290*/  STL.64 [R1+0xfd8], R164 ;  /* 0x000fd8a401007387 */ /* 0x000fe20000100a00 */
[----:B------:R-:W-:-:S04]  /*212a0*/  IMAD.WIDE R8, R7, 0x4, R240 ;  /* 0x0000000407087825 */ /* 0x000fc800078e02f0 */
[----:B------:R-:W-:-:S04]  /*212b0*/  IMAD.WIDE R166, R7, 0x4, R2 ;  /* 0x0000000407a67825 */ /* 0x000fc800078e0202 */
[C---:B---3--:R-:W-:Y:S02]  /*212c0*/  IMAD.WIDE R232, R7.reuse, 0x4, R246 ;  /* 0x0000000407e87825 */ /* 0x048fe400078e02f6 */
[----:B------:R-:W3:Y:S02]  /*212d0*/  LDL.LU.64 R246, [R1+0x680] ;  /* 0x0006800001f67983 */ /* 0x000ee40000300a00 */
[C---:B--2---:R-:W-:Y:S02]  /*212e0*/  IMAD.WIDE R168, R7.reuse, 0x4, R250 ;  /* 0x0000000407a87825 */ /* 0x044fe400078e02fa */
[----:B------:R-:W2:Y:S04]  /*212f0*/  LDL.LU.64 R250, [R1+0x688] ;  /* 0x0006880001fa7983 */ /* 0x000ea80000300a00 */
[----:B------:R-:W2:Y:S04]  /*21300*/  LDL.LU.64 R240, [R1+0x690] ;  /* 0x0006900001f07983 */ /* 0x000ea80000300a00 */
[----:B------:R-:W-:Y:S04]  /*21310*/  STL.64 [R1+0xfe0], R8 ;  /* 0x000fe00801007387 */ /* 0x000fe80000100a00 */
[----:B------:R1:W-:Y:S01]  /*21320*/  STL.64 [R1+0xfe8], R166 ;  /* 0x000fe8a601007387 */ /* 0x0003e20000100a00 */
[----:B----4-:R-:W-:-:S03]  /*21330*/  IMAD.WIDE R18, R7, 0x4, R248 ;  /* 0x0000000407127825 */ /* 0x010fc600078e02f8 */
[----:B------:R-:W4:Y:S04]  /*21340*/  LDL.LU.64 R248, [R1+0x6f0] ;  /* 0x0006f00001f87983 */ /* 0x000f280000300a00 */
[----:B------:R-:W4:Y:S01]  /*21350*/  LDL.LU.64 R2, [R1+0x6e8] ;  /* 0x0006e80001027983 */ /* 0x000f220000300a00 */
[----:B------:R-:W-:-:S03]  /*21360*/  IMAD.WIDE R188, R7, 0x4, R242 ;  /* 0x0000000407bc7825 */ /* 0x000fc600078e02f2 */
[----:B------:R-:W4:Y:S01]  /*21370*/  LDL.LU.64 R242, [R1+0x6e0] ;  /* 0x0006e00001f27983 */ /* 0x000f220000300a00 */
[----:B------:R-:W-:-:S03]  /*21380*/  IMAD.WIDE R170, R7, 0x4, R244 ;  /* 0x0000000407aa7825 */ /* 0x000fc600078e02f4 */
[----:B------:R-:W4:Y:S01]  /*21390*/  LDL.LU.64 R244, [R1+0x6d8] ;  /* 0x0006d80001f47983 */ /* 0x000f220000300a00 */
[----:B---3--:R-:W-:-:S03]  /*213a0*/  IMAD.WIDE R172, R7, 0x4, R246 ;  /* 0x0000000407ac7825 */ /* 0x008fc600078e02f6 */
[----:B------:R-:W3:Y:S04]  /*213b0*/  LDL.LU.64 R246, [R1+0x6d0] ;  /* 0x0006d00001f67983 */ /* 0x000ee80000300a00 */
[----:B------:R-:W3:Y:S04]  /*213c0*/  LDL.LU.64 R180, [R1+0x6c8] ;  /* 0x0006c80001b47983 */ /* 0x000ee80000300a00 */
[----:B------:R-:W3:Y:S01]  /*213d0*/  LDL.LU.64 R182, [R1+0x6c0] ;  /* 0x0006c00001b67983 */ /* 0x000ee20000300a00 */
[----:B--2---:R-:W-:-:S03]  /*213e0*/  IMAD.WIDE R174, R7, 0x4, R240 ;  /* 0x0000000407ae7825 */ /* 0x004fc600078e02f0 */
[----:B------:R-:W2:Y:S01]  /*213f0*/  LDL.LU.64 R240, [R1+0x6b8] ;  /* 0x0006b80001f07983 */ /* 0x000ea20000300a00 */
[----:B----4-:R-:W-:-:S03]  /*21400*/  IMAD.WIDE R176, R7, 0x4, R2 ;  /* 0x0000000407b07825 */ /* 0x010fc600078e0202 */
[----:B------:R-:W4:Y:S01]  /*21410*/  LDL.LU.64 R2, [R1+0x6b0] ;  /* 0x0006b00001027983 */ /* 0x000f220000300a00 */
[----:B------:R-:W-:Y:S02]  /*21420*/  VIADD R29, R29, 0xfffffd8b ;  /* 0xfffffd8b1d1d7836 */ /* 0x000fe40000000000 */
[----:B------:R-:W-:Y:S02]  /*21430*/  VIADD R31, R35, 0xfffffd8a ;  /* 0xfffffd8a231f7836 */ /* 0x000fe40000000000 */
[----:B------:R-:W1:Y:S01]  /*21440*/  LDC R35, c[0x0][0x230] ;  /* 0x00008c00ff237b82 */ /* 0x000e620000000800 */
[----:B------:R-:W-:Y:S01]  /*21450*/  ISETP.GE.U32.AND P1, PT, R29, 0x7ffffd0c, PT ;  /* 0x7ffffd0c1d00780c */ /* 0x000fe20003f26070 */
[----:B------:R-:W-:-:S05]  /*21460*/  VIADD R29, R17, 0x100000 ;  /* 0x00100000111d7836 */ /* 0x000fca0000000000 */
[----:B------:R-:W-:Y:S01]  /*21470*/  LDGSTS.E [R29+-0x6bff4], desc[UR8][R26.64], !P0 ;  /* 0x9400c0001a1d7fae */ /* 0x000fe2000c121848 */
[----:B------:R-:W-:Y:S01]  /*21480*/  ISETP.GE.U32.AND P0, PT, R31, 0x7ffffd0b, PT ;  /* 0x7ffffd0b1f00780c */ /* 0x000fe20003f06070 */
[----:B------:R-:W-:Y:S01]  /*21490*/  VIADD R31, R17, 0x100000 ;  /* 0x00100000111f7836 */ /* 0x000fe20000000000 */
[----:B-1----:R-:W-:-:S04]  /*214a0*/  IADD3 R30, R30, -0x277, RZ ;  /* 0xfffffd891e1e7810 */ /* 0x002fc80007ffe0ff */
[----:B------:R-:W-:Y:S01]  /*214b0*/  LDGSTS.E [R28+-0x68000], desc[UR8][R152.64], !P1 ;  /* 0x98000000981c7fae */ /* 0x000fe2000c921848 */
[----:B------:R-:W-:-:S03]  /*214c0*/  ISETP.GE.U32.AND P2, PT, R30, 0x7ffffd0a, PT ;  /* 0x7ffffd0a1e00780c */ /* 0x000fc60003f46070 */
[----:B------:R1:W-:Y:S01]  /*214d0*/  LDGSTS.E [R31+-0x64000], desc[UR8][R46.64], !P1 ;  /* 0x9c0000002e1f7fae */ /* 0x0003e2000c921848 */
[----:B------:R-:W-:-:S05]  /*214e0*/  VIADD R30, R17, 0x100000 ;  /* 0x00100000111e7836 */ /* 0x000fca0000000000 */
[----:B------:R-:W-:Y:S04]  /*214f0*/  LDGSTS.E [R30+-0x67ffc], desc[UR8][R154.64], !P0 ;  /* 0x980040009a1e7fae */ /* 0x000fe8000c121848 */
[----:B------:R-:W-:Y:S01]  /*21500*/  LDGSTS.E [R29+-0x63ffc], desc[UR8][R48.64], !P0 ;  /* 0x9c004000301d7fae */ /* 0x000fe2000c121848 */
[----:B-1----:R-:W-:Y:S01]  /*21510*/  IADD3 R31, R32, -0x278, RZ ;  /* 0xfffffd88201f7810 */ /* 0x002fe20007ffe0ff */
[----:B------:R-:W-:Y:S02]  /*21520*/  VIADD R32, R34, 0xfffffde7 ;  /* 0xfffffde722207836 */ /* 0x000fe40000000000 */
[----:B------:R-:W-:Y:S01]  /*21530*/  LDGSTS.E [R28+-0x67ff8], desc[UR8][R156.64], !P2 ;  /* 0x980080009c1c7fae */ /* 0x000fe2000d121848 */
[----:B------:R-:W1:Y:S01]  /*21540*/  LDC R34, c[0x0][0x230] ;  /* 0x00008c00ff227b82 */ /* 0x000e620000000800 */
[----:B------:R-:W-:Y:S01]  /*21550*/  ISETP.GE.U32.AND P4, PT, R31, 0x7ffffd09, PT ;  /* 0x7ffffd091f00780c */ /* 0x000fe20003f86070 */
[----:B------:R-:W-:Y:S01]  /*21560*/  VIADD R31, R33, 0xfffffde6 ;  /* 0xfffffde6211f7836 */ /* 0x000fe20000000000 */
[----:B------:R-:W-:Y:S01]  /*21570*/  ISETP.GE.U32.AND P0, PT, R32, 0x7ffffd68, PT ;  /* 0x7ffffd682000780c */ /* 0x000fe20003f06070 */
[----:B------:R1:W-:Y:S04]  /*21580*/  LDGSTS.E [R30+-0x63ff8], desc[UR8][R50.64], !P2 ;  /* 0x9c008000321e7fae */ /* 0x0003e8000d121848 */
[----:B------:R-:W3:Y:S01]  /*21590*/  LDC R33, c[0x0][0x230] ;  /* 0x00008c00ff217b82 */ /* 0x000ee20000000800 */
[----:B------:R-:W-:-:S02]  /*215a0*/  ISETP.GE.U32.AND P1, PT, R31, 0x7ffffd67, PT ;  /* 0x7ffffd671f00780c */ /* 0x000fc40003f26070 */
[----:B------:R-:W-:-:S03]  /*215b0*/  IADD3 R31, R35, -0x21b, RZ ;  /* 0xfffffde5231f7810 */ /* 0x000fc60007ffe0ff */
[----:B------:R1:W-:Y:S01]  /*215c0*/  LDGSTS.E [R29+-0x67ff4], desc[UR8][R158.64], !P4 ;  /* 0x9800c0009e1d7fae */ /* 0x0003e2000e121848 */
[----:B------:R-:W-:Y:S01]  /*215d0*/  ISETP.GE.U32.AND P2, PT, R31, 0x7ffffd66, PT ;  /* 0x7ffffd661f00780c */ /* 0x000fe20003f46070 */
[----:B-1----:R-:W-:Y:S01]  /*215e0*/  VIADD R30, R16, 0x100000 ;  /* 0x00100000101e7836 */ /* 0x002fe20000000000 */
[----:B------:R-:W1:Y:S01]  /*215f0*/  LDC R32, c[0x0][0x230] ;  /* 0x00008c00ff207b82 */ /* 0x000e620000000800 */
[----:B------:R-:W-:Y:S01]  /*21600*/  VIADD R31, R54, 0xfffffde4 ;  /* 0xfffffde4361f7836 */ /* 0x000fe20000000000 */
[----:B------:R3:W-:Y:S04]  /*21610*/  LDGSTS.E [R28+-0x63ff4], desc[UR8][R52.64], !P4 ;  /* 0x9c00c000341c7fae */ /* 0x0007e8000e121848 */
[----:B------:R3:W-:Y:S02]  /*21620*/  LDGSTS.E [R30+-0x80000], desc[UR8][R160.64], !P0 ;  /* 0x80000000a01e7fae */ /* 0x0007e4000c121848 */
[----:B------:R-:W1:Y:S01]  /*21630*/  LDC R35, c[0x0][0x230] ;  /* 0x00008c00ff237b82 */ /* 0x000e620000000800 */
[----:B------:R-:W-:-:S05]  /*21640*/  VIADD R29, R16, 0x100000 ;  /* 0x00100000101d7836 */ /* 0x000fca0000000000 */
[----:B------:R-:W-:Y:S01]  /*21650*/  LDGSTS.E [R29+-0x7c000], desc[UR8][R22.64], !P0 ;  /* 0x84000000161d7fae */ /* 0x000fe2000c121848 */
[C---:B---3--:R-:W-:Y:S01]  /*21660*/  IADD3 R28, R16.reuse, 0x100000, RZ ;  /* 0x00100000101c7810 */ /* 0x048fe20007ffe0ff */
[----:B------:R-:W3:Y:S01]  /*21670*/  LDC R54, c[0x0][0x230] ;  /* 0x00008c00ff367b82 */ /* 0x000ee20000000800 */
[----:B------:R-:W-:Y:S01]  /*21680*/  ISETP.GE.U32.AND P0, PT, R31, 0x7ffffd65, PT ;  /* 0x7ffffd651f00780c */ /* 0x000fe20003f06070 */
[----:B------:R-:W-:Y:S01]  /*21690*/  VIADD R30, R55, 0xfffffdc7 ;  /* 0xfffffdc7371e7836 */ /* 0x000fe20000000000 */
[----:B------:R-:W-:Y:S01]  /*216a0*/  IADD3 R31, R16, 0x100000, RZ ;  /* 0x00100000101f7810 */ /* 0x000fe20007ffe0ff */
[----:B------:R-:W-:Y:S04]  /*216b0*/  LDGSTS.E [R28+-0x7fffc], desc[UR8][R162.64], !P1 ;  /* 0x80004000a21c7fae */ /* 0x000fe8000c921848 */
[----:B------:R-:W-:Y:S01]  /*216c0*/  LDGSTS.E [R29+-0x7bffc], desc[UR8][R10.64], !P1 ;  /* 0x840040000a1d7fae */ /* 0x000fe2000c921848 */
[----:B------:R-:W-:Y:S01]  /*216d0*/  ISETP.GE.U32.AND P1, PT, R30, 0x7ffffd48, PT ;  /* 0x7ffffd481e00780c */ /* 0x000fe20003f26070 */
[----:B------:R-:W-:Y:S01]  /*216e0*/  VIADD R30, R16, 0x100000 ;  /* 0x00100000101e7836 */ /* 0x000fe20000000000 */
[----:B------:R-:W4:Y:S01]  /*216f0*/  LDC R55, c[0x0][0x230] ;  /* 0x00008c00ff377b82 */ /* 0x000f220000000800 */
[----:B------:R-:W-:Y:S04]  /*21700*/  LDGSTS.E [R28+-0x7fff8], desc[UR8][R164.64], !P2 ;  /* 0x80008000a41c7fae */ /* 0x000fe8000d121848 */
[----:B------:R1:W-:Y:S04]  /*21710*/  LDGSTS.E [R31+-0x7bff8], desc[UR8][R8.64], !P2 ;  /* 0x84008000081f7fae */ /* 0x0003e8000d121848 */
[----:B------:R-:W-:Y:S04]  /*21720*/  LDGSTS.E [R30+-0x7fff4], desc[UR8][R166.64], !P0 ;  /* 0x8000c000a61e7fae */ /* 0x000fe8000c121848 */
[----:B------:R-:W-:Y:S01]  /*21730*/  LDGSTS.E [R29+-0x7bff4], desc[UR8][R232.64], !P0 ;  /* 0x8400c000e81d7fae */ /* 0x000fe2000c121848 */
[----:B-1----:R-:W-:-:S03]  /*21740*/  VIADD R31, R33, 0xfffffdc6 ;  /* 0xfffffdc6211f7836 */ /* 0x002fc60000000000 */
[----:B------:R-:W-:Y:S01]  /*21750*/  LDGSTS.E [R28+-0x78000], desc[UR8][R168.64], !P1 ;  /* 0x88000000a81c7fae */ /* 0x000fe2000c921848 */
[----:B------:R-:W1:Y:S01]  /*21760*/  LDC R33, c[0x0][0x230] ;  /* 0x00008c00ff217b82 */ /* 0x000e620000000800 */
[----:B------:R-:W-:Y:S02]  /*21770*/  ISETP.GE.U32.AND P0, PT, R31, 0x7ffffd47, PT ;  /* 0x7ffffd471f00780c */ /* 0x000fe40003f06070 */
[----:B------:R-:W-:Y:S01]  /*21780*/  LDGSTS.E [R30+-0x74000], desc[UR8][R188.64], !P1 ;  /* 0x8c000000bc1e7fae */ /* 0x000fe2000c921848 */
[----:B------:R-:W-:-:S04]  /*21790*/  IADD3 R31, R32, -0x23b, RZ ;  /* 0xfffffdc5201f7810 */ /* 0x000fc80007ffe0ff */
[----:B------:R-:W-:Y:S01]  /*217a0*/  ISETP.GE.U32.AND P2, PT, R31, 0x7ffffd46, PT ;  /* 0x7ffffd461f00780c */ /* 0x000fe20003f46070 */
[----:B------:R-:W-:Y:S02]  /*217b0*/  VIADD R31, R35, 0xfffffdc4 ;  /* 0xfffffdc4231f7836 */ /* 0x000fe40000000000 */
[----:B------:R-:W1:Y:S03]  /*217c0*/  LDC R35, c[0x0][0x230] ;  /* 0x00008c00ff237b82 */ /* 0x000e660000000800 */
[----:B------:R-:W-:Y:S04]  /*217d0*/  LDGSTS.E [R29+-0x77ffc], desc[UR8][R170.64], !P0 ;  /* 0x88004000aa1d7fae */ /* 0x000fe8000c121848 */
[----:B------:R-:W-:Y:S01]  /*217e0*/  LDGSTS.E [R28+-0x73ffc], desc[UR8][R18.64], !P0 ;  /* 0x8c004000121c7fae */ /* 0x000fe2000c121848 */
[----:B------:R-:W-:Y:S01]  /*217f0*/  ISETP.GE.U32.AND P0, PT, R31, 0x7ffffd45, PT ;  /* 0x7ffffd451f00780c */ /* 0x000fe20003f06070 */
[----:B---3--:R-:W-:-:S02]  /*21800*/  VIADD R31, R54, 0xfffffda7 ;  /* 0xfffffda7361f7836 */ /* 0x008fc40000000000 */
[----:B------:R-:W-:Y:S01]  /*21810*/  IMAD.WIDE R250, R7, 0x4, R250 ;  /* 0x0000000407fa7825 */ /* 0x000fe200078e02fa */
[----:B------:R1:W-:Y:S01]  /*21820*/  LDGSTS.E [R30+-0x77ff8], desc[UR8][R172.64], !P2 ;  /* 0x88008000ac1e7fae */ /* 0x0003e2000d121848 */
[----:B------:R-:W3:Y:S01]  /*21830*/  LDC R54, c[0x0][0x230] ;  /* 0x00008c00ff367b82 */ /* 0x000ee20000000800 */
[----:B------:R-:W-:Y:S01]  /*21840*/  ISETP.GE.U32.AND P1, PT, R31, 0x7ffffd28, PT ;  /* 0x7ffffd281f00780c */ /* 0x000fe20003f26070 */
[C---:B------:R-:W-:Y:S01]  /*21850*/  VIADD R32, R16.reuse, 0x100000 ;  /* 0x0010000010207836 */ /* 0x040fe20000000000 */
[----:B------:R-:W-:Y:S01]  /*21860*/  LDGSTS.E [R29+-0x73ff8], desc[UR8][R250.64], !P2 ;  /* 0x8c008000fa1d7fae */ /* 0x000fe2000d121848 */
[----:B------:R-:W-:Y:S01]  /*21870*/  IMAD.WIDE R248, R7, 0x4, R248 ;  /* 0x0000000407f87825 */ /* 0x000fe200078e02f8 */
[----:B------:R-:W-:-:S03]  /*21880*/  IADD3 R31, R16, 0x100000, RZ ;  /* 0x00100000101f7810 */ /* 0x000fc60007ffe0ff */
[----:B------:R1:W-:Y:S02]  /*21890*/  LDGSTS.E [R28+-0x77ff4], desc[UR8][R174.64], !P0 ;  /* 0x8800c000ae1c7fae */ /* 0x0003e4000c121848 */
[----:B-1----:R-:W-:Y:S01]  /*218a0*/  IADD3 R30, R33, -0x25a, RZ ;  /* 0xfffffda6211e7810 */ /* 0x002fe20007ffe0ff */
[----:B------:R-:W-:Y:S01]  /*218b0*/  VIADD R33, R34, 0xfffffda5 ;  /* 0xfffffda522217836 */ /* 0x000fe20000000000 */
[----:B------:R-:W-:Y:S02]  /*218c0*/  LDGSTS.E [R32+-0x73ff4], desc[UR8][R248.64], !P0 ;  /* 0x8c00c000f8207fae */ /* 0x000fe4000c121848 */
[----:B------:R-:W-:Y:S01]  /*218d0*/  ISETP.GE.U32.AND P2, PT, R30, 0x7ffffd27, PT ;  /* 0x7ffffd271e00780c */ /* 0x000fe20003f46070 */
[C---:B------:R-:W-:Y:S01]  /*218e0*/  VIADD R30, R16.reuse, 0x100000 ;  /* 0x00100000101e7836 */ /* 0x040fe20000000000 */
[----:B------:R-:W-:Y:S01]  /*218f0*/  ISETP.GE.U32.AND P0, PT, R33, 0x7ffffd26, PT ;  /* 0x7ffffd262100780c */ /* 0x000fe20003f06070 */
[----:B------:R-:W-:Y:S01]  /*21900*/  VIADD R35, R35, 0xfffffda4 ;  /* 0xfffffda423237836 */ /* 0x000fe20000000000 */
[----:B------:R-:W-:Y:S01]  /*21910*/  LDGSTS.E [R31+-0x70000], desc[UR8][R176.64], !P1 ;  /* 0x90000000b01f7fae */ /* 0x000fe2000c921848 */
[----:B------:R-:W-:Y:S01]  /*21920*/  IMAD.WIDE R28, R7, 0x4, R242 ;  /* 0x00000004071c7825 */ /* 0x000fe200078e02f2 */
[----:B------:R-:W-:-:S02]  /*21930*/  IADD3 R34, R16, 0x100000, RZ ;  /* 0x0010000010227810 */ /* 0x000fc40007ffe0ff */
[----:B------:R-:W3:Y:S01]  /*21940*/  LDL.LU.64 R242, [R1+0x6a8] ;  /* 0x0006a80001f27983 */ /* 0x000ee20000300a00 */
[----:B------:R-:W-:-:S03]  /*21950*/  IMAD.WIDE R178, R7, 0x4, R244 ;  /* 0x0000000407b27825 */ /* 0x000fc600078e02f4 */
[----:B------:R1:W-:Y:S01]  /*21960*/  LDGSTS.E [R30+-0x6c000], desc[UR8][R28.64], !P1 ;  /* 0x940000001c1e7fae */ /* 0x0003e2000c921848 */
[----:B------:R-:W-:Y:S01]  /*21970*/  VIADD R33, R16, 0x100000 ;  /* 0x0010000010217836 */ /* 0x000fe20000000000 */
[----:B------:R-:W-:Y:S01]  /*21980*/  ISETP.GE.U32.AND P1, PT, R35, 0x7ffffd25, PT ;  /* 0x7ffffd252300780c */ /* 0x000fe20003f26070 */
[C---:B------:R-:W-:Y:S01]  /*21990*/  IMAD.WIDE R180, R7.reuse, 0x4, R180 ;  /* 0x0000000407b47825 */ /* 0x040fe200078e02b4 */
[----:B------:R-:W3:Y:S04]  /*219a0*/  LDL.LU.64 R244, [R1+0x6a0] ;  /* 0x0006a00001f47983 */ /* 0x000ee80000300a00 */
[----:B------:R-:W-:Y:S01]  /*219b0*/  LDGSTS.E [R34+-0x6fffc], desc[UR8][R178.64], !P2 ;  /* 0x90004000b2227fae */ /* 0x000fe2000d121848 */
[----:B-1----:R-:W-:-:S03]  /*219c0*/  IMAD.WIDE R30, R7, 0x4, R246 ;  /* 0x00000004071e7825 */ /* 0x002fc600078e02f6 */
[----:B------:R-:W3:Y:S01]  /*219d0*/  LDL.LU.64 R246, [R1+0x698] ;  /* 0x0006980001f67983 */ /* 0x000ee20000300a00 */
[----:B------:R-:W-:-:S03]  /*219e0*/  VIADD R35, R16, 0x100000 ;  /* 0x0010000010237836 */ /* 0x000fc60000000000 */
[----:B------:R-:W-:Y:S04]  /*219f0*/  LDGSTS.E [R33+-0x6bffc], desc[UR8][R30.64], !P2 ;  /* 0x940040001e217fae */ /* 0x000fe8000d121848 */
[----:B------:R1:W-:Y:S04]  /*21a00*/  LDGSTS.E [R32+-0x6fff8], desc[UR8][R180.64], !P0 ;  /* 0x90008000b4207fae */ /* 0x0003e8000c121848 */
[----:B------:R-:W3:Y:S04]  /*21a10*/  LDL.LU.64 R194, [R1+0x640] ;  /* 0x0006400001c27983 */ /* 0x000ee80000300a00 */
[----:B------:R-:W3:Y:S01]  /*21a20*/  LDL.LU.64 R190, [R1+0x630] ;  /* 0x0006300001be7983 */ /* 0x000ee20000300a00 */
[----:B-1----:R-:W-:-:S03]  /*21a30*/  IMAD.WIDE R32, R7, 0x4, R182 ;  /* 0x0000000407207825 */ /* 0x002fc600078e02b6 */
[----:B------:R-:W3:Y:S04]  /*21a40*/  LDL.LU.64 R192, [R1+0x628] ;  /* 0x0006280001c07983 */ /* 0x000ee80000300a00 */
[----:B------:R-:W-:Y:S01]  /*21a50*/  LDGSTS.E [R35+-0x6bff8], desc[UR8][R32.64], !P0 ;  /* 0x9400800020237fae */ /* 0x000fe2000c121848 */
[----:B--2---:R-:W-:-:S05]  /*21a60*/  IMAD.WIDE R182, R7, 0x4, R240 ;  /* 0x0000000407b67825 */ /* 0x004fca00078e02f0 */
[----:B------:R4:W-:Y:S02]  /*21a70*/  LDGSTS.E [R34+-0x6fff4], desc[UR8][R182.64], !P1 ;  /* 0x9000c000b6227fae */ /* 0x0009e4000c921848 */
[----:B----4-:R-:W-:Y:S02]  /*21a80*/  IMAD.WIDE R34, R7, 0x4, R2 ;  /* 0x0000000407227825 */ /* 0x010fe400078e0202 */
[----:B------:R-:W2:Y:S01]  /*21a90*/  LDL.LU.64 R2, [R1+0x620] ;  /* 0x0006200001027983 */ /* 0x000ea20000300a00 */
[----:B------:R-:W-:Y:S01]  /*21aa0*/  IADD3 R55, R55, -0x279, RZ ;  /* 0xfffffd8737377810 */ /* 0x000fe20007ffe0ff */
[----:B---3--:R-:W-:Y:S02]  /*21ab0*/  VIADD R54, R54, 0xfffffd86 ;  /* 0xfffffd8636367836 */ /* 0x008fe40000000000 */
[----:B------:R1:W-:Y:S01]  /*21ac0*/  LDGSTS.E [R59+-0x6bff4], desc[UR8][R34.64], !P1 ;  /* 0x9400c000223b7fae */ /* 0x0003e2000c921848 */
[----:B------:R-:W-:Y:S02]  /*21ad0*/  ISETP.GE.U32.AND P0, PT, R55, 0x7ffffd08, PT ;  /* 0x7ffffd083700780c */ /* 0x000fe40003f06070 */
[----:B------:R-:W-:-:S02]  /*21ae0*/  ISETP.GE.U32.AND P2, PT, R54, 0x7ffffd07, PT ;  /* 0x7ffffd073600780c */ /* 0x000fc40003f46070 */
[----:B-1----:R-:W-:-:S04]  /*21af0*/  IADD3 R59, R60, -0x27b, RZ ;  /* 0xfffffd853c3b7810 */ /* 0x002fc80007ffe0ff */
[----:B------:R-:W-:Y:S01]  /*21b00*/  ISETP.GE.U32.AND P1, PT, R59, 0x7ffffd06, PT ;  /* 0x7ffffd063b00780c */ /* 0x000fe20003f26070 */
[----:B------:R-:W-:-:S05]  /*21b10*/  IMAD.WIDE R184, R7, 0x4, R242 ;  /* 0x0000000407b87825 */ /* 0x000fca00078e02f2 */
[----:B------:R1:W-:Y:S01]  /*21b20*/  LDGSTS.E [R58+-0x68000], desc[UR8][R184.64], !P0 ;  /* 0x98000000b83a7fae */ /* 0x0003e2000c121848 */
[----:B------:R-:W-:-:S03]  /*21b30*/  IMAD.WIDE R54, R7, 0x4, R244 ;  /* 0x0000000407367825 */ /* 0x000fc600078e02f4 */
[----:B------:R-:W3:Y:S04]  /*21b40*/  LDL.LU.64 R244, [R1+0x618] ;  /* 0x0006180001f47983 */ /* 0x000ee80000300a00 */
[----:B------:R-:W4:Y:S01]  /*21b50*/  LDL.LU.64 R240, [R1+0x6f8] ;  /* 0x0006f80001f07983 */ /* 0x000f220000300a00 */
[----:B------:R-:W-:-:S03]  /*21b60*/  IMAD.WIDE R186, R7, 0x4, R246 ;  /* 0x0000000407ba7825 */ /* 0x000fc600078e02f6 */
[----:B------:R-:W4:Y:S04]  /*21b70*/  LDL.LU.64 R242, [R1+0x700] ;  /* 0x0007000001f27983 */ /* 0x000f280000300a00 */
[----:B------:R-:W4:Y:S04]  /*21b80*/  LDL.LU.64 R246, [R1+0x708] ;  /* 0x0007080001f67983 */ /* 0x000f280000300a00 */
[----:B------:R4:W-:Y:S04]  /*21b90*/  STL.64 [R1+0xd00], R16 ;  /* 0x000d001001007387 */ /* 0x0009e80000100a00 */
[----:B------:R-:W4:Y:S04]  /*21ba0*/  LDL.LU.64 R200, [R1+0x710] ;  /* 0x0007100001c87983 */ /* 0x000f280000300a00 */
[----:B------:R-:W4:Y:S01]  /*21bb0*/  LDL.LU.64 R198, [R1+0x718] ;  /* 0x0007180001c67983 */ /* 0x000f220000300a00 */
[----:B-1----:R-:W-:-:S03]  /*21bc0*/  IMAD.WIDE R58, R7, 0x4, R192 ;  /* 0x00000004073a7825 */ /* 0x002fc600078e02c0 */
[----:B------:R-:W-:Y:S04]  /*21bd0*/  LDGSTS.E [R57+-0x64000], desc[UR8][R54.64], !P0 ;  /* 0x9c00000036397fae */ /* 0x000fe8000c121848 */
[----:B------:R1:W-:Y:S01]  /*21be0*/  LDGSTS.E [R56+-0x67ffc], desc[UR8][R186.64], !P2 ;  /* 0x98004000ba387fae */ /* 0x0003e2000d121848 */
[----:B--2---:R-:W-:-:S03]  /*21bf0*/  IMAD.WIDE R192, R7, 0x4, R2 ;  /* 0x0000000407c07825 */ /* 0x004fc600078e0202 */
[----:B------:R-:W2:Y:S01]  /*21c00*/  LDL.LU.64 R2, [R1+0x720] ;  /* 0x0007200001027983 */ /* 0x000ea20000300a00 */
[----:B-1----:R-:W-:-:S04]  /*21c10*/  IMAD.WIDE R56, R7, 0x4, R194 ;  /* 0x0000000407387825 */ /* 0x002fc800078e02c2 */
[C---:B------:R-:W-:Y:S01]  /*21c20*/  IMAD.WIDE R190, R7.reuse, 0x4, R190 ;  /* 0x0000000407be7825 */ /* 0x040fe200078e02be */
[----:B------:R-:W-:Y:S03]  /*21c30*/  LDGSTS.E [R62+-0x63ffc], desc[UR8][R56.64], !P2 ;  /* 0x9c004000383e7fae */ /* 0x000fe6000d121848 */
[----:B------:R-:W-:Y:S01]  /*21c40*/  VIADD R60, R16, 0x100000 ;  /* 0x00100000103c7836 */ /* 0x000fe20000000000 */
[----:B------:R-:W-:Y:S04]  /*21c50*/  LDGSTS.E [R61+-0x67ff8], desc[UR8][R190.64], !P1 ;  /* 0x98008000be3d7fae */ /* 0x000fe8000c921848 */
[----:B------:R3:W-:Y:S02]  /*21c60*/  LDGSTS.E [R60+-0x63ff8], desc[UR8][R58.64], !P1 ;  /* 0x9c0080003a3c7fae */ /* 0x0007e4000c921848 */
[----:B---3--:R-:W-:-:S02]  /*21c70*/  IMAD.WIDE R60, R7, 0x4, R244 ;  /* 0x00000004073c7825 */ /* 0x008fc400078e02f4 */
[----:B------:R-:W3:Y:S02]  /*21c80*/  LDL.LU.64 R244, [R1+0x728] ;  /* 0x0007280001f47983 */ /* 0x000ee40000300a00 */
[C---:B----4-:R-:W-:Y:S02]  /*21c90*/  IMAD.WIDE R194, R7.reuse, 0x4, R240 ;  /* 0x0000000407c27825 */ /* 0x050fe400078e02f0 */
[----:B------:R-:W4:Y:S02]  /*21ca0*/  LDL.LU.64 R240, [R1+0x7c0] ;  /* 0x0007c00001f07983 */ /* 0x000f240000300a00 */
[C---:B------:R-:W-:Y:S02]  /*21cb0*/  IMAD.WIDE R234, R7.reuse, 0x4, R242 ;  /* 0x0000000407ea7825 */ /* 0x040fe400078e02f2 */
[----:B------:R-:W4:Y:S02]  /*21cc0*/  LDL.LU.64 R242, [R1+0x7b8] ;  /* 0x0007b80001f27983 */ /* 0x000f240000300a00 */
[----:B------:R-:W-:-:S02]  /*21cd0*/  IMAD.WIDE R196, R7, 0x4, R246 ;  /* 0x0000000407c47825 */ /* 0x000fc400078e02f6 */
[----:B------:R-:W4:Y:S02]  /*21ce0*/  LDL.LU.64 R246, [R1+0x7b0] ;  /* 0x0007b00001f67983 */ /* 0x000f240000300a00 */
[C---:B--2---:R-:W-:Y:S02]  /*21cf0*/  IMAD.WIDE R238, R7.reuse, 0x4, R2 ;  /* 0x0000000407ee7825 */ /* 0x044fe400078e0202 */
[----:B------:R-:W2:Y:S02]  /*21d00*/  LDL.LU.64 R2, [R1+0x7a8] ;  /* 0x0007a80001027983 */ /* 0x000ea40000300a00 */
[----:B------:R-:W-:-:S04]  /*21d10*/  IMAD.WIDE R236, R7, 0x4, R200 ;  /* 0x0000000407ec7825 */ /* 0x000fc800078e02c8 */
[C---:B---3--:R-:W-:Y:S02]  /*21d20*/  IMAD.WIDE R200, R7.reuse, 0x4, R244 ;  /* 0x0000000407c87825 */ /* 0x048fe400078e02f4 */
[----:B------:R-:W3:Y:S02]  /*21d30*/  LDL.LU.64 R244, [R1+0x7a0] ;  /* 0x0007a00001f47983 */ /* 0x000ee40000300a00 */
[C---:B----4-:R-:W-:Y:S02]  /*21d40*/  IMAD.WIDE R4, R7.reuse, 0x4, R240 ;  /* 0x0000000407047825 */ /* 0x050fe400078e02f0 */
[----:B------:R-:W4:Y:S02]  /*21d50*/  LDL.LU.64 R206, [R1+0x798] ;  /* 0x0007980001ce7983 */ /* 0x000f240000300a00 */
[C---:B------:R-:W-:Y:S02]  /*21d60*/  IMAD.WIDE R202, R7.reuse, 0x4, R242 ;  /* 0x0000000407ca7825 */ /* 0x040fe400078e02f2 */
[----:B------:R-:W4:Y:S04]  /*21d70*/  LDL.LU.64 R242, [R1+0x790] ;  /* 0x0007900001f27983 */ /* 0x000f280000300a00 */
[----:B------:R-:W4:Y:S04]  /*21d80*/  LDL.LU.64 R208, [R1+0x788] ;  /* 0x0007880001d07983 */ /* 0x000f280000300a00 */
[----:B------:R-:W4:Y:S01]  /*21d90*/  LDL.LU.64 R240, [R1+0x780] ;  /* 0x0007800001f07983 */ /* 0x000f220000300a00 */
[----:B--2---:R-:W-:-:S03]  /*21da0*/  IMAD.WIDE R204, R7, 0x4, R2 ;  /* 0x0000000407cc7825 */ /* 0x004fc600078e0202 */
[----:B------:R-:W2:Y:S04]  /*21db0*/  LDL.LU.64 R2, [R1+0x778] ;  /* 0x0007780001027983 */ /* 0x000ea80000300a00 */
[----:B------:R-:W2:Y:S01]  /*21dc0*/  LDL.LU.64 R222, [R1+0x770] ;  /* 0x0007700001de7983 */ /* 0x000ea20000300a00 */
[----:B------:R-:W-:Y:S02]  /*21dd0*/  ISETP.GE.U32.AND P4, PT, R63, 0x7ffffd05, PT ;  /* 0x7ffffd053f00780c */ /* 0x000fe40003f86070 */
[----:B------:R-:W-:Y:S01]  /*21de0*/  ISETP.GE.U32.AND P0, PT, R64, 0x7ffffd64, PT ;  /* 0x7ffffd644000780c */ /* 0x000fe20003f06070 */
[C---:B------:R-:W-:Y:S01]  /*21df0*/  VIADD R64, R16.reuse, 0x100000 ;  /* 0x0010000010407836 */ /* 0x040fe20000000000 */
[----:B------:R-:W-:Y:S01]  /*21e00*/  IADD3 R62, R15, 0x100000, RZ ;  /* 0x001000000f3e7810 */ /* 0x000fe20007ffe0ff */
[----:B------:R-:W-:Y:S01]  /*21e10*/  VIADD R63, R16, 0x100000 ;  /* 0x00100000103f7836 */ /* 0x000fe20000000000 */
[----:B------:R-:W-:Y:S01]  /*21e20*/  ISETP.GE.U32.AND P1, PT, R65, 0x7ffffd63, PT ;  /* 0x7ffffd634100780c */ /* 0x000fe20003f26070 */
[----:B------:R-:W-:Y:S01]  /*21e30*/  VIADD R65, R68, 0xfffffde1 ;  /* 0xfffffde144417836 */ /* 0x000fe20000000000 */
[----:B------:R-:W2:Y:S01]  /*21e40*/  LDL.LU.64 R212, [R1+0x768] ;  /* 0x0007680001d47983 */ /* 0x000ea20000300a00 */
[C---:B------:R-:W-:Y:S01]  /*21e50*/  IMAD.WIDE R198, R7.reuse, 0x4, R198 ;  /* 0x0000000407c67825 */ /* 0x040fe200078e02c6 */
[----:B------:R-:W1:Y:S02]  /*21e60*/  LDC R68, c[0x0][0x230] ;  /* 0x00008c00ff447b82 */ /* 0x000e640000000800 */
[----:B------:R-:W2:Y:S04]  /*21e70*/  LDL.LU.64 R220, [R1+0x760] ;  /* 0x0007600001dc7983 */ /* 0x000ea80000300a00 */
[----:B------:R-:W-:Y:S04]  /*21e80*/  LDGSTS.E [R64+-0x67ff4], desc[UR8][R192.64], !P4 ;  /* 0x9800c000c0407fae */ /* 0x000fe8000e121848 */
[----:B------:R1:W-:Y:S04]  /*21e90*/  LDGSTS.E [R63+-0x63ff4], desc[UR8][R60.64], !P4 ;  /* 0x9c00c0003c3f7fae */ /* 0x0003e8000e121848 */
[----:B------:R-:W-:Y:S01]  /*21ea0*/  LDGSTS.E [R62+-0x80000], desc[UR8][R194.64], !P0 ;  /* 0x80000000c23e7fae */ /* 0x000fe2000c121848 */
[----:B------:R-:W-:-:S03]  /*21eb0*/  IMAD.WIDE R246, R7, 0x4, R246 ;  /* 0x0000000407f67825 */ /* 0x000fc600078e02f6 */
[----:B------:R-:W2:Y:S01]  /*21ec0*/  LDL.LU.64 R214, [R1+0x758] ;  /* 0x0007580001d67983 */ /* 0x000ea20000300a00 */
[----:B-1----:R-:W-:Y:S01]  /*21ed0*/  VIADD R63, R15, 0x100000 ;  /* 0x001000000f3f7836 */ /* 0x002fe20000000000 */
[----:B------:R-:W-:Y:S02]  /*21ee0*/  IADD3 R64, R69, -0x220, RZ ;  /* 0xfffffde045407810 */ /* 0x000fe40007ffe0ff */
[----:B------:R-:W2:Y:S01]  /*21ef0*/  LDL.LU.64 R20, [R1+0x750] ;  /* 0x0007500001147983 */ /* 0x000ea20000300a00 */
[----:B------:R-:W1:Y:S03]  /*21f00*/  LDC R69, c[0x0][0x230] ;  /* 0x00008c00ff457b82 */ /* 0x000e660000000800 */
[----:B------:R-:W-:Y:S01]  /*21f10*/  LDGSTS.E [R63+-0x7c000], desc[UR8][R234.64], !P0 ;  /* 0x84000000ea3f7fae */ /* 0x000fe2000c121848 */
[----:B------:R-:W-:Y:S01]  /*21f20*/  ISETP.GE.U32.AND P0, PT, R65, 0x7ffffd62, PT ;  /* 0x7ffffd624100780c */ /* 0x000fe20003f06070 */
[C---:B------:R-:W-:Y:S01]  /*21f30*/  VIADD R65, R15.reuse, 0x100000 ;  /* 0x001000000f417836 */ /* 0x040fe20000000000 */
[----:B------:R-:W-:Y:S01]  /*21f40*/  ISETP.GE.U32.AND P2, PT, R64, 0x7ffffd61, PT ;  /* 0x7ffffd614000780c */ /* 0x000fe20003f46070 */
[----:B------:R-:W-:Y:S01]  /*21f50*/  VIADD R64, R15, 0x100000 ;  /* 0x001000000f407836 */ /* 0x000fe20000000000 */
[----:B------:R-:W-:Y:S04]  /*21f60*/  LDGSTS.E [R62+-0x7fffc], desc[UR8][R196.64], !P1 ;  /* 0x80004000c43e7fae */ /* 0x000fe8000c921848 */
[----:B------:R1:W-:Y:S04]  /*21f70*/  LDGSTS.E [R65+-0x7bffc], desc[UR8][R236.64], !P1 ;  /* 0x84004000ec417fae */ /* 0x0003e8000c921848 */
[----:B------:R-:W2:Y:S04]  /*21f80*/  LDL.LU.64 R216, [R1+0x748] ;  /* 0x0007480001d87983 */ /* 0x000ea80000300a00 */
[----:B------:R-:W-:Y:S01]  /*21f90*/  LDGSTS.E [R64+-0x7fff8], desc[UR8][R198.64], !P0 ;  /* 0x80008000c6407fae */ /* 0x000fe2000c121848 */
[----:B-1----:R-:W-:-:S03]  /*21fa0*/  IADD3 R65, R67, -0x23d, RZ ;  /* 0xfffffdc343417810 */ /* 0x002fc60007ffe0ff */
[----:B------:R-:W-:Y:S01]  /*21fb0*/  LDGSTS.E [R63+-0x7bff8], desc[UR8][R238.64], !P0 ;  /* 0x84008000ee3f7fae */ /* 0x000fe2000c121848 */
[----:B------:R-:W1:Y:S01]  /*21fc0*/  LDC R67, c[0x0][0x230] ;  /* 0x00008c00ff437b82 */ /* 0x000e620000000800 */
[----:B------:R-:W-:Y:S01]  /*21fd0*/  ISETP.GE.U32.AND P0, PT, R65, 0x7ffffd44, PT ;  /* 0x7ffffd444100780c */ /* 0x000fe20003f06070 */
[----:B------:R-:W-:Y:S01]  /*21fe0*/  VIADD R65, R66, 0xfffffdc2 ;  /* 0xfffffdc242417836 */ /* 0x000fe20000000000 */
[----:B------:R-:W-:Y:S04]  /*21ff0*/  LDGSTS.E [R62+-0x7fff4], desc[UR8][R200.64], !P2 ;  /* 0x8000c000c83e7fae */ /* 0x000fe8000d121848 */
[----:B------:R-:W-:Y:S01]  /*22000*/  ISETP.GE.U32.AND P1, PT, R65, 0x7ffffd43, PT ;  /* 0x7ffffd434100780c */ /* 0x000fe20003f26070 */
[----:B------:R-:W-:Y:S01]  /*22010*/  VIADD R65, R69, 0xfffffdc1 ;  /* 0xfffffdc145417836 */ /* 0x000fe20000000000 */
[----:B------:R-:W-:Y:S01]  /*22020*/  LDGSTS.E [R64+-0x7bff4], desc[UR8][R4.64], !P2 ;  /* 0x8400c00004407fae */ /* 0x000fe2000d121848 */
[----:B------:R-:W1:Y:S03]  /*22030*/  LDC R69, c[0x0][0x230] ;  /* 0x00008c00ff457b82 */ /* 0x000e660000000800 */
[----:B------:R-:W2:Y:S04]  /*22040*/  LDL.LU.64 R218, [R1+0x740] ;  /* 0x0007400001da7983 */ /* 0x000ea80000300a00 */
[----:B------:R-:W-:Y:S04]  /*22050*/  LDGSTS.E [R63+-0x78000], desc[UR8][R202.64], !P0 ;  /* 0x88000000ca3f7fae */ /* 0x000fe8000c121848 */
[----:B------:R-:W-:Y:S01]  /*22060*/  LDGSTS.E [R62+-0x74000], desc[UR8][R246.64], !P0 ;  /* 0x8c000000f63e7fae */ /* 0x000fe2000c121848 */
[----:B------:R-:W-:-:S02]  /*22070*/  ISETP.GE.U32.AND P0, PT, R65, 0x7ffffd42, PT ;  /* 0x7ffffd424100780c */ /* 0x000fc40003f06070 */
[----:B------:R-:W-:Y:S01]  /*22080*/  IADD3 R65, R71, -0x240, RZ ;  /* 0xfffffdc047417810 */ /* 0x000fe20007ffe0ff */
[----:B------:R1:W-:Y:S02]  /*22090*/  LDGSTS.E [R64+-0x77ffc], desc[UR8][R204.64], !P1 ;  /* 0x88004000cc407fae */ /* 0x0003e4000c921848 */
[----:B-1----:R-:W-:Y:S02]  /*220a0*/  VIADD R64, R68, 0xfffffda3 ;  /* 0xfffffda344407836 */ /* 0x002fe40000000000 */
[----:B------:R-:W1:Y:S03]  /*220b0*/  LDC R68, c[0x0][0x230] ;  /* 0x00008c00ff447b82 */ /* 0x000e660000000800 */
[----:B------:R-:W-:Y:S02]  /*220c0*/  ISETP.GE.U32.AND P2, PT, R64, 0x7ffffd24, PT ;  /* 0x7ffffd244000780c */ /* 0x000fe40003f46070 */
[----:B------:R-:W-:Y:S01]  /*220d0*/  IADD3 R64, R15, 0x100000, RZ ;  /* 0x001000000f407810 */ /* 0x000fe20007ffe0ff */
[----:B---3--:R-:W-:-:S05]  /*220e0*/  IMAD.WIDE R244, R7, 0x4, R244 ;  /* 0x0000000407f47825 */ /* 0x008fca00078e02f4 */
[----:B------:R-:W-:Y:S01]  /*220f0*/  LDGSTS.E [R63+-0x73ffc], desc[UR8][R244.64], !P1 ;  /* 0x8c004000f43f7fae */ /* 0x000fe2000c921848 */
[----:B------:R-:W-:Y:S01]  /*22100*/  ISETP.GE.U32.AND P1, PT, R65, 0x7ffffd41, PT ;  /* 0x7ffffd414100780c */ /* 0x000fe20003f26070 */
[----:B----4-:R-:W-:-:S04]  /*22110*/  IMAD.WIDE R206, R7, 0x4, R206 ;  /* 0x0000000407ce7825 */ /* 0x010fc800078e02ce */
[C---:B------:R-:W-:Y:S01]  /*22120*/  IMAD.WIDE R242, R7.reuse, 0x4, R242 ;  /* 0x0000000407f27825 */ /* 0x040fe200078e02f2 */
[----:B------:R-:W-:Y:S03]  /*22130*/  LDGSTS.E [R62+-0x77ff8], desc[UR8][R206.64], !P0 ;  /* 0x88008000ce3e7fae */ /* 0x000fe6000c121848 */
[C---:B------:R-:W-:Y:S01]  /*22140*/  IMAD.WIDE R208, R7.reuse, 0x4, R208 ;  /* 0x0000000407d07825 */ /* 0x040fe200078e02d0 */
[----:B------:R-:W-:Y:S03]  /*22150*/  LDGSTS.E [R64+-0x73ff8], desc[UR8][R242.64], !P0 ;  /* 0x8c008000f2407fae */ /* 0x000fe6000c121848 */
[C---:B------:R-:W-:Y:S01]  /*22160*/  IMAD.WIDE R240, R7.reuse, 0x4, R240 ;  /* 0x0000000407f07825 */ /* 0x040fe200078e02f0 */
[----:B------:R-:W-:Y:S04]  /*22170*/  LDGSTS.E [R63+-0x77ff4], desc[UR8][R208.64], !P1 ;  /* 0x8800c000d03f7fae */ /* 0x000fe8000c921848 */
[----:B------:R3:W-:Y:S01]  /*22180*/  LDGSTS.E [R62+-0x73ff4], desc[UR8][R240.64], !P1 ;  /* 0x8c00c000f03e7fae */ /* 0x0007e2000c921848 */
[----:B--2---:R-:W-:-:S03]  /*22190*/  IMAD.WIDE R210, R7, 0x4, R2 ;  /* 0x0000000407d27825 */ /* 0x004fc600078e0202 */
[----:B------:R-:W2:Y:S01]  /*221a0*/  LDL.LU.64 R2, [R1+0x738] ;  /* 0x0007380001027983 */ /* 0x000ea20000300a00 */
[----:B---3--:R-:W-:-:S03]  /*221b0*/  IMAD.WIDE R62, R7, 0x4, R222 ;  /* 0x00000004073e7825 */ /* 0x008fc600078e02de */
[----:B------:R-:W3:Y:S01]  /*221c0*/  LDL.LU.64 R222, [R1+0x730] ;  /* 0x0007300001de7983 */ /* 0x000ee20000300a00 */
[----:B------:R-:W-:-:S05]  /*221d0*/  VIADD R65, R70, 0xfffffda2 ;  /* 0xfffffda246417836 */ /* 0x000fca0000000000 */
[----:B------:R-:W-:Y:S01]  /*221e0*/  ISETP.GE.U32.AND P0, PT, R65, 0x7ffffd23, PT ;  /* 0x7ffffd234100780c */ /* 0x000fe20003f06070 */
[C---:B------:R-:W-:Y:S01]  /*221f0*/  VIADD R66, R15.reuse, 0x100000 ;  /* 0x001000000f427836 */ /* 0x040fe20000000000 */
[----:B------:R-:W-:Y:S01]  /*22200*/  IADD3 R65, R15, 0x100000, RZ ;  /* 0x001000000f417810 */ /* 0x000fe20007ffe0ff */
[----:B------:R-:W-:Y:S02]  /*22210*/  VIADD R67, R67, 0xfffffda1 ;  /* 0xfffffda143437836 */ /* 0x000fe40000000000 */
[----:B------:R-:W-:Y:S01]  /*22220*/  IMAD.WIDE R212, R7, 0x4, R212 ;  /* 0x0000000407d47825 */ /* 0x000fe200078e02d4 */
[----:B------:R-:W-:Y:S02]  /*22230*/  LDGSTS.E [R66+-0x70000], desc[UR8][R210.64], !P2 ;  /* 0x90000000d2427fae */ /* 0x000fe4000d121848 */
[----:B------:R-:W-:Y:S02]  /*22240*/  ISETP.GE.U32.AND P1, PT, R67, 0x7ffffd22, PT ;  /* 0x7ffffd224300780c */ /* 0x000fe40003f26070 */
[----:B------:R-:W-:Y:S01]  /*22250*/  LDGSTS.E [R65+-0x6c000], desc[UR8][R62.64], !P2 ;  /* 0x940000003e417fae */ /* 0x000fe2000d121848 */
[----:B------:R-:W-:-:S03]  /*22260*/  VIADD R67, R15, 0x100000 ;  /* 0x001000000f437836 */ /* 0x000fc60000000000 */
[----:B------:R4:W-:Y:S01]  /*22270*/  LDGSTS.E [R64+-0x6fffc], desc[UR8][R212.64], !P0 ;  /* 0x90004000d4407fae */ /* 0x0009e2000c121848 */
[----:B------:R-:W-:Y:S01]  /*22280*/  VIADD R69, R69, 0xfffffda0 ;  /* 0xfffffda045457836 */ /* 0x000fe20000000000 */
[----:B-1----:R-:W-:Y:S01]  /*22290*/  IADD3 R68, R68, -0x27d, RZ ;  /* 0xfffffd8344447810 */ /* 0x002fe20007ffe0ff */
[----:B----4-:R-:W-:-:S03]  /*222a0*/  IMAD.WIDE R64, R7, 0x4, R220 ;  /* 0x0000000407407825 */ /* 0x010fc600078e02dc */
[----:B------:R-:W-:Y:S01]  /*222b0*/  ISETP.GE.U32.AND P2, PT, R68, 0x7ffffd04, PT ;  /* 0x7ffffd044400780c */ /* 0x000fe20003f46070 */
[----:B------:R-:W4:Y:S01]  /*222c0*/  LDL.LU.64 R220, [R1+0x4a0] ;  /* 0x0004a00001dc7983 */ /* 0x000f220000300a00 */
[----:B------:R-:W-:-:S03]  /*222d0*/  IMAD.WIDE R214, R7, 0x4, R214 ;  /* 0x0000000407d67825 */ /* 0x000fc600078e02d6 */
[----:B------:R-:W-:Y:S01]  /*222e0*/  LDGSTS.E [R67+-0x6bffc], desc[UR8][R64.64], !P0 ;  /* 0x9400400040437fae */ /* 0x000fe2000c121848 */
[----:B------:R-:W-:-:S03]  /*222f0*/  ISETP.GE.U32.AND P0, PT, R69, 0x7ffffd21, PT ;  /* 0x7ffffd214500780c */ /* 0x000fc60003f06070 */
[----:B------:R1:W-:Y:S01]  /*22300*/  LDGSTS.E [R66+-0x6fff8], desc[UR8][R214.64], !P1 ;  /* 0x90008000d6427fae */ /* 0x0003e2000c921848 */
[C---:B------:R-:W-:Y:S01]  /*22310*/  IADD3 R71, R15.reuse, 0x100000, RZ ;  /* 0x001000000f477810 */ /* 0x040fe20007ffe0ff */
[----:B------:R-:W-:Y:S02]  /*22320*/  VIADD R70, R15, 0x100000 ;  /* 0x001000000f467836 */ /* 0x000fe40000000000 */
[----:B------:R-:W-:-:S04]  /*22330*/  IMAD.WIDE R216, R7, 0x4, R216 ;  /* 0x0000000407d87825 */ /* 0x000fc800078e02d8 */
[C---:B-1----:R-:W-:Y:S02]  /*22340*/  IMAD.WIDE R66, R7.reuse, 0x4, R20 ;  /* 0x0000000407427825 */ /* 0x042fe400078e0214 */
[----:B------:R-:W4:Y:S04]  /*22350*/  LDL.LU.64 R20, [R1+0x480] ;  /* 0x0004800001147983 */ /* 0x000f280000300a00 */
[----:B------:R1:W-:Y:S04]  /*22360*/  LDGSTS.E [R73+-0x6bff8], desc[UR8][R66.64], !P1 ;  /* 0x9400800042497fae */ /* 0x0003e8000c921848 */
[----:B------:R-:W-:Y:S01]  /*22370*/  LDGSTS.E [R72+-0x6fff4], desc[UR8][R216.64], !P0 ;  /* 0x9000c000d8487fae */ /* 0x000fe2000c121848 */
[----:B------:R-:W-:-:S05]  /*22380*/  IMAD.WIDE R68, R7, 0x4, R218 ;  /* 0x0000000407447825 */ /* 0x000fca00078e02da */
[----:B------:R-:W-:Y:S01]  /*22390*/  LDGSTS.E [R71+-0x6bff4], desc[UR8][R68.64], !P0 ;  /* 0x9400c00044477fae */ /* 0x000fe2000c121848 */
[----:B--2---:R-:W-:Y:S01]  /*223a0*/  IMAD.WIDE R218, R7, 0x4, R2 ;  /* 0x0000000407da7825 */ /* 0x004fe200078e0202 */
[----:B------:R-:W2:Y:S03]  /*223b0*/  S2R R14, SR_TID.X ;  /* 0x00000000000e7919 */ /* 0x000ea60000002100 */
[----:B-1----:R-:W-:Y:S01]  /*223c0*/  VIADD R73, R74, 0xfffffd82 ;  /* 0xfffffd824a497836 */ /* 0x002fe20000000000 */
[----:B------:R3:W-:Y:S01]  /*223d0*/  LDGSTS.E [R70+-0x68000], desc[UR8][R218.64], !P2 ;  /* 0x98000000da467fae */ /* 0x0007e2000d121848 */
[----:B------:R-:W-:Y:S01]  /*223e0*/  ISETP.GT.AND P0, PT, R0, 0x2ff, PT ;  /* 0x000002ff0000780c */ /* 0x000fe20003f04270 */
[----:B------:R-:W-:Y:S01]  /*223f0*/  VIADD R75, R75, 0xfffffd81 ;  /* 0xfffffd814b4b7836 */ /* 0x000fe20000000000 */
[C---:B------:R-:W-:Y:S01]  /*22400*/  IADD3 R77, R15.reuse, 0x100000, RZ ;  /* 0x001000000f4d7810 */ /* 0x040fe20007ffe0ff */
[----:B------:R-:W-:Y:S01]  /*22410*/  VIADD R252, R15, 0x100000 ;  /* 0x001000000ffc7836 */ /* 0x000fe20000000000 */
[----:B------:R-:W1:Y:S01]  /*22420*/  LDC R3, c[0x0][0x230] ;  /* 0x00008c00ff037b82 */ /* 0x000e620000000800 */
[----:B---3--:R-:W-:-:S07]  /*22430*/  IMAD.WIDE R70, R7, 0x4, R222 ;  /* 0x0000000407467825 */ /* 0x008fce00078e02de */
[----:B------:R-:W3:Y:S01]  /*22440*/  LDC R2, c[0x0][0x230] ;  /* 0x00008c00ff027b82 */ /* 0x000ee20000000800 */
[----:B------:R-:W3:Y:S04]  /*22450*/  LDL.LU.64 R222, [R1+0x4a8] ;  /* 0x0004a80001de7983 */ /* 0x000ee80000300a00 */
[----:B------:R-:W3:Y:S01]  /*22460*/  LDL.LU.64 R12, [R1+0x498] ;  /* 0x00049800010c7983 */ /* 0x000ee20000300a00 */
[----:B------:R-:W-:Y:S02]  /*22470*/  ISETP.GE.U32.AND P1, PT, R73, 0x7ffffd03, PT ;  /* 0x7ffffd034900780c */ /* 0x000fe40003f26070 */
[----:B------:R-:W-:Y:S01]  /*22480*/  IADD3 R74, R76, -0x280, RZ ;  /* 0xfffffd804c4a7810 */ /* 0x000fe20007ffe0ff */
[----:B------:R-:W3:Y:S04]  /*22490*/  LDL.LU.64 R224, [R1+0x4b8] ;  /* 0x0004b80001e07983 */ /* 0x000ee80000300a00 */
[----:B------:R-:W3:Y:S01]  /*224a0*/  LDL.LU.64 R166, [R1+0x4e8] ;  /* 0x0004e80001a67983 */ /* 0x000ee20000300a00 */
[----:B--2---:R-:W-:-:S03]  /*224b0*/  LOP3.LUT R14, R14, 0x7f, RZ, 0xc0, !PT ;  /* 0x0000007f0e0e7812 */ /* 0x004fc600078ec0ff */
[----:B------:R-:W2:Y:S01]  /*224c0*/  LDL.LU.64 R8, [R1+0x4c8] ;  /* 0x0004c80001087983 */ /* 0x000ea20000300a00 */
[----:B------:R-:W-:-:S03]  /*224d0*/  ISETP.GE.AND P4, PT, R14, R74, PT ;  /* 0x0000004a0e00720c */ /* 0x000fc60003f86270 */
[----:B------:R-:W2:Y:S01]  /*224e0*/  LDL.LU.64 R164, [R1+0x4e0] ;  /* 0x0004e00001a47983 */ /* 0x000ea20000300a00 */
[----:B------:R-:W-:-:S03]  /*224f0*/  VIADD R73, R15, 0x100000 ;  /* 0x001000000f497836 */ /* 0x000fc60000000000 */
[----:B------:R-:W2:Y:S01]  /*22500*/  LDL.LU.64 R10, [R1+0x4d8] ;  /* 0x0004d800010a7983 */ /* 0x000ea20000300a00 */
[----:B----4-:R-:W-:-:S03]  /*22510*/  IMAD.WIDE R220, R7, 0x4, R220 ;  /* 0x0000000407dc7825 */ /* 0x010fc600078e02dc */
[----:B------:R-:W4:Y:S04]  /*22520*/  LDL.LU.64 R162, [R1+0x4c0] ;  /* 0x0004c00001a27983 */ /* 0x000f280000300a00 */
[----:B------:R1:W-:Y:S04]  /*22530*/  LDGSTS.E [R72+-0x64000], desc[UR8][R70.64], !P2 ;  /* 0x9c00000046487fae */ /* 0x0003e8000d121848 */
[----:B------:R-:W4:Y:S04]  /*22540*/  LDL.LU.64 R22, [R1+0x4b0] ;  /* 0x0004b00001167983 */ /* 0x000f280000300a00 */
[----:B------:R-:W4:Y:S01]  /*22550*/  LDL.LU.64 R160, [R1+0x418] ;  /* 0x0004180001a07983 */ /* 0x000f220000300a00 */
[----:B-1----:R-:W-:-:S03]  /*22560*/  SEL R72, RZ, 0x4, P4 ;  /* 0x00000004ff487807 */ /* 0x002fc60002000000 */
[----:B------:R-:W4:Y:S01]  /*22570*/  LDL.LU.64 R158, [R1+0x410] ;  /* 0x00041000019e7983 */ /* 0x000f220000300a00 */
[----:B------:R-:W-:-:S03]  /*22580*/  IADD3 R14, R15, 0x100000, RZ ;  /* 0x001000000f0e7810 */ /* 0x000fc60007ffe0ff */
[----:B------:R-:W4:Y:S01]  /*22590*/  LDL.LU.64 R156, [R1+0x408] ;  /* 0x00040800019c7983 */ /* 0x000f220000300a00 */
[----:B------:R-:W-:-:S03]  /*225a0*/  SEL R76, R72, RZ, P0 ;  /* 0x000000ff484c7207 */ /* 0x000fc60000000000 */
[----:B------:R-:W4:Y:S04]  /*225b0*/  LDL.LU.64 R154, [R1+0x3f8] ;  /* 0x0003f800019a7983 */ /* 0x000f280000300a00 */
[----:B------:R1:W-:Y:S04]  /*225c0*/  LDGSTS.E [R73+-0x67ffc], desc[UR8][R220.64], !P1 ;  /* 0x98004000dc497fae */ /* 0x0003e8000c921848 */
[----:B------:R-:W4:Y:S01]  /*225d0*/  LDL.LU.64 R152, [R1+0x300] ;  /* 0x0003000001987983 */ /* 0x000f220000300a00 */
[----:B------:R-:W-:-:S03]  /*225e0*/  ISETP.GE.U32.AND P2, PT, R75, 0x7ffffd02, PT ;  /* 0x7ffffd024b00780c */ /* 0x000fc60003f46070 */
[----:B------:R-:W4:Y:S01]  /*225f0*/  LDL.LU.64 R226, [R1+0x2f0] ;  /* 0x0002f00001e27983 */ /* 0x000f220000300a00 */
[----:B------:R-:W-:Y:S01]  /*22600*/  ISETP.GE.U32.AND P4, PT, R74, 0x7ffffd01, PT ;  /* 0x7ffffd014a00780c */ /* 0x000fe20003f86070 */
[C---:B-1----:R-:W-:Y:S02]  /*22610*/  IMAD.WIDE R72, R7.reuse, 0x4, R20 ;  /* 0x0000000407487825 */ /* 0x042fe400078e0214 */
[----:B------:R-:W4:Y:S04]  /*22620*/  LDL.LU.64 R16, [R1+0x2d8] ;  /* 0x0002d80001107983 */ /* 0x000f280000300a00 */
[----:B------:R-:W4:Y:S04]  /*22630*/  LDL.LU.64 R228, [R1+0x1a8] ;  /* 0x0001a80001e47983 */ /* 0x000f280000300a00 */
[----:B------:R-:W4:Y:S04]  /*22640*/  LDL.LU.64 R20, [R1+0x198] ;  /* 0x0001980001147983 */ /* 0x000f280000300a00 */
[----:B------:R-:W4:Y:S04]  /*22650*/  LDL.LU.64 R230, [R1+0x188] ;  /* 0x0001880001e67983 */ /* 0x000f280000300a00 */
[----:B------:R-:W-:Y:S01]  /*22660*/  LDGSTS.E [R14+-0x63ffc], desc[UR8][R72.64], !P1 ;  /* 0x9c004000480e7fae */ /* 0x000fe2000c921848 */
[----:B---3--:R-:W-:-:S03]  /*22670*/  IMAD.WIDE R74, R7, 0x4, R12 ;  /* 0x00000004074a7825 */ /* 0x008fc600078e020c */
[----:B------:R-:W3:Y:S04]  /*22680*/  LDL.LU.64 R12, [R1+0x170] ;  /* 0x00017000010c7983 */ /* 0x000ee80000300a00 */
[----:B------:R-:W3:Y:S01]  /*22690*/  LDL.LU R14, [R1+0xff4] ;  /* 0x000ff400010e7983 */ /* 0x000ee20000300800 */
[----:B------:R-:W-:Y:S02]  /*226a0*/  VIADD R0, R15, 0x100000 ;  /* 0x001000000f007836 */ /* 0x000fe40000000000 */
[----:B------:R-:W-:-:S05]  /*226b0*/  IMAD.WIDE R222, R7, 0x4, R222 ;  /* 0x0000000407de7825 */ /* 0x000fca00078e02de */
[----:B------:R-:W-:Y:S01]  /*226c0*/  LDGSTS.E [R0+-0x67ff8], desc[UR8][R222.64], !P2 ;  /* 0x98008000de007fae */ /* 0x000fe2000d121848 */
[----:B------:R-:W-:-:S04]  /*226d0*/  IMAD.WIDE R166, R7, 0x4, R166 ;  /* 0x0000000407a67825 */ /* 0x000fc800078e02a6 */
[C---:B------:R-:W-:Y:S01]  /*226e0*/  IMAD.WIDE R224, R7.reuse, 0x4, R224 ;  /* 0x0000000407e07825 */ /* 0x040fe200078e02e0 */
[----:B------:R-:W-:Y:S03]  /*226f0*/  LDGSTS.E [R252+-0x63ff8], desc[UR8][R74.64], !P2 ;  /* 0x9c0080004afc7fae */ /* 0x000fe6000d121848 */
[C---:B--2---:R-:W-:Y:S01]  /*22700*/  IMAD.WIDE R8, R7.reuse, 0x4, R8 ;  /* 0x0000000407087825 */ /* 0x044fe200078e0208 */
[----:B------:R-:W-:Y:S01]  /*22710*/  ISETP.NE.U32.AND P0, PT, R76, RZ, PT ;  /* 0x000000ff4c00720c */ /* 0x000fe20003f05070 */
[----:B------:R1:W-:Y:S04]  /*22720*/  LDGSTS.E [R77+-0x67ff4], desc[UR8][R224.64], !P4 ;  /* 0x9800c000e04d7fae */ /* 0x0003e8000e121848 */
[----:B------:R-:W5:Y:S01]  /*22730*/  LDL.LU R0, [R1+0xff0] ;  /* 0x000ff00001007983 */ /* 0x000f620000300800 */
[----:B------:R-:W-:-:S04]  /*22740*/  IMAD.WIDE R10, R7, 0x4, R10 ;  /* 0x00000004070a7825 */ /* 0x000fc800078e020a */
[C---:B----4-:R-:W-:Y:S01]  /*22750*/  IMAD.WIDE R162, R7.reuse, 0x4, R162 ;  /* 0x0000000407a27825 */ /* 0x050fe200078e02a2 */
[----:B---3--:R2:W-:Y:S04]  /*22760*/  STL.64 [R1+0xe40], R14 ;  /* 0x000e400e01007387 */ /* 0x0085e80000100a00 */
[----:B--2---:R-:W2:Y:S01]  /*22770*/  LDL.LU.64 R14, [R1+0x2e8] ;  /* 0x0002e800010e7983 */ /* 0x004ea20000300a00 */
[----:B-1----:R-:W-:-:S03]  /*22780*/  IMAD.WIDE R76, R7, 0x4, R164 ;  /* 0x00000004074c7825 */ /* 0x002fc600078e02a4 */
[----:B------:R1:W-:Y:S01]  /*22790*/  STL.64 [R1+0xd0], R166 ;  /* 0x0000d0a601007387 */ /* 0x0003e20000100a00 */
[----:B------:R-:W-:-:S03]  /*227a0*/  IMAD.WIDE R22, R7, 0x4, R22 ;  /* 0x0000000407167825 */ /* 0x000fc600078e0216 */
[----:B------:R3:W-:Y:S01]  /*227b0*/  LDGSTS.E [R252+-0x63ff4], desc[UR8][R76.64], !P4 ;  /* 0x9c00c0004cfc7fae */ /* 0x0007e2000e121848 */
[----:B------:R-:W-:-:S03]  /*227c0*/  IMAD.WIDE R160, R7, 0x4, R160 ;  /* 0x0000000407a07825 */ /* 0x000fc600078e02a0 */
[----:B------:R-:W0:Y:S04]  /*227d0*/  LDGDEPBAR ;  /* 0x00000000000079af */ /* 0x000e280000000000 */
[----:B-1----:R-:W4:Y:S04]  /*227e0*/  LDL.LU.64 R166, [R1+0xfe8] ;  /* 0x000fe80001a67983 */ /* 0x002f280000300a00 */
[----:B------:R1:W-:Y:S04]  /*227f0*/  STL.64 [R1+0xd8], R8 ;  /* 0x0000d80801007387 */ /* 0x0003e80000100a00 */
[----:B-1----:R-:W3:Y:S04]  /*22800*/  LDL.LU.64 R8, [R1+0xfe0] ;  /* 0x000fe00001087983 */ /* 0x002ee80000300a00 */
[----:B------:R-:W4:Y:S04]  /*22810*/  LDL.LU.64 R164, [R1+0xfd8] ;  /* 0x000fd80001a47983 */ /* 0x000f280000300a00 */
[----:B------:R1:W-:Y:S04]  /*22820*/  STL.64 [R1+0xe0], R10 ;  /* 0x0000e00a01007387 */ /* 0x0003e80000100a00 */
[----:B-1----:R-:W3:Y:S04]  /*22830*/  LDL.LU.64 R10, [R1+0xfd0] ;  /* 0x000fd000010a7983 */ /* 0x002ee80000300a00 */
[----:B------:R1:W-:Y:S04]  /*22840*/  STL.64 [R1+0xe8], R162 ;  /* 0x0000e8a201007387 */ /* 0x0003e80000100a00 */
[----:B-1----:R-:W3:Y:S04]  /*22850*/  LDL.LU.64 R162, [R1+0xfc8] ;  /* 0x000fc80001a27983 */ /* 0x002ee80000300a00 */
[----:B------:R1:W-:Y:S04]  /*22860*/  STL.64 [R1+0xf0], R22 ;  /* 0x0000f01601007387 */ /* 0x0003e80000100a00 */
[----:B-1----:R-:W3:Y:S04]  /*22870*/  LDL.LU.64 R22, [R1+0xfc0] ;  /* 0x000fc00001167983 */ /* 0x002ee80000300a00 */
[----:B------:R1:W-:Y:S01]  /*22880*/  STL.64 [R1+0xf8], R160 ;  /* 0x0000f8a001007387 */ /* 0x0003e20000100a00 */
[----:B------:R-:W-:-:S03]  /*22890*/  IMAD.WIDE R158, R7, 0x4, R158 ;  /* 0x00000004079e7825 */ /* 0x000fc600078e029e */
[----:B-1----:R-:W3:Y:S01]  /*228a0*/  LDL.LU.64 R160, [R1+0xfb8] ;  /* 0x000fb80001a07983 */ /* 0x002ee20000300a00 */
[----:B------:R-:W-:-:S03]  /*228b0*/  IMAD.WIDE R156, R7, 0x4, R156 ;  /* 0x00000004079c7825 */ /* 0x000fc600078e029c */
[----:B------:R1:W-:Y:S01]  /*228c0*/  STL.64 [R1+0x108], R158 ;  /* 0x0001089e01007387 */ /* 0x0003e20000100a00 */
[----:B------:R-:W-:-:S04]  /*228d0*/  IMAD.WIDE R154, R7, 0x4, R154 ;  /* 0x00000004079a7825 */ /* 0x000fc800078e029a */
[----:B------:R-:W-:-:S04]  /*228e0*/  IMAD.WIDE R152, R7, 0x4, R152 ;  /* 0x0000000407987825 */ /* 0x000fc800078e0298 */
[C---:B------:R-:W-:Y:S01]  /*228f0*/  IMAD.WIDE R226, R7.reuse, 0x4, R226 ;  /* 0x0000000407e27825 */ /* 0x040fe200078e02e2 */
[----:B-1----:R-:W3:Y:S04]  /*22900*/  LDL.LU.64 R158, [R1+0xfb0] ;  /* 0x000fb000019e7983 */ /* 0x002ee80000300a00 */
[----:B------:R1:W-:Y:S04]  /*22910*/  STL.64 [R1+0x110], R156 ;  /* 0x0001109c01007387 */ /* 0x0003e80000100a00 */
[----:B-1----:R-:W3:Y:S04]  /*22920*/  LDL.LU.64 R156, [R1+0xfa8] ;  /* 0x000fa800019c7983 */ /* 0x002ee80000300a00 */
[----:B------:R1:W-:Y:S04]  /*22930*/  STL.64 [R1+0x118], R154 ;  /* 0x0001189a01007387 */ /* 0x0003e80000100a00 */
[----:B-1----:R-:W3:Y:S04]  /*22940*/  LDL.LU.64 R154, [R1+0xfa0] ;  /* 0x000fa000019a7983 */ /* 0x002ee80000300a00 */
[----:B------:R1:W-:Y:S04]  /*22950*/  STL.64 [R1+0x120], R152 ;  /* 0x0001209801007387 */ /* 0x0003e80000100a00 */
[----:B-1----:R-:W3:Y:S04]  /*22960*/  LDL.LU.64 R152, [R1+0xf98] ;  /* 0x000f980001987983 */ /* 0x002ee80000300a00 */
[----:B------:R1:W-:Y:S04]  /*22970*/  STL.64 [R1+0x130], R226 ;  /* 0x000130e201007387 */ /* 0x0003e80000100a00 */
[----:B-1----:R-:W3:Y:S01]  /*22980*/  LDL.LU.64 R226, [R1+0xf90] ;  /* 0x000f900001e27983 */ /* 0x002ee20000300a00 */
[----:B--2---:R-:W-:-:S05]  /*22990*/  IMAD.WIDE R14, R7, 0x4, R14 ;  /* 0x00000004070e7825 */ /* 0x004fca00078e020e */
[----:B------:R1:W-:Y:S02]  /*229a0*/  STL.64 [R1+0x138], R14 ;  /* 0x0001380e01007387 */ /* 0x0003e40000100a00 */
[----:B-1----:R-:W-:-:S04]  /*229b0*/  IMAD.WIDE R14, R7, 0x4, R16 ;  /* 0x00000004070e7825 */ /* 0x002fc800078e0210 */
[C---:B------:R-:W-:Y:S01]  /*229c0*/  IMAD.WIDE R16, R7.reuse, 0x4, R228 ;  /* 0x0000000407107825 */ /* 0x040fe200078e02e4 */
[----:B------:R1:W-:Y:S04]  /*229d0*/  STL.64 [R1+0x150], R14 ;  /* 0x0001500e01007387 */ /* 0x0003e80000100a00 */
[----:B------:R-:W2:Y:S04]  /*229e0*/  LDL.LU.64 R228, [R1+0x5c0] ;  /* 0x0005c00001e47983 */ /* 0x000ea80000300a00 */
[----:B------:R-:W-:Y:S01]  /*229f0*/  STL.64 [R1+0x160], R16 ;  /* 0x0001601001007387 */ /* 0x000fe20000100a00 */
[----:B-1----:R-:W-:-:S03]  /*22a00*/  IMAD.WIDE R14, R7, 0x4, R20 ;  /* 0x00000004070e7825 */ /* 0x002fc600078e0214 */
[----:B------:R-:W2:Y:S01]  /*22a10*/  LDL.LU.64 R20, [R1+0x5b8] ;  /* 0x0005b80001147983 */ /* 0x000ea20000300a00 */
[----:B------:R-:W-:-:S03]  /*22a20*/  IMAD.WIDE R230, R7, 0x4, R230 ;  /* 0x0000000407e67825 */ /* 0x000fc600078e02e6 */
[----:B------:R1:W-:Y:S01]  /*22a30*/  STL.64 [R1+0x168], R14 ;  /* 0x0001680e01007387 */ /* 0x0003e20000100a00 */
[----:B------:R-:W-:-:S03]  /*22a40*/  IMAD.WIDE R12, R7, 0x4, R12 ;  /* 0x00000004070c7825 */ /* 0x000fc600078e020c */
[----:B-1----:R-:W2:Y:S04]  /*22a50*/  LDL.LU.64 R14, [R1+0x298] ;  /* 0x00029800010e7983 */ /* 0x002ea80000300a00 */
[----:B------:R-:W2:Y:S04]  /*22a60*/  LDL.LU.64 R16, [R1+0x280] ;  /* 0x0002800001107983 */ /* 0x000ea80000300a00 */
[----:B------:R1:W-:Y:S04]  /*22a70*/  STL.64 [R1+0x178], R230 ;  /* 0x000178e601007387 */ /* 0x0003e80000100a00 */
[----:B-1----:R-:W2:Y:S04]  /*22a80*/  LDL.LU.64 R230, [R1+0xf88] ;  /* 0x000f880001e67983 */ /* 0x002ea80000300a00 */
[----:B------:R1:W-:Y:S02]  /*22a90*/  STL.64 [R1+0x188], R12 ;  /* 0x0001880c01007387 */ /* 0x0003e40000100a00 */
[----:B-1----:R-:W-:-:S05]  /*22aa0*/  IMAD.WIDE R12, R7, 0x4, R78 ;  /* 0x00000004070c7825 */ /* 0x002fca00078e024e */
        /* <DEDUP_REMOVED lines=14> */
[----:B------:R3:W-:Y:S01]  /*22b90*/  STL.64 [R1+0x278], R12 ;  /* 0x0002780c01007387 */ /* 0x0007e20000100a00 */
[----:B----4-:R-:W-:-:S04]  /*22ba0*/  IMAD.WIDE R164, R7, 0x4, R164 ;  /* 0x0000000407a47825 */ /* 0x010fc800078e02a4 */
[C---:B---3--:R-:W-:Y:S02]  /*22bb0*/  IMAD.WIDE R12, R7.reuse, 0x4, R160 ;  /* 0x00000004070c7825 */ /* 0x048fe400078e02a0 */
[----:B------:R-:W3:Y:S04]  /*22bc0*/  LDL.LU.64 R160, [R1+0x2b0] ;  /* 0x0002b00001a07983 */ /* 0x000ee80000300a00 */
[----:B------:R1:W-:Y:S01]  /*22bd0*/  STL.64 [R1+0x290], R12 ;  /* 0x0002900c01007387 */ /* 0x0003e20000100a00 */
[----:B------:R-:W-:-:S04]  /*22be0*/  IMAD.WIDE R166, R7, 0x4, R166 ;  /* 0x0000000407a67825 */ /* 0x000fc800078e02a6 */
[----:B------:R-:W-:-:S04]  /*22bf0*/  IMAD.WIDE R194, R7, 0x4, R194 ;  /* 0x0000000407c27825 */ /* 0x000fc800078e02c2 */
[C---:B-1----:R-:W-:Y:S02]  /*22c00*/  IMAD.WIDE R12, R7.reuse, 0x4, R162 ;  /* 0x00000004070c7825 */ /* 0x042fe400078e02a2 */
[----:B------:R-:W4:Y:S04]  /*22c10*/  LDL.LU.64 R162, [R1+0x2c8] ;  /* 0x0002c80001a27983 */ /* 0x000f280000300a00 */
[----:B------:R1:W-:Y:S01]  /*22c20*/  STL.64 [R1+0x2a8], R12 ;  /* 0x0002a80c01007387 */ /* 0x0003e20000100a00 */
[----:B------:R-:W-:-:S04]  /*22c30*/  IMAD.WIDE R196, R7, 0x4, R196 ;  /* 0x0000000407c47825 */ /* 0x000fc800078e02c4 */
[C---:B------:R-:W-:Y:S01]  /*22c40*/  IMAD.WIDE R198, R7.reuse, 0x4, R198 ;  /* 0x0000000407c67825 */ /* 0x040fe200078e02c6 */
[----:B-1----:R-:W3:Y:S04]  /*22c50*/  LDL.LU.64 R12, [R1+0x128] ;  /* 0x00012800010c7983 */ /* 0x002ee80000300a00 */
[----:B------:R1:W-:Y:S01]  /*22c60*/  STL.64 [R1+0x2c0], R164 ;  /* 0x0002c0a401007387 */ /* 0x0003e20000100a00 */
[----:B------:R-:W-:-:S03]  /*22c70*/  IMAD.WIDE R200, R7, 0x4, R200 ;  /* 0x0000000407c87825 */ /* 0x000fc600078e02c8 */
[----:B-1----:R-:W4:Y:S04]  /*22c80*/  LDL.LU.64 R164, [R1+0x428] ;  /* 0x0004280001a47983 */ /* 0x002f280000300a00 */
[----:B------:R1:W-:Y:S04]  /*22c90*/  STL.64 [R1+0x2d0], R166 ;  /* 0x0002d0a601007387 */ /* 0x0003e80000100a00 */
[----:B-1----:R-:W4:Y:S04]  /*22ca0*/  LDL.LU.64 R166, [R1+0x438] ;  /* 0x0004380001a67983 */ /* 0x002f280000300a00 */
[----:B------:R1:W-:Y:S04]  /*22cb0*/  STL.64 [R1+0x2d8], R194 ;  /* 0x0002d8c201007387 */ /* 0x0003e80000100a00 */
[----:B-1----:R-:W4:Y:S04]  /*22cc0*/  LDL.LU.64 R194, [R1+0x440] ;  /* 0x0004400001c27983 */ /* 0x002f280000300a00 */
[----:B------:R1:W-:Y:S04]  /*22cd0*/  STL.64 [R1+0x2e0], R196 ;  /* 0x0002e0c401007387 */ /* 0x0003e80000100a00 */
[----:B-1----:R-:W4:Y:S04]  /*22ce0*/  LDL.LU.64 R196, [R1+0x450] ;  /* 0x0004500001c47983 */ /* 0x002f280000300a00 */
[----:B------:R1:W-:Y:S01]  /*22cf0*/  STL.64 [R1+0x2e8], R198 ;  /* 0x0002e8c601007387 */ /* 0x0003e20000100a00 */
[----:B--2---:R-:W-:-:S03]  /*22d00*/  IMAD.WIDE R228, R7, 0x4, R228 ;  /* 0x0000000407e47825 */ /* 0x004fc600078e02e4 */
[----:B-1----:R-:W2:Y:S04]  /*22d10*/  LDL.LU.64 R198, [R1+0x5a0] ;  /* 0x0005a00001c67983 */ /* 0x002ea80000300a00 */
[----:B------:R1:W-:Y:S01]  /*22d20*/  STL.64 [R1+0x2f0], R200 ;  /* 0x0002f0c801007387 */ /* 0x0003e20000100a00 */
[----:B------:R-:W-:-:S03]  /*22d30*/  IMAD.WIDE R20, R7, 0x4, R20 ;  /* 0x0000000407147825 */ /* 0x000fc600078e0214 */
[----:B-1----:R-:W4:Y:S04]  /*22d40*/  LDL.LU.64 R200, [R1+0x5a8] ;  /* 0x0005a80001c87983 */ /* 0x002f280000300a00 */
[----:B------:R1:W-:Y:S04]  /*22d50*/  STL.64 [R1+0x2f8], R228 ;  /* 0x0002f8e401007387 */ /* 0x0003e80000100a00 */
[----:B-1----:R-:W2:Y:S04]  /*22d60*/  LDL.LU.64 R228, [R1+0xf80] ;  /* 0x000f800001e47983 */ /* 0x002ea80000300a00 */
[----:B------:R1:W-:Y:S04]  /*22d70*/  STL.64 [R1+0x300], R20 ;  /* 0x0003001401007387 */ /* 0x0003e80000100a00 */
[----:B-1----:R-:W2:Y:S01]  /*22d80*/  LDL.LU.64 R20, [R1+0xf78] ;  /* 0x000f780001147983 */ /* 0x002ea20000300a00 */
[----:B------:R-:W-:-:S04]  /*22d90*/  IMAD.WIDE R16, R7, 0x4, R16 ;  /* 0x0000000407107825 */ /* 0x000fc800078e0210 */
[----:B---3--:R-:W-:-:S04]  /*22da0*/  IMAD.WIDE R12, R7, 0x4, R12 ;  /* 0x00000004070c7825 */ /* 0x008fc800078e020c */
[----:B----4-:R-:W-:-:S05]  /*22db0*/  IMAD.WIDE R200, R7, 0x4, R200 ;  /* 0x0000000407c87825 */ /* 0x010fca00078e02c8 */
[----:B------:R2:W-:Y:S02]  /*22dc0*/  STL.64 [R1+0x320], R200 ;  /* 0x000320c801007387 */ /* 0x0005e40000100a00 */
[----:B--2---:R-:W-:-:S04]  /*22dd0*/  IMAD.WIDE R200, R7, 0x4, R198 ;  /* 0x0000000407c87825 */ /* 0x004fc800078e02c6 */
[C---:B------:R-:W-:Y:S01]  /*22de0*/  IMAD.WIDE R198, R7.reuse, 0x4, R196 ;  /* 0x0000000407c67825 */ /* 0x040fe200078e02c4 */
[----:B------:R1:W-:Y:S03]  /*22df0*/  STL.64 [R1+0x328], R200 ;  /* 0x000328c801007387 */ /* 0x0003e60000100a00 */
        /* <DEDUP_REMOVED lines=13> */
[----:B------:R4:W-:Y:S04]  /*22ed0*/  STL.64 [R1+0x390], R160 ;  /* 0x000390a001007387 */ /* 0x0009e80000100a00 */
[----:B-1----:R-:W4:Y:S04]  /*22ee0*/  LDL.LU.64 R200, [R1+0x5d0] ;  /* 0x0005d00001c87983 */ /* 0x002f280000300a00 */
[----:B------:R-:W-:Y:S04]  /*22ef0*/  STL.64 [R1+0x3a8], R16 ;  /* 0x0003a81001007387 */ /* 0x000fe80000100a00 */
[----:B--2---:R-:W2:Y:S04]  /*22f00*/  LDL.LU.64 R198, [R1+0x5b0] ;  /* 0x0005b00001c67983 */ /* 0x004ea80000300a00 */
[----:B------:R1:W-:Y:S04]  /*22f10*/  STL.64 [R1+0x3b0], R14 ;  /* 0x0003b00e01007387 */ /* 0x0003e80000100a00 */
[----:B---3--:R-:W3:Y:S04]  /*22f20*/  LDL.LU.64 R196, [R1+0x530] ;  /* 0x0005300001c47983 */ /* 0x008ee80000300a00 */
[----:B----4-:R-:W4:Y:S04]  /*22f30*/  LDL.LU.64 R194, [R1+0x420] ;  /* 0x0004200001c27983 */ /* 0x010f280000300a00 */
[----:B------:R-:W4:Y:S04]  /*22f40*/  LDL.LU.64 R166, [R1+0x400] ;  /* 0x0004000001a67983 */ /* 0x000f280000300a00 */
[----:B------:R-:W4:Y:S04]  /*22f50*/  LDL.LU.64 R164, [R1+0x3e0] ;  /* 0x0003e00001a47983 */ /* 0x000f280000300a00 */
[----:B------:R-:W4:Y:S04]  /*22f60*/  LDL.LU.64 R162, [R1+0x3c0] ;  /* 0x0003c00001a27983 */ /* 0x000f280000300a00 */
[----:B------:R-:W4:Y:S04]  /*22f70*/  LDL.LU.64 R160, [R1+0x268] ;  /* 0x0002680001a07983 */ /* 0x000f280000300a00 */
[----:B-1----:R-:W4:Y:S04]  /*22f80*/  LDL.LU.64 R14, [R1+0x250] ;  /* 0x00025000010e7983 */ /* 0x002f280000300a00 */
[----:B------:R-:W4:Y:S04]  /*22f90*/  LDL.LU.64 R16, [R1+0x238] ;  /* 0x0002380001107983 */ /* 0x000f280000300a00 */
[----:B------:R-:W4:Y:S04]  /*22fa0*/  LDL.LU.64 R20, [R1+0x218] ;  /* 0x0002180001147983 */ /* 0x000f280000300a00 */
[----:B------:R1:W-:Y:S02]  /*22fb0*/  STL.64 [R1+0x3c8], R12 ;  /* 0x0003c80c01007387 */ /* 0x0003e40000100a00 */
[----:B-1----:R-:W-:-:S02]  /*22fc0*/  IMAD.WIDE R12, R7, 0x4, R228 ;  /* 0x00000004070c7825 */ /* 0x002fc400078e02e4 */
[----:B------:R-:W3:Y:S04]  /*22fd0*/  LDL.LU.64 R228, [R1+0x5d8] ;  /* 0x0005d80001e47983 */ /* 0x000ee80000300a00 */
        /* <DEDUP_REMOVED lines=15> */
[----:B------:R-:W-:-:S04]  /*230d0*/  IMAD.WIDE R168, R7, 0x4, R168 ;  /* 0x0000000407a87825 */ /* 0x000fc800078e02a8 */
[----:B-1----:R-:W-:-:S05]  /*230e0*/  IMAD.WIDE R12, R7, 0x4, R108 ;  /* 0x00000004070c7825 */ /* 0x002fca00078e026c */
[----:B------:R1:W-:Y:S02]  /*230f0*/  STL.64 [R1+0x460], R12 ;  /* 0x0004600c01007387 */ /* 0x0003e40000100a00 */
[----:B-1----:R-:W-:-:S05]  /*23100*/  IMAD.WIDE R12, R7, 0x4, R110 ;  /* 0x00000004070c7825 */ /* 0x002fca00078e026e */
[----:B------:R1:W-:Y:S01]  /*23110*/  STL.64 [R1+0x478], R12 ;  /* 0x0004780c01007387 */ /* 0x0003e20000100a00 */
[----:B------:R-:W-:-:S03]  /*23120*/  IMAD.WIDE R172, R7, 0x4, R172 ;  /* 0x0000000407ac7825 */ /* 0x000fc600078e02ac */
[----:B-1----:R-:W4:Y:S04]  /*23130*/  LDL.LU.64 R12, [R1+0xf70] ;  /* 0x000f7000010c7983 */ /* 0x002f280000300a00 */
[----:B------:R1:W-:Y:S02]  /*23140*/  STL.64 [R1+0x480], R168 ;  /* 0x000480a801007387 */ /* 0x0003e40000100a00 */
[----:B-1----:R-:W-:-:S04]  /*23150*/  IMAD.WIDE R168, R7, 0x4, R170 ;  /* 0x0000000407a87825 */ /* 0x002fc800078e02aa */
[C---:B------:R-:W-:Y:S01]  /*23160*/  IMAD.WIDE R170, R7.reuse, 0x4, R174 ;  /* 0x0000000407aa7825 */ /* 0x040fe200078e02ae */
[----:B------:R1:W-:Y:S04]  /*23170*/  STL.64 [R1+0x498], R168 ;  /* 0x000498a801007387 */ /* 0x0003e80000100a00 */
[----:B------:R1:W-:Y:S04]  /*23180*/  STL.64 [R1+0x4a0], R172 ;  /* 0x0004a0ac01007387 */ /* 0x0003e80000100a00 */
[----:B------:R1:W-:Y:S02]  /*23190*/  STL.64 [R1+0x4b0], R170 ;  /* 0x0004b0aa01007387 */ /* 0x0003e40000100a00 */
[----:B-1----:R-:W-:-:S04]  /*231a0*/  IMAD.WIDE R168, R7, 0x4, R202 ;  /* 0x0000000407a87825 */ /* 0x002fc800078e02ca */
[C---:B------:R-:W-:Y:S01]  /*231b0*/  IMAD.WIDE R172, R7.reuse, 0x4, R204 ;  /* 0x0000000407ac7825 */ /* 0x040fe200078e02cc */
[----:B------:R1:W-:Y:S03]  /*231c0*/  STL.64 [R1+0x4c0], R168 ;  /* 0x0004c0a801007387 */ /* 0x0003e60000100a00 */
[C---:B------:R-:W-:Y:S01]  /*231d0*/  IMAD.WIDE R170, R7.reuse, 0x4, R206 ;  /* 0x0000000407aa7825 */ /* 0x040fe200078e02ce */
[----:B------:R-:W-:Y:S04]  /*231e0*/  STL.64 [R1+0x4d8], R172 ;  /* 0x0004d8ac01007387 */ /* 0x000fe80000100a00 */
[----:B------:R1:W-:Y:S02]  /*231f0*/  STL.64 [R1+0x4e0], R170 ;  /* 0x0004e0aa01007387 */ /* 0x0003e40000100a00 */
[----:B-1----:R-:W-:-:S05]  /*23200*/  IMAD.WIDE R168, R7, 0x4, R208 ;  /* 0x0000000407a87825 */ /* 0x002fca00078e02d0 */
[----:B------:R2:W-:Y:S01]  /*23210*/  STL.64 [R1+0x4e8], R168 ;  /* 0x0004e8a801007387 */ /* 0x0005e20000100a00 */
[----:B------:R-:W-:-:S04]  /*23220*/  IMAD.WIDE R170, R7, 0x4, R200 ;  /* 0x0000000407aa7825 */ /* 0x000fc800078e02c8 */
[----:B--2---:R-:W-:-:S04]  /*23230*/  IMAD.WIDE R168, R7, 0x4, R198 ;  /* 0x0000000407a87825 */ /* 0x004fc800078e02c6 */
[----:B---3--:R-:W-:-:S05]  /*23240*/  IMAD.WIDE R172, R7, 0x4, R228 ;  /* 0x0000000407ac7825 */ /* 0x008fca00078e02e4 */
[----:B------:R1:W-:Y:S04]  /*23250*/  STL.64 [R1+0x520], R172 ;  /* 0x000520ac01007387 */ /* 0x0003e80000100a00 */
[----:B------:R4:W-:Y:S04]  /*23260*/  STL.64 [R1+0x538], R170 ;  /* 0x000538aa01007387 */ /* 0x0009e80000100a00 */
[----:B------:R2:W-:Y:S01]  /*23270*/  STL.64 [R1+0x540], R168 ;  /* 0x000540a801007387 */ /* 0x0005e20000100a00 */
[----:B-1----:R-:W-:-:S04]  /*23280*/  IMAD.WIDE R172, R7, 0x4, R196 ;  /* 0x0000000407ac7825 */ /* 0x002fc800078e02c4 */
[C---:B----4-:R-:W-:Y:S01]  /*23290*/  IMAD.WIDE R170, R7.reuse, 0x4, R194 ;  /* 0x0000000407aa7825 */ /* 0x050fe200078e02c2 */
[----:B------:R-:W-:Y:S03]  /*232a0*/  STL.64 [R1+0x530], R172 ;  /* 0x000530ac01007387 */ /* 0x000fe60000100a00 */
[C---:B--2---:R-:W-:Y:S01]  /*232b0*/  IMAD.WIDE R168, R7.reuse, 0x4, R166 ;  /* 0x0000000407a87825 */ /* 0x044fe200078e02a6 */
[----:B------:R-:W-:Y:S03]  /*232c0*/  STL.64 [R1+0x548], R170 ;  /* 0x000548aa01007387 */ /* 0x000fe60000100a00 */
[C---:B------:R-:W-:Y:S01]  /*232d0*/  IMAD.WIDE R166, R7.reuse, 0x4, R164 ;  /* 0x0000000407a67825 */ /* 0x040fe200078e02a4 */
        /* <DEDUP_REMOVED lines=10> */
[----:B------:R1:W-:Y:S03]  /*23380*/  STL.64 [R1+0x590], R14 ;  /* 0x0005900e01007387 */ /* 0x0003e60000100a00 */
[----:B------:R-:W-:-:S04]  /*23390*/  IMAD.WIDE R20, R7, 0x4, R112 ;  /* 0x0000000407147825 */ /* 0x000fc800078e0270 */
[C---:B------:R-:W-:Y:S01]  /*233a0*/  IMAD.WIDE R16, R7.reuse, 0x4, R114 ;  /* 0x0000000407107825 */ /* 0x040fe200078e0272 */
[----:B------:R2:W-:Y:S03]  /*233b0*/  STL.64 [R1+0x5b0], R20 ;  /* 0x0005b01401007387 */ /* 0x0005e60000100a00 */
[C---:B-1----:R-:W-:Y:S01]  /*233c0*/  IMAD.WIDE R14, R7.reuse, 0x4, R116 ;  /* 0x00000004070e7825 */ /* 0x042fe200078e0274 */
[----:B------:R-:W3:Y:S04]  /*233d0*/  LDL.LU.64 R168, [R1+0x528] ;  /* 0x0005280001a87983 */ /* 0x000ee80000300a00 */
[----:B------:R1:W-:Y:S04]  /*233e0*/  STL.64 [R1+0x5c8], R16 ;  /* 0x0005c81001007387 */ /* 0x0003e80000100a00 */
[----:B--2---:R-:W2:Y:S04]  /*233f0*/  LDL.LU.64 R20, [R1+0x518] ;  /* 0x0005180001147983 */ /* 0x004ea80000300a00 */
[----:B------:R4:W-:Y:S04]  /*23400*/  STL.64 [R1+0x5e0], R14 ;  /* 0x0005e00e01007387 */ /* 0x0009e80000100a00 */
[----:B------:R-:W2:Y:S04]  /*23410*/  LDL.LU.64 R228, [R1+0x510] ;  /* 0x0005100001e47983 */ /* 0x000ea80000300a00 */
[----:B------:R-:W2:Y:S04]  /*23420*/  LDL.LU.64 R200, [R1+0x500] ;  /* 0x0005000001c87983 */ /* 0x000ea80000300a00 */
[----:B------:R-:W2:Y:S01]  /*23430*/  LDL.LU.64 R198, [R1+0x3a0] ;  /* 0x0003a00001c67983 */ /* 0x000ea20000300a00 */
[----:B-1----:R-:W-:-:S03]  /*23440*/  IMAD.WIDE R16, R7, 0x4, R118 ;  /* 0x0000000407107825 */ /* 0x002fc600078e0276 */
[----:B------:R-:W2:Y:S04]  /*23450*/  LDL.LU.64 R196, [R1+0x370] ;  /* 0x0003700001c47983 */ /* 0x000ea80000300a00 */
[----:B------:R-:W2:Y:S04]  /*23460*/  LDL.LU.64 R166, [R1+0x330] ;  /* 0x0003300001a67983 */ /* 0x000ea80000300a00 */
[----:B------:R-:W2:Y:S04]  /*23470*/  LDL.LU.64 R164, [R1+0x308] ;  /* 0x0003080001a47983 */ /* 0x000ea80000300a00 */
[----:B------:R-:W2:Y:S04]  /*23480*/  LDL.LU.64 R162, [R1+0x1f8] ;  /* 0x0001f80001a27983 */ /* 0x000ea80000300a00 */
[----:B------:R-:W2:Y:S04]  /*23490*/  LDL.LU.64 R160, [R1+0x1e0] ;  /* 0x0001e00001a07983 */ /* 0x000ea80000300a00 */
[----:B------:R-:W-:Y:S04]  /*234a0*/  STL.64 [R1+0x5a0], R194 ;  /* 0x0005a0c201007387 */ /* 0x000fe80000100a00 */
[----:B------:R-:W-:Y:S04]  /*234b0*/  STL.64 [R1+0xd58], R194 ;  /* 0x000d58c201007387 */ /* 0x000fe80000100a00 */
[----:B----4-:R-:W4:Y:S04]  /*234c0*/  LDL.LU.64 R14, [R1+0x1c8] ;  /* 0x0001c800010e7983 */ /* 0x010f280000300a00 */
[----:B------:R1:W-:Y:S04]  /*234d0*/  STL.64 [R1+0x5f8], R16 ;  /* 0x0005f81001007387 */ /* 0x0003e80000100a00 */
[----:B-1----:R-:W4:Y:S01]  /*234e0*/  LDL.LU.64 R16, [R1+0x1b0] ;  /* 0x0001b00001107983 */ /* 0x002f220000300a00 */
[----:B------:R-:W-:-:S04]  /*234f0*/  IMAD.WIDE R170, R7, 0x4, R120 ;  /* 0x0000000407aa7825 */ /* 0x000fc800078e0278 */
[C---:B------:R-:W-:Y:S01]  /*23500*/  IMAD.WIDE R174, R7.reuse, 0x4, R122 ;  /* 0x0000000407ae7825 */ /* 0x040fe200078e027a */
[----:B------:R1:W-:Y:S03]  /*23510*/  STL.64 [R1+0x610], R170 ;  /* 0x000610aa01007387 */ /* 0x0003e60000100a00 */
[C---:B------:R-:W-:Y:S01]  /*23520*/  IMAD.WIDE R172, R7.reuse, 0x4, R124 ;  /* 0x0000000407ac7825 */ /* 0x040fe200078e027c */
[----:B------:R1:W-:Y:S04]  /*23530*/  STL.64 [R1+0x620], R174 ;  /* 0x000620ae01007387 */ /* 0x0003e80000100a00 */
[----:B------:R1:W-:Y:S02]  /*23540*/  STL.64 [R1+0x630], R172 ;  /* 0x000630ac01007387 */ /* 0x0003e40000100a00 */
[----:B-1----:R-:W-:-:S04]  /*23550*/  IMAD.WIDE R170, R7, 0x4, R126 ;  /* 0x0000000407aa7825 */ /* 0x002fc800078e027e */
        /* <DEDUP_REMOVED lines=21> */
[----:B------:R-:W-:Y:S04]  /*236b0*/  STL.64 [R1+0x770], R174 ;  /* 0x000770ae01007387 */ /* 0x000fe80000100a00 */
[----:B------:R2:W-:Y:S01]  /*236c0*/  STL.64 [R1+0x7a8], R172 ;  /* 0x0007a8ac01007387 */ /* 0x0005e20000100a00 */
[----:B-1----:R-:W-:-:S05]  /*236d0*/  IMAD.WIDE R170, R7, 0x4, R216 ;  /* 0x0000000407aa7825 */ /* 0x002fca00078e02d8 */
[----:B------:R1:W-:Y:S01]  /*236e0*/  STL.64 [R1+0x8c0], R170 ;  /* 0x0008c0aa01007387 */ /* 0x0003e20000100a00 */
[----:B------:R-:W-:-:S04]  /*236f0*/  IMAD.WIDE R214, R7, 0x4, R134 ;  /* 0x0000000407d67825 */ /* 0x000fc800078e0286 */
[----:B---3--:R-:W-:-:S05]  /*23700*/  IMAD.WIDE R168, R7, 0x4, R168 ;  /* 0x0000000407a87825 */ /* 0x008fca00078e02a8 */
[----:B------:R3:W-:Y:S01]  /*23710*/  STL.64 [R1+0x8c8], R168 ;  /* 0x0008c8a801007387 */ /* 0x0007e20000100a00 */
[----:B--2---:R-:W-:-:S04]  /*23720*/  IMAD.WIDE R20, R7, 0x4, R20 ;  /* 0x0000000407147825 */ /* 0x004fc800078e0214 */
[----:B------:R-:W-:-:S04]  /*23730*/  IMAD.WIDE R172, R7, 0x4, R228 ;  /* 0x0000000407ac7825 */ /* 0x000fc800078e02e4 */
[C---:B-1----:R-:W-:Y:S01]  /*23740*/  IMAD.WIDE R170, R7.reuse, 0x4, R200 ;  /* 0x0000000407aa7825 */ /* 0x042fe200078e02c8 */
[----:B------:R-:W-:Y:S04]  /*23750*/  STL.64 [R1+0x8d8], R172 ;  /* 0x0008d8ac01007387 */ /* 0x000fe80000100a00 */
[----:B------:R-:W-:Y:S01]  /*23760*/  STL.64 [R1+0x8d0], R20 ;  /* 0x0008d01401007387 */ /* 0x000fe20000100a00 */
[----:B---3--:R-:W-:-:S03]  /*23770*/  IMAD.WIDE R168, R7, 0x4, R198 ;  /* 0x0000000407a87825 */ /* 0x008fc600078e02c6 */
[----:B------:R-:W-:Y:S04]  /*23780*/  STL.64 [R1+0x8e0], R170 ;  /* 0x0008e0aa01007387 */ /* 0x000fe80000100a00 */
[----:B------:R1:W-:Y:S01]  /*23790*/  STL.64 [R1+0xdf0], R20 ;  /* 0x000df01401007387 */ /* 0x0003e20000100a00 */
[----:B------:R-:W-:-:S03]  /*237a0*/  IMAD.WIDE R198, R7, 0x4, R166 ;  /* 0x0000000407c67825 */ /* 0x000fc600078e02a6 */
[----:B------:R-:W-:Y:S01]  /*237b0*/  STL.64 [R1+0x8e8], R168 ;  /* 0x0008e8a801007387 */ /* 0x000fe20000100a00 */
[----:B------:R-:W-:-:S04]  /*237c0*/  IMAD.WIDE R164, R7, 0x4, R164 ;  /* 0x0000000407a47825 */ /* 0x000fc800078e02a4 */
[----:B-1----:R-:W-:-:S05]  /*237d0*/  IMAD.WIDE R20, R7, 0x4, R196 ;  /* 0x0000000407147825 */ /* 0x002fca00078e02c4 */
[----:B------:R1:W-:Y:S01]  /*237e0*/  STL.64 [R1+0x8f0], R20 ;  /* 0x0008f01401007387 */ /* 0x0003e20000100a00 */
[----:B------:R-:W-:-:S03]  /*237f0*/  IMAD.WIDE R196, R7, 0x4, R160 ;  /* 0x0000000407c47825 */ /* 0x000fc600078e02a0 */
[----:B------:R-:W-:Y:S01]  /*23800*/  STL.64 [R1+0x900], R164 ;  /* 0x000900a401007387 */ /* 0x000fe20000100a00 */
[----:B----4-:R-:W-:-:S03]  /*23810*/  IMAD.WIDE R202, R7, 0x4, R14 ;  /* 0x0000000407ca7825 */ /* 0x010fc600078e020e */
[----:B------:R-:W-:Y:S01]  /*23820*/  STL.64 [R1+0x8f8], R198 ;  /* 0x0008f8c601007387 */ /* 0x000fe20000100a00 */
[----:B-1----:R-:W-:-:S04]  /*23830*/  IMAD.WIDE R20, R7, 0x4, R162 ;  /* 0x0000000407147825 */ /* 0x002fc800078e02a2 */
[C---:B------:R-:W-:Y:S01]  /*23840*/  IMAD.WIDE R14, R7.reuse, 0x4, R132 ;  /* 0x00000004070e7825 */ /* 0x040fe200078e0284 */
[----:B------:R1:W-:Y:S03]  /*23850*/  STL.64 [R1+0x908], R20 ;  /* 0x0009081401007387 */ /* 0x0003e60000100a00 */
[C---:B------:R-:W-:Y:S01]  /*23860*/  IMAD.WIDE R16, R7.reuse, 0x4, R16 ;  /* 0x0000000407107825 */ /* 0x040fe200078e0210 */
[----:B------:R-:W-:Y:S04]  /*23870*/  STL.64 [R1+0xd98], R198 ;  /* 0x000d98c601007387 */ /* 0x000fe80000100a00 */
[----:B------:R-:W-:Y:S01]  /*23880*/  STL.64 [R1+0x910], R196 ;  /* 0x000910c401007387 */ /* 0x000fe20000100a00 */
[----:B-1----:R-:W-:-:S03]  /*23890*/  IMAD.WIDE R20, R7, 0x4, R136 ;  /* 0x0000000407147825 */ /* 0x002fc600078e0288 */
[----:B------:R1:W-:Y:S04]  /*238a0*/  STL.64 [R1+0x938], R16 ;  /* 0x0009381001007387 */ /* 0x0003e80000100a00 */
[----:B------:R-:W-:Y:S04]  /*238b0*/  STL.64 [R1+0xd50], R196 ;  /* 0x000d50c401007387 */ /* 0x000fe80000100a00 */
[----:B------:R2:W-:Y:S01]  /*238c0*/  STL.64 [R1+0x940], R14 ;  /* 0x0009400e01007387 */ /* 0x0005e20000100a00 */
[----:B-1----:R-:W-:-:S03]  /*238d0*/  IMAD.WIDE R16, R7, 0x4, R138 ;  /* 0x0000000407107825 */ /* 0x002fc600078e028a */
[----:B------:R-:W-:Y:S04]  /*238e0*/  STL.64 [R1+0x928], R202 ;  /* 0x000928ca01007387 */ /* 0x000fe80000100a00 */
[----:B------:R-:W-:Y:S01]  /*238f0*/  STL.64 [R1+0xd48], R202 ;  /* 0x000d48ca01007387 */ /* 0x000fe20000100a00 */
[----:B--2---:R-:W-:-:S03]  /*23900*/  IMAD.WIDE R14, R7, 0x4, R140 ;  /* 0x00000004070e7825 */ /* 0x004fc600078e028c */
[----:B------:R1:W-:Y:S04]  /*23910*/  STL.64 [R1+0x950], R20 ;  /* 0x0009501401007387 */ /* 0x0003e80000100a00 */
[----:B------:R-:W2:Y:S01]  /*23920*/  LDL.LU.64 R162, [R1+0x7f8] ;  /* 0x0007f80001a27983 */ /* 0x000ea20000300a00 */
[----:B------:R-:W-:-:S03]  /*23930*/  IMAD.WIDE R160, R7, 0x4, R144 ;  /* 0x0000000407a07825 */ /* 0x000fc600078e0290 */
[----:B------:R3:W-:Y:S04]  /*23940*/  STL.64 [R1+0x958], R16 ;  /* 0x0009581001007387 */ /* 0x0007e80000100a00 */
[----:B------:R-:W4:Y:S04]  /*23950*/  LDL.LU.64 R204, [R1+0x7f0] ;  /* 0x0007f00001cc7983 */ /* 0x000f280000300a00 */
[----:B------:R3:W-:Y:S04]  /*23960*/  STL.64 [R1+0x960], R14 ;  /* 0x0009600e01007387 */ /* 0x0007e80000100a00 */
[----:B------:R-:W4:Y:S01]  /*23970*/  LDL.LU.64 R200, [R1+0x7e8] ;  /* 0x0007e80001c87983 */ /* 0x000f220000300a00 */
[----:B-1----:R-:W-:-:S03]  /*23980*/  IMAD.WIDE R20, R7, 0x4, R146 ;  /* 0x0000000407147825 */ /* 0x002fc600078e0292 */
[----:B------:R-:W-:Y:S01]  /*23990*/  STL.64 [R1+0x948], R214 ;  /* 0x000948d601007387 */ /* 0x000fe20000100a00 */
[----:B---3--:R-:W-:-:S03]  /*239a0*/  IMAD.WIDE R16, R7, 0x4, R142 ;  /* 0x0000000407107825 */ /* 0x008fc600078e028e */
[----:B------:R-:W-:Y:S01]  /*239b0*/  STL.64 [R1+0xd20], R214 ;  /* 0x000d20d601007387 */ /* 0x000fe20000100a00 */
[----:B------:R-:W-:-:S03]  /*239c0*/  IMAD.WIDE R14, R7, 0x4, R152 ;  /* 0x00000004070e7825 */ /* 0x000fc600078e0298 */
[----:B------:R1:W-:Y:S04]  /*239d0*/  STL.64 [R1+0x970], R160 ;  /* 0x000970a001007387 */ /* 0x0003e80000100a00 */
[----:B------:R-:W3:Y:S04]  /*239e0*/  LDL.LU.64 R168, [R1+0x508] ;  /* 0x0005080001a87983 */ /* 0x000ee80000300a00 */
[----:B------:R-:W-:Y:S04]  /*239f0*/  STL.64 [R1+0x978], R20 ;  /* 0x0009781401007387 */ /* 0x000fe80000100a00 */
[----:B------:R-:W-:Y:S04]  /*23a00*/  STL.64 [R1+0x968], R16 ;  /* 0x0009681001007387 */ /* 0x000fe80000100a00 */
[----:B------:R1:W-:Y:S04]  /*23a10*/  STL.64 [R1+0x980], R14 ;  /* 0x0009800e01007387 */ /* 0x0003e80000100a00 */
[----:B------:R1:W-:Y:S04]  /*23a20*/  STL.64 [R1+0xd10], R16 ;  /* 0x000d101001007387 */ /* 0x0003e80000100a00 */
[----:B-1----:R-:W3:Y:S01]  /*23a30*/  LDL.LU.64 R160, [R1+0x4f8] ;  /* 0x0004f80001a07983 */ /* 0x002ee20000300a00 */
[----:B------:R-:W-:-:S04]  /*23a40*/  IMAD.WIDE R14, R7, 0x4, R156 ;  /* 0x00000004070e7825 */ /* 0x000fc800078e029c */
[----:B------:R-:W-:-:S05]  /*23a50*/  IMAD.WIDE R16, R7, 0x4, R154 ;  /* 0x0000000407107825 */ /* 0x000fca00078e029a */
[----:B------:R-:W-:Y:S04]  /*23a60*/  STL.64 [R1+0x988], R16 ;  /* 0x0009881001007387 */ /* 0x000fe80000100a00 */
[----:B------:R1:W-:Y:S04]  /*23a70*/  STL.64 [R1+0x990], R14 ;  /* 0x0009900e01007387 */ /* 0x0003e80000100a00 */
[----:B-1----:R-:W3:Y:S01]  /*23a80*/  LDL.LU.64 R14, [R1+0x4f0] ;  /* 0x0004f000010e7983 */ /* 0x002ee20000300a00 */
[----:B------:R-:W-:-:S04]  /*23a90*/  IMAD.WIDE R16, R7, 0x4, R158 ;  /* 0x0000000407107825 */ /* 0x000fc800078e029e */
[C---:B------:R-:W-:Y:S01]  /*23aa0*/  IMAD.WIDE R20, R7.reuse, 0x4, R184 ;  /* 0x0000000407147825 */ /* 0x040fe200078e02b8 */
[----:B------:R1:W-:Y:S04]  /*23ab0*/  STL.64 [R1+0x998], R16 ;  /* 0x0009981001007387 */ /* 0x0003e80000100a00 */
[----:B------:R1:W-:Y:S04]  /*23ac0*/  STL.64 [R1+0x9a0], R20 ;  /* 0x0009a01401007387 */ /* 0x0003e80000100a00 */
[----:B------:R-:W3:Y:S01]  /*23ad0*/  LDL.LU.64 R164, [R1+0x4d0] ;  /* 0x0004d00001a47983 */ /* 0x000ee20000300a00 */
[----:B-1----:R-:W-:-:S04]  /*23ae0*/  IMAD.WIDE R16, R7, 0x4, R186 ;  /* 0x0000000407107825 */ /* 0x002fc800078e02ba */
[C---:B------:R-:W-:Y:S01]  /*23af0*/  IMAD.WIDE R20, R7.reuse, 0x4, R190 ;  /* 0x0000000407147825 */ /* 0x040fe200078e02be */
[----:B------:R1:W-:Y:S04]  /*23b00*/  STL.64 [R1+0x9a8], R16 ;  /* 0x0009a81001007387 */ /* 0x0003e80000100a00 */
[----:B------:R1:W-:Y:S04]  /*23b10*/  STL.64 [R1+0x9b0], R20 ;  /* 0x0009b01401007387 */ /* 0x0003e80000100a00 */
[----:B------:R-:W3:Y:S01]  /*23b20*/  LDL.LU.64 R166, [R1+0x378] ;  /* 0x0003780001a67983 */ /* 0x000ee20000300a00 */
[----:B-1----:R-:W-:-:S04]  /*23b30*/  IMAD.WIDE R16, R7, 0x4, R192 ;  /* 0x0000000407107825 */ /* 0x002fc800078e02c0 */
[C---:B------:R-:W-:Y:S01]  /*23b40*/  IMAD.WIDE R20, R7.reuse, 0x4, R218 ;  /* 0x0000000407147825 */ /* 0x040fe200078e02da */
[----:B------:R1:W-:Y:S04]  /*23b50*/  STL.64 [R1+0x9b8], R16 ;  /* 0x0009b81001007387 */ /* 0x0003e80000100a00 */
[----:B------:R-:W3:Y:S04]  /*23b60*/  LDL.LU.64 R170, [R1+0x360] ;  /* 0x0003600001aa7983 */ /* 0x000ee80000300a00 */
[----:B------:R1:W-:Y:S02]  /*23b70*/  STL.64 [R1+0x9c0], R20 ;  /* 0x0009c01401007387 */ /* 0x0003e40000100a00 */
[----:B-1----:R-:W-:-:S02]  /*23b80*/  IMAD.WIDE R16, R7, 0x4, R220 ;  /* 0x0000000407107825 */ /* 0x002fc400078e02dc */
[----:B------:R-:W3:Y:S04]  /*23b90*/  LDL.LU.64 R174, [R1+0x350] ;  /* 0x0003500001ae7983 */ /* 0x000ee80000300a00 */
[----:B------:R1:W-:Y:S01]  /*23ba0*/  STL.64 [R1+0x9c8], R16 ;  /* 0x0009c81001007387 */ /* 0x0003e20000100a00 */
[----:B------:R-:W-:-:S03]  /*23bb0*/  IMAD.WIDE R20, R7, 0x4, R222 ;  /* 0x0000000407147825 */ /* 0x000fc600078e02de */
[----:B------:R-:W3:Y:S04]  /*23bc0*/  LDL.LU.64 R206, [R1+0x318] ;  /* 0x0003180001ce7983 */ /* 0x000ee80000300a00 */
[----:B------:R-:W-:Y:S04]  /*23bd0*/  STL.64 [R1+0x9d0], R20 ;  /* 0x0009d01401007387 */ /* 0x000fe80000100a00 */
[----:B------:R-:W3:Y:S01]  /*23be0*/  LDL.LU.64 R228, [R1+0x220] ;  /* 0x0002200001e47983 */ /* 0x000ee20000300a00 */
[----:B-1----:R-:W-:-:S05]  /*23bf0*/  IMAD.WIDE R16, R7, 0x4, R224 ;  /* 0x0000000407107825 */ /* 0x002fca00078e02e0 */
[----:B------:R1:W-:Y:S04]  /*23c00*/  STL.64 [R1+0x9d8], R16 ;  /* 0x0009d81001007387 */ /* 0x0003e80000100a00 */
[----:B------:R-:W3:Y:S01]  /*23c10*/  LDL.LU.64 R172, [R1+0x210] ;  /* 0x0002100001ac7983 */ /* 0x000ee20000300a00 */
[----:B--2---:R-:W-:-:S04]  /*23c20*/  IMAD.WIDE R162, R7, 0x4, R162 ;  /* 0x0000000407a27825 */ /* 0x004fc800078e02a2 */
[C---:B----4-:R-:W-:Y:S01]  /*23c30*/  IMAD.WIDE R158, R7.reuse, 0x4, R204 ;  /* 0x00000004079e7825 */ /* 0x050fe200078e02cc */
[----:B------:R-:W-:Y:S04]  /*23c40*/  STL.64 [R1+0xe48], R162 ;  /* 0x000e48a201007387 */ /* 0x000fe80000100a00 */
[----:B------:R-:W-:Y:S01]  /*23c50*/  STL.64 [R1+0xe50], R158 ;  /* 0x000e509e01007387 */ /* 0x000fe20000100a00 */
[----:B------:R-:W-:-:S03]  /*23c60*/  IMAD.WIDE R154, R7, 0x4, R200 ;  /* 0x00000004079a7825 */ /* 0x000fc600078e02c8 */
[----:B------:R-:W2:Y:S04]  /*23c70*/  LDL.LU.64 R200, [R1+0x200] ;  /* 0x0002000001c87983 */ /* 0x000ea80000300a00 */
[----:B------:R-:W4:Y:S04]  /*23c80*/  LDL.LU.64 R204, [R1+0x1f0] ;  /* 0x0001f00001cc7983 */ /* 0x000f280000300a00 */
[----:B------:R-:W-:Y:S04]  /*23c90*/  STL.64 [R1+0xe58], R154 ;  /* 0x000e589a01007387 */ /* 0x000fe80000100a00 */
[----:B------:R-:W4:Y:S01]  /*23ca0*/  LDL.LU.64 R208, [R1+0x68] ;  /* 0x0000680001d07983 */ /* 0x000f220000300a00 */
[----:B---3--:R-:W-:-:S03]  /*23cb0*/  IMAD.WIDE R152, R7, 0x4, R168 ;  /* 0x0000000407987825 */ /* 0x008fc600078e02a8 */
[----:B------:R-:W3:Y:S04]  /*23cc0*/  LDL.LU.64 R176, [R1+0xb0] ;  /* 0x0000b00001b07983 */ /* 0x000ee80000300a00 */
[----:B------:R1:W-:Y:S04]  /*23cd0*/  STL.64 [R1+0xdd0], R152 ;  /* 0x000dd09801007387 */ /* 0x0003e80000100a00 */
[----:B------:R-:W3:Y:S04]  /*23ce0*/  LDL.LU.64 R194, [R1+0xc8] ;  /* 0x0000c80001c27983 */ /* 0x000ee80000300a00 */
[----:B------:R-:W3:Y:S01]  /*23cf0*/  LDL.LU.64 R168, [R1+0xc0] ;  /* 0x0000c00001a87983 */ /* 0x000ee20000300a00 */
[----:B------:R-:W-:-:S05]  /*23d00*/  IMAD.WIDE R156, R7, 0x4, R160 ;  /* 0x00000004079c7825 */ /* 0x000fca00078e02a0 */
[----:B------:R-:W-:Y:S01]  /*23d10*/  STL.64 [R1+0xdc0], R156 ;  /* 0x000dc09c01007387 */ /* 0x000fe20000100a00 */
[----:B------:R-:W-:-:S03]  /*23d20*/  IMAD.WIDE R160, R7, 0x4, R14 ;  /* 0x0000000407a07825 */ /* 0x000fc600078e020e */
[----:B------:R-:W3:Y:S04]  /*23d30*/  LDL.LU.64 R14, [R1+0xb8] ;  /* 0x0000b800010e7983 */ /* 0x000ee80000300a00 */
[----:B------:R-:W-:Y:S01]  /*23d40*/  STL.64 [R1+0xdc8], R160 ;  /* 0x000dc8a001007387 */ /* 0x000fe20000100a00 */
[----:B------:R-:W-:-:S05]  /*23d50*/  IMAD.WIDE R164, R7, 0x4, R164 ;  /* 0x0000000407a47825 */ /* 0x000fca00078e02a4 */
[----:B------:R-:W-:Y:S01]  /*23d60*/  STL.64 [R1+0xde0], R164 ;  /* 0x000de0a401007387 */ /* 0x000fe20000100a00 */
[----:B------:R-:W-:-:S05]  /*23d70*/  IMAD.WIDE R166, R7, 0x4, R166 ;  /* 0x0000000407a67825 */ /* 0x000fca00078e02a6 */
[----:B------:R-:W-:Y:S01]  /*23d80*/  STL.64 [R1+0xd88], R166 ;  /* 0x000d88a601007387 */ /* 0x000fe20000100a00 */
[----:B------:R-:W-:-:S05]  /*23d90*/  IMAD.WIDE R170, R7, 0x4, R170 ;  /* 0x0000000407aa7825 */ /* 0x000fca00078e02aa */
[----:B------:R-:W-:Y:S01]  /*23da0*/  STL.64 [R1+0xd80], R170 ;  /* 0x000d80aa01007387 */ /* 0x000fe20000100a00 */
[----:B------:R-:W-:-:S04]  /*23db0*/  IMAD.WIDE R174, R7, 0x4, R174 ;  /* 0x0000000407ae7825 */ /* 0x000fc800078e02ae */
[C---:B------:R-:W-:Y:S01]  /*23dc0*/  IMAD.WIDE R178, R7.reuse, 0x4, R206 ;  /* 0x0000000407b27825 */ /* 0x040fe200078e02ce */
[----:B------:R-:W-:Y:S04]  /*23dd0*/  STL.64 [R1+0xd90], R174 ;  /* 0x000d90ae01007387 */ /* 0x000fe80000100a00 */
[----:B------:R-:W-:Y:S01]  /*23de0*/  STL.64 [R1+0xda0], R178 ;  /* 0x000da0b201007387 */ /* 0x000fe20000100a00 */
[----:B------:R-:W-:-:S03]  /*23df0*/  IMAD.WIDE R192, R7, 0x4, R228 ;  /* 0x0000000407c07825 */ /* 0x000fc600078e02e4 */
[----:B------:R-:W3:Y:S04]  /*23e00*/  LDL.LU.64 R228, [R1+0xa8] ;  /* 0x0000a80001e47983 */ /* 0x000ee80000300a00 */
[----:B------:R-:W-:Y:S04]  /*23e10*/  STL.64 [R1+0xd60], R192 ;  /* 0x000d60c001007387 */ /* 0x000fe80000100a00 */
[----:B------:R-:W3:Y:S01]  /*23e20*/  LDL.LU.64 R206, [R1+0xa0] ;  /* 0x0000a00001ce7983 */ /* 0x000ee20000300a00 */
[----:B------:R-:W-:-:S03]  /*23e30*/  IMAD.WIDE R190, R7, 0x4, R172 ;  /* 0x0000000407be7825 */ /* 0x000fc600078e02ac */
[----:B------:R-:W3:Y:S04]  /*23e40*/  LDL.LU.64 R172, [R1+0x98] ;  /* 0x0000980001ac7983 */ /* 0x000ee80000300a00 */
[----:B------:R-:W-:Y:S01]  /*23e50*/  STL.64 [R1+0xd68], R190 ;  /* 0x000d68be01007387 */ /* 0x000fe20000100a00 */
[----:B--2---:R-:W-:-:S04]  /*23e60*/  IMAD.WIDE R200, R7, 0x4, R200 ;  /* 0x0000000407c87825 */ /* 0x004fc800078e02c8 */
[C---:B----4-:R-:W-:Y:S01]  /*23e70*/  IMAD.WIDE R204, R7.reuse, 0x4, R204 ;  /* 0x0000000407cc7825 */ /* 0x050fe200078e02cc */
[----:B------:R-:W-:Y:S03]  /*23e80*/  STL.64 [R1+0xd70], R200 ;  /* 0x000d70c801007387 */ /* 0x000fe60000100a00 */
[C---:B------:R-:W-:Y:S01]  /*23e90*/  IMAD.WIDE R208, R7.reuse, 0x4, R208 ;  /* 0x0000000407d07825 */ /* 0x040fe200078e02d0 */
[----:B------:R-:W-:Y:S03]  /*23ea0*/  STL.64 [R1+0xd78], R204 ;  /* 0x000d78cc01007387 */ /* 0x000fe60000100a00 */
[C---:B---3--:R-:W-:Y:S01]  /*23eb0*/  IMAD.WIDE R212, R7.reuse, 0x4, R176 ;  /* 0x0000000407d47825 */ /* 0x048fe200078e02b0 */
[----:B------:R-:W-:Y:S03]  /*23ec0*/  STL.64 [R1+0xd18], R208 ;  /* 0x000d18d001007387 */ /* 0x000fe60000100a00 */
[C---:B------:R-:W-:Y:S01]  /*23ed0*/  IMAD.WIDE R216, R7.reuse, 0x4, R194 ;  /* 0x0000000407d87825 */ /* 0x040fe200078e02c2 */
[----:B------:R-:W-:Y:S03]  /*23ee0*/  STL.64 [R1+0xd28], R212 ;  /* 0x000d28d401007387 */ /* 0x000fe60000100a00 */
[C---:B------:R-:W-:Y:S01]  /*23ef0*/  IMAD.WIDE R220, R7.reuse, 0x4, R168 ;  /* 0x0000000407dc7825 */ /* 0x040fe200078e02a8 */
[----:B------:R-:W-:Y:S04]  /*23f00*/  STL.64 [R1+0xd30], R216 ;  /* 0x000d30d801007387 */ /* 0x000fe80000100a00 */
[----:B------:R-:W2:Y:S04]  /*23f10*/  LDL.LU.64 R168, [R1+0x858] ;  /* 0x0008580001a87983 */ /* 0x000ea80000300a00 */
[----:B------:R-:W-:Y:S01]  /*23f20*/  STL.64 [R1+0xd38], R220 ;  /* 0x000d38dc01007387 */ /* 0x000fe20000100a00 */
[----:B------:R-:W-:-:S03]  /*23f30*/  IMAD.WIDE R224, R7, 0x4, R14 ;  /* 0x0000000407e07825 */ /* 0x000fc600078e020e */
[----:B------:R-:W3:Y:S04]  /*23f40*/  LDL.LU.64 R14, [R1+0x850] ;  /* 0x00085000010e7983 */ /* 0x000ee80000300a00 */
[----:B------:R-:W4:Y:S04]  /*23f50*/  LDL.LU.64 R186, [R1+0x848] ;  /* 0x0008480001ba7983 */ /* 0x000f280000300a00 */
[----:B------:R-:W4:Y:S04]  /*23f60*/  LDL.LU.64 R184, [R1+0x840] ;  /* 0x0008400001b87983 */ /* 0x000f280000300a00 */
[----:B-1----:R-:W4:Y:S04]  /*23f70*/  LDL.LU.64 R16, [R1+0x7e0] ;  /* 0x0007e00001107983 */ /* 0x002f280000300a00 */
[----:B------:R-:W4:Y:S04]  /*23f80*/  LDL.LU.64 R214, [R1+0x7d8] ;  /* 0x0007d80001d67983 */ /* 0x000f280000300a00 */
[----:B------:R-:W4:Y:S04]  /*23f90*/  LDL.LU.64 R202, [R1+0x7d0] ;  /* 0x0007d00001ca7983 */ /* 0x000f280000300a00 */
[----:B------:R-:W4:Y:S04]  /*23fa0*/  LDL.LU.64 R196, [R1+0x7c8] ;  /* 0x0007c80001c47983 */ /* 0x000f280000300a00 */
[----:B------:R-:W4:Y:S04]  /*23fb0*/  LDL.LU.64 R198, [R1+0x490] ;  /* 0x0004900001c67983 */ /* 0x000f280000300a00 */
[----:B------:R-:W4:Y:S04]  /*23fc0*/  LDL.LU.64 R20, [R1+0x470] ;  /* 0x0004700001147983 */ /* 0x000f280000300a00 */
[----:B------:R-:W4:Y:S04]  /*23fd0*/  LDL.LU.64 R210, [R1+0x468] ;  /* 0x0004680001d27983 */ /* 0x000f280000300a00 */
[----:B------:R-:W4:Y:S04]  /*23fe0*/  LDL.LU.64 R182, [R1+0x458] ;  /* 0x0004580001b67983 */ /* 0x000f280000300a00 */
[----:B------:R-:W-:Y:S04]  /*23ff0*/  STL.64 [R1+0xd08], R224 ;  /* 0x000d08e001007387 */ /* 0x000fe80000100a00 */
[----:B------:R-:W4:Y:S01]  /*24000*/  LDL.LU.64 R180, [R1+0x2b8] ;  /* 0x0002b80001b47983 */ /* 0x000f220000300a00 */
[----:B------:R-:W-:-:S05]  /*24010*/  IMAD.WIDE R228, R7, 0x4, R228 ;  /* 0x0000000407e47825 */ /* 0x000fca00078e02e4 */
[----:B------:R-:W-:Y:S01]  /*24020*/  STL.64 [R1+0xcf8], R228 ;  /* 0x000cf8e401007387 */ /* 0x000fe20000100a00 */
[----:B------:R-:W-:-:S03]  /*24030*/  IMAD.WIDE R152, R7, 0x4, R206 ;  /* 0x0000000407987825 */ /* 0x000fc600078e02ce */
[----:B------:R-:W4:Y:S01]  /*24040*/  LDL.LU.64 R176, [R1+0x2a0] ;  /* 0x0002a00001b07983 */ /* 0x000f220000300a00 */
[----:B------:R-:W-:-:S03]  /*24050*/  IMAD.WIDE R154, R7, 0x4, R172 ;  /* 0x00000004079a7825 */ /* 0x000fc600078e02ac */
[----:B------:R1:W-:Y:S04]  /*24060*/  STL.64 [R1+0x68], R152 ;  /* 0x0000689801007387 */ /* 0x0003e80000100a00 */
[----:B------:R1:W-:Y:S02]  /*24070*/  STL.64 [R1+0x98], R154 ;  /* 0x0000989a01007387 */ /* 0x0003e40000100a00 */
[C---:B-1----:R-:W-:Y:S02]  /*24080*/  IMAD.WIDE R152, R7.reuse, 0x4, R22 ;  /* 0x0000000407987825 */ /* 0x042fe400078e0216 */
[----:B------:R-:W4:Y:S02]  /*24090*/  LDL.LU.64 R22, [R1+0xf68] ;  /* 0x000f680001167983 */ /* 0x000f240000300a00 */
[----:B------:R-:W-:-:S02]  /*240a0*/  IMAD.WIDE R154, R7, 0x4, R10 ;  /* 0x00000004079a7825 */ /* 0x000fc400078e020a */
[----:B------:R-:W4:Y:S04]  /*240b0*/  LDL.LU.64 R10, [R1+0xf60] ;  /* 0x000f6000010a7983 */ /* 0x000f280000300a00 */
[----:B------:R1:W-:Y:S04]  /*240c0*/  STL.64 [R1+0x90], R152 ;  /* 0x0000909801007387 */ /* 0x0003e80000100a00 */
[----:B------:R-:W4:Y:S04]  /*240d0*/  LDL.LU.64 R194, [R1+0x288] ;  /* 0x0002880001c27983 */ /* 0x000f280000300a00 */
[----:B------:R1:W-:Y:S02]  /*240e0*/  STL.64 [R1+0x88], R154 ;  /* 0x0000889a01007387 */ /* 0x0003e40000100a00 */
[----:B-1----:R-:W-:-:S02]  /*240f0*/  IMAD.WIDE R152, R7, 0x4, R8 ;  /* 0x0000000407987825 */ /* 0x002fc400078e0208 */
[----:B------:R-:W4:Y:S02]  /*24100*/  LDL.LU.64 R8, [R1+0xf58] ;  /* 0x000f580001087983 */ /* 0x000f240000300a00 */
[C---:B------:R-:W-:Y:S02]  /*24110*/  IMAD.WIDE R154, R7.reuse, 0x4, R232 ;  /* 0x00000004079a7825 */ /* 0x040fe400078e02e8 */
        /* <DEDUP_REMOVED lines=8> */
[----:B------:R1:W-:Y:S02]  /*241a0*/  STL.64 [R1+0x70], R152 ;  /* 0x0000709801007387 */ /* 0x0003e40000100a00 */
[----:B-1----:R-:W-:-:S02]  /*241b0*/  IMAD.WIDE R152, R7, 0x4, R238 ;  /* 0x0000000407987825 */ /* 0x002fc400078e02ee */
[----:B------:R-:W4:Y:S04]  /*241c0*/  LDL.LU.64 R238, [R1+0xf38] ;  /* 0x000f380001ee7983 */ /* 0x000f280000300a00 */
[----:B------:R1:W-:Y:S02]  /*241d0*/  STL.64 [R1+0x60], R154 ;  /* 0x0000609a01007387 */ /* 0x0003e40000100a00 */
[C---:B-1----:R-:W-:Y:S02]  /*241e0*/  IMAD.WIDE R154, R7.reuse, 0x4, R4 ;  /* 0x00000004079a7825 */ /* 0x042fe400078e0204 */
[----:B------:R-:W4:Y:S04]  /*241f0*/  LDL.LU.64 R4, [R1+0xf30] ;  /* 0x000f300001047983 */ /* 0x000f280000300a00 */
[----:B------:R2:W-:Y:S04]  /*24200*/  STL.64 [R1+0x58], R152 ;  /* 0x0000589801007387 */ /* 0x0005e80000100a00 */
[----:B------:R-:W4:Y:S04]  /*24210*/  LDL.LU.64 R172, [R1+0x48] ;  /* 0x0000480001ac7983 */ /* 0x000f280000300a00 */
[----:B------:R-:W-:Y:S01]  /*24220*/  STL.64 [R1+0x50], R154 ;  /* 0x0000509a01007387 */ /* 0x000fe20000100a00 */
[----:B--2---:R-:W-:-:S03]  /*24230*/  IMAD.WIDE R152, R7, 0x4, R168 ;  /* 0x0000000407987825 */ /* 0x004fc600078e02a8 */
[----:B------:R-:W2:Y:S04]  /*24240*/  LDL.LU.64 R168, [R1+0x40] ;  /* 0x0000400001a87983 */ /* 0x000ea80000300a00 */
[----:B------:R3:W-:Y:S02]  /*24250*/  STL.64 [R1+0xa0], R152 ;  /* 0x0000a09801007387 */ /* 0x0007e40000100a00 */
[C---:B---3--:R-:W-:Y:S02]  /*24260*/  IMAD.WIDE R152, R7.reuse, 0x4, R14 ;  /* 0x0000000407987825 */ /* 0x048fe400078e020e */
[----:B------:R-:W3:Y:S02]  /*24270*/  LDL.LU.64 R14, [R1+0x38] ;  /* 0x00003800010e7983 */ /* 0x000ee40000300a00 */
[----:B----4-:R-:W-:-:S02]  /*24280*/  IMAD.WIDE R154, R7, 0x4, R186 ;  /* 0x00000004079a7825 */ /* 0x010fc400078e02ba */
[----:B------:R1:W-:Y:S02]  /*24290*/  STL.64 [R1+0xa8], R152 ;  /* 0x0000a89801007387 */ /* 0x0003e40000100a00 */
[C---:B------:R-:W-:Y:S02]  /*242a0*/  IMAD.WIDE R16, R7.reuse, 0x4, R16 ;  /* 0x0000000407107825 */ /* 0x040fe400078e0210 */
[----:B------:R4:W-:Y:S02]  /*242b0*/  STL.64 [R1+0xb0], R154 ;  /* 0x0000b09a01007387 */ /* 0x0009e40000100a00 */
[----:B-1----:R-:W-:-:S05]  /*242c0*/  IMAD.WIDE R152, R7, 0x4, R184 ;  /* 0x0000000407987825 */ /* 0x002fca00078e02b8 */
[----:B------:R1:W-:Y:S01]  /*242d0*/  STL.64 [R1+0xb8], R152 ;  /* 0x0000b89801007387 */ /* 0x0003e20000100a00 */
[----:B----4-:R-:W-:-:S03]  /*242e0*/  IMAD.WIDE R154, R7, 0x4, R214 ;  /* 0x00000004079a7825 */ /* 0x010fc600078e02d6 */
[----:B------:R4:W-:Y:S01]  /*242f0*/  STL.64 [R1+0xc0], R16 ;  /* 0x0000c01001007387 */ /* 0x0009e20000100a00 */
[----:B------:R-:W-:-:S03]  /*24300*/  IMAD.WIDE R204, R7, 0x4, R198 ;  /* 0x0000000407cc7825 */ /* 0x000fc600078e02c6 */
[----:B------:R-:W-:Y:S01]  /*24310*/  STL.64 [R1+0xc8], R154 ;  /* 0x0000c89a01007387 */ /* 0x000fe20000100a00 */
[----:B-1----:R-:W-:-:S04]  /*24320*/  IMAD.WIDE R152, R7, 0x4, R202 ;  /* 0x0000000407987825 */ /* 0x002fc800078e02ca */
[C---:B----4-:R-:W-:Y:S01]  /*24330*/  IMAD.WIDE R16, R7.reuse, 0x4, R196 ;  /* 0x0000000407107825 */ /* 0x050fe200078e02c4 */
[----:B------:R-:W-:Y:S03]  /*24340*/  STL.64 [R1+0x128], R152 ;  /* 0x0001289801007387 */ /* 0x000fe60000100a00 */
[C---:B------:R-:W-:Y:S01]  /*24350*/  IMAD.WIDE R200, R7.reuse, 0x4, R20 ;  /* 0x0000000407c87825 */ /* 0x040fe200078e0214 */
[----:B------:R1:W-:Y:S04]  /*24360*/  STL.64 [R1+0x140], R16 ;  /* 0x0001401001007387 */ /* 0x0003e80000100a00 */
[----:B------:R-:W-:Y:S01]  /*24370*/  STL.64 [R1+0x148], R204 ;  /* 0x000148cc01007387 */ /* 0x000fe20000100a00 */
[----:B------:R-:W-:-:S03]  /*24380*/  IMAD.WIDE R190, R7, 0x4, R210 ;  /* 0x0000000407be7825 */ /* 0x000fc600078e02d2 */
[----:B------:R-:W-:Y:S01]  /*24390*/  STL.64 [R1+0xda8], R204 ;  /* 0x000da8cc01007387 */ /* 0x000fe20000100a00 */
[----:B-1----:R-:W-:-:S03]  /*243a0*/  IMAD.WIDE R16, R7, 0x4, R180 ;  /* 0x0000000407107825 */ /* 0x002fc600078e02b4 */
[----:B------:R-:W-:Y:S04]  /*243b0*/  STL.64 [R1+0x158], R200 ;  /* 0x000158c801007387 */ /* 0x000fe80000100a00 */
[----:B------:R-:W-:Y:S04]  /*243c0*/  STL.64 [R1+0xdb0], R200 ;  /* 0x000db0c801007387 */ /* 0x000fe80000100a00 */
[----:B------:R1:W-:Y:S01]  /*243d0*/  STL.64 [R1+0x190], R16 ;  /* 0x0001901001007387 */ /* 0x0003e20000100a00 */
[----:B------:R-:W-:-:S03]  /*243e0*/  IMAD.WIDE R192, R7, 0x4, R182 ;  /* 0x0000000407c07825 */ /* 0x000fc600078e02b6 */
[----:B------:R-:W-:Y:S04]  /*243f0*/  STL.64 [R1+0x170], R190 ;  /* 0x000170be01007387 */ /* 0x000fe80000100a00 */
[----:B------:R-:W-:Y:S01]  /*24400*/  STL.64 [R1+0xdb8], R190 ;  /* 0x000db8be01007387 */ /* 0x000fe20000100a00 */
[----:B-1----:R-:W-:-:S05]  /*24410*/  IMAD.WIDE R16, R7, 0x4, R176 ;  /* 0x0000000407107825 */ /* 0x002fca00078e02b0 */
[----:B------:R1:W-:Y:S04]  /*24420*/  STL.64 [R1+0x198], R16 ;  /* 0x0001981001007387 */ /* 0x0003e80000100a00 */
[----:B------:R-:W-:Y:S04]  /*24430*/  STL.64 [R1+0x180], R192 ;  /* 0x000180c001007387 */ /* 0x000fe80000100a00 */
[----:B------:R-:W-:Y:S01]  /*24440*/  STL.64 [R1+0xde8], R192 ;  /* 0x000de8c001007387 */ /* 0x000fe20000100a00 */
[----:B-1----:R-:W-:-:S05]  /*24450*/  IMAD.WIDE R16, R7, 0x4, R194 ;  /* 0x0000000407107825 */ /* 0x002fca00078e02c2 */
[----:B------:R2:W-:Y:S04]  /*24460*/  STL.64 [R1+0x1a8], R16 ;  /* 0x0001a81001007387 */ /* 0x0005e80000100a00 */
[----:B------:R-:W4:Y:S04]  /*24470*/  LDL.LU.64 R196, [R1+0x898] ;  /* 0x0008980001c47983 */ /* 0x000f280000300a00 */
[----:B------:R-:W4:Y:S04]  /*24480*/  LDL.LU.64 R198, [R1+0x890] ;  /* 0x0008900001c67983 */ /* 0x000f280000300a00 */
[----:B------:R-:W4:Y:S04]  /*24490*/  LDL.LU.64 R20, [R1+0x888] ;  /* 0x0008880001147983 */ /* 0x000f280000300a00 */
[----:B------:R-:W4:Y:S04]  /*244a0*/  LDL.LU.64 R210, [R1+0x880] ;  /* 0x0008800001d27983 */ /* 0x000f280000300a00 */
[----:B------:R-:W4:Y:S01]  /*244b0*/  LDL.LU.64 R182, [R1+0x838] ;  /* 0x0008380001b67983 */ /* 0x000f220000300a00 */
[----:B------:R-:W-:-:S03]  /*244c0*/  IMAD.WIDE R220, R7, 0x4, R206 ;  /* 0x0000000407dc7825 */ /* 0x000fc600078e02ce */
[----:B------:R-:W4:Y:S01]  /*244d0*/  LDL.LU.64 R180, [R1+0x830] ;  /* 0x0008300001b47983 */ /* 0x000f220000300a00 */
[----:B------:R-:W-:-:S05]  /*244e0*/  IMAD.WIDE R152, R7, 0x4, R172 ;  /* 0x0000000407987825 */ /* 0x000fca00078e02ac */
[----:B------:R-:W-:Y:S01]  /*244f0*/  STL.64 [R1+0x1c8], R152 ;  /* 0x0001c89801007387 */ /* 0x000fe20000100a00 */
[----:B--2---:R-:W-:-:S05]  /*24500*/  IMAD.WIDE R16, R7, 0x4, R168 ;  /* 0x0000000407107825 */ /* 0x004fca00078e02a8 */
[----:B------:R1:W-:Y:S04]  /*24510*/  STL.64 [R1+0x1e0], R16 ;  /* 0x0001e01001007387 */ /* 0x0003e80000100a00 */
[----:B------:R-:W2:Y:S04]  /*24520*/  LDL.LU.64 R176, [R1+0x828] ;  /* 0x0008280001b07983 */ /* 0x000ea80000300a00 */
[----:B------:R-:W-:Y:S01]  /*24530*/  STL.64 [R1+0x1b0], R220 ;  /* 0x0001b0dc01007387 */ /* 0x000fe20000100a00 */
[----:B-1----:R-:W-:-:S04]  /*24540*/  IMAD.WIDE R16, R7, 0x4, R8 ;  /* 0x0000000407107825 */ /* 0x002fc800078e0208 */
[----:B---3--:R-:W-:-:S05]  /*24550*/  IMAD.WIDE R14, R7, 0x4, R14 ;  /* 0x00000004070e7825 */ /* 0x008fca00078e020e */
[----:B------:R1:W-:Y:S04]  /*24560*/  STL.64 [R1+0x1f0], R14 ;  /* 0x0001f00e01007387 */ /* 0x0003e80000100a00 */
[----:B------:R-:W-:Y:S01]  /*24570*/  STL.64 [R1+0xdf8], R220 ;  /* 0x000df8dc01007387 */ /* 0x000fe20000100a00 */
[----:B-1----:R-:W-:-:S03]  /*24580*/  IMAD.WIDE R14, R7, 0x4, R4 ;  /* 0x00000004070e7825 */ /* 0x002fc600078e0204 */
[----:B------:R-:W3:Y:S04]  /*24590*/  LDL.LU.64 R4, [R1+0xf28] ;  /* 0x000f280001047983 */ /* 0x000ee80000300a00 */
[----:B------:R-:W3:Y:S04]  /*245a0*/  LDL.LU.64 R194, [R1+0x820] ;  /* 0x0008200001c27983 */ /* 0x000ee80000300a00 */
[----:B------:R1:W-:Y:S04]  /*245b0*/  STL.64 [R1+0x1f8], R14 ;  /* 0x0001f80e01007387 */ /* 0x0003e80000100a00 */
[----:B------:R-:W3:Y:S01]  /*245c0*/  LDL.LU.64 R8, [R1+0xf20] ;  /* 0x000f200001087983 */ /* 0x000ee20000300a00 */
[----:B-1----:R-:W-:-:S03]  /*245d0*/  IMAD.WIDE R14, R7, 0x4, R10 ;  /* 0x00000004070e7825 */ /* 0x002fc600078e020a */
[----:B------:R-:W3:Y:S04]  /*245e0*/  LDL.LU.64 R10, [R1+0xf18] ;  /* 0x000f1800010a7983 */ /* 0x000ee80000300a00 */
[----:B------:R1:W-:Y:S04]  /*245f0*/  STL.64 [R1+0x200], R16 ;  /* 0x0002001001007387 */ /* 0x0003e80000100a00 */
[----:B------:R-:W3:Y:S04]  /*24600*/  LDL.LU.64 R206, [R1+0x608] ;  /* 0x0006080001ce7983 */ /* 0x000ee80000300a00 */
[----:B------:R1:W-:Y:S02]  /*24610*/  STL.64 [R1+0x210], R14 ;  /* 0x0002100e01007387 */ /* 0x0003e40000100a00 */
[----:B-1----:R-:W-:-:S02]  /*24620*/  IMAD.WIDE R16, R7, 0x4, R22 ;  /* 0x0000000407107825 */ /* 0x002fc400078e0216 */
[----:B------:R-:W3:Y:S02]  /*24630*/  LDL.LU.64 R22, [R1+0xf10] ;  /* 0x000f100001167983 */ /* 0x000ee40000300a00 */
[C---:B------:R-:W-:Y:S02]  /*24640*/  IMAD.WIDE R14, R7.reuse, 0x4, R12 ;  /* 0x00000004070e7825 */ /* 0x040fe400078e020c */
[----:B------:R-:W3:Y:S04]  /*24650*/  LDL.LU.64 R12, [R1+0xf08] ;  /* 0x000f0800010c7983 */ /* 0x000ee80000300a00 */
[----:B------:R1:W-:Y:S04]  /*24660*/  STL.64 [R1+0x218], R16 ;  /* 0x0002181001007387 */ /* 0x0003e80000100a00 */
[----:B------:R-:W3:Y:S04]  /*24670*/  LDL.LU.64 R172, [R1+0x600] ;  /* 0x0006000001ac7983 */ /* 0x000ee80000300a00 */
[----:B------:R1:W-:Y:S02]  /*24680*/  STL.64 [R1+0x220], R14 ;  /* 0x0002200e01007387 */ /* 0x0003e40000100a00 */
[----:B-1----:R-:W-:-:S02]  /*24690*/  IMAD.WIDE R16, R7, 0x4, R188 ;  /* 0x0000000407107825 */ /* 0x002fc400078e02bc */
[----:B------:R-:W3:Y:S04]  /*246a0*/  LDL.LU.64 R188, [R1+0xf00] ;  /* 0x000f000001bc7983 */ /* 0x000ee80000300a00 */
[----:B------:R-:W3:Y:S01]  /*246b0*/  LDL.LU.64 R168, [R1+0x5f0] ;  /* 0x0005f00001a87983 */ /* 0x000ee20000300a00 */
[----:B------:R-:W-:-:S03]  /*246c0*/  IMAD.WIDE R14, R7, 0x4, R18 ;  /* 0x00000004070e7825 */ /* 0x000fc600078e0212 */
[----:B------:R1:W-:Y:S01]  /*246d0*/  STL.64 [R1+0x238], R16 ;  /* 0x0002381001007387 */ /* 0x0003e20000100a00 */
[----:B------:R-:W-:-:S03]  /*246e0*/  IMAD.WIDE R18, R7, 0x4, R250 ;  /* 0x0000000407127825 */ /* 0x000fc600078e02fa */
[----:B------:R1:W-:Y:S02]  /*246f0*/  STL.64 [R1+0x250], R14 ;  /* 0x0002500e01007387 */ /* 0x0003e40000100a00 */
[C---:B-1----:R-:W-:Y:S02]  /*24700*/  IMAD.WIDE R16, R7.reuse, 0x4, R248 ;  /* 0x0000000407107825 */ /* 0x042fe400078e02f8 */
[----:B------:R-:W3:Y:S04]  /*24710*/  LDL.LU.64 R14, [R1+0x5e8] ;  /* 0x0005e800010e7983 */ /* 0x000ee80000300a00 */
[----:B------:R1:W-:Y:S04]  /*24720*/  STL.64 [R1+0x268], R18 ;  /* 0x0002681201007387 */ /* 0x0003e80000100a00 */
[----:B------:R1:W-:Y:S04]  /*24730*/  STL.64 [R1+0x270], R16 ;  /* 0x0002701001007387 */ /* 0x0003e80000100a00 */
[----:B-1----:R-:W3:Y:S01]  /*24740*/  LDL.LU.64 R18, [R1+0x258] ;  /* 0x0002580001127983 */ /* 0x002ee20000300a00 */
[----:B------:R-:W-:-:S04]  /*24750*/  IMAD.WIDE R152, R7, 0x4, R246 ;  /* 0x0000000407987825 */ /* 0x000fc800078e02f6 */
[C---:B------:R-:W-:Y:S01]  /*24760*/  IMAD.WIDE R16, R7.reuse, 0x4, R244 ;  /* 0x0000000407107825 */ /* 0x040fe200078e02f4 */
[----:B------:R1:W-:Y:S03]  /*24770*/  STL.64 [R1+0x280], R152 ;  /* 0x0002809801007387 */ /* 0x0003e60000100a00 */
[C---:B------:R-:W-:Y:S01]  /*24780*/  IMAD.WIDE R154, R7.reuse, 0x4, R242 ;  /* 0x00000004079a7825 */ /* 0x040fe200078e02f2 */
[----:B------:R1:W-:Y:S03]  /*24790*/  STL.64 [R1+0x288], R16 ;  /* 0x0002881001007387 */ /* 0x0003e60000100a00 */
[C---:B----4-:R-:W-:Y:S01]  /*247a0*/  IMAD.WIDE R220, R7.reuse, 0x4, R198 ;  /* 0x0000000407dc7825 */ /* 0x050fe200078e02c6 */
[----:B------:R-:W-:Y:S03]  /*247b0*/  STL.64 [R1+0x298], R154 ;  /* 0x0002989a01007387 */ /* 0x000fe60000100a00 */
[----:B-1----:R-:W-:-:S04]  /*247c0*/  IMAD.WIDE R152, R7, 0x4, R240 ;  /* 0x0000000407987825 */ /* 0x002fc800078e02f0 */
        /* <DEDUP_REMOVED lines=12> */
[----:B------:R-:W-:Y:S04]  /*24890*/  STL.64 [R1+0xe70], R192 ;  /* 0x000e70c001007387 */ /* 0x000fe80000100a00 */
[----:B------:R-:W-:Y:S04]  /*248a0*/  STL.64 [R1+0x310], R190 ;  /* 0x000310be01007387 */ /* 0x000fe80000100a00 */
[----:B------:R-:W-:Y:S04]  /*248b0*/  STL.64 [R1+0xe78], R190 ;  /* 0x000e78be01007387 */ /* 0x000fe80000100a00 */
[----:B------:R-:W-:Y:S04]  /*248c0*/  STL.64 [R1+0x318], R200 ;  /* 0x000318c801007387 */ /* 0x000fe80000100a00 */
[----:B------:R-:W-:Y:S01]  /*248d0*/  STL.64 [R1+0xe80], R200 ;  /* 0x000e80c801007387 */ /* 0x000fe20000100a00 */
[----:B--2---:R-:W-:-:S05]  /*248e0*/  IMAD.WIDE R204, R7, 0x4, R176 ;  /* 0x0000000407cc7825 */ /* 0x004fca00078e02b0 */
[----:B------:R-:W-:Y:S04]  /*248f0*/  STL.64 [R1+0x330], R204 ;  /* 0x000330cc01007387 */ /* 0x000fe80000100a00 */
[----:B------:R-:W-:Y:S01]  /*24900*/  STL.64 [R1+0xe88], R204 ;  /* 0x000e88cc01007387 */ /* 0x000fe20000100a00 */
[----:B---3--:R-:W-:-:S05]  /*24910*/  IMAD.WIDE R178, R7, 0x4, R194 ;  /* 0x0000000407b27825 */ /* 0x008fca00078e02c2 */
[----:B------:R-:W-:Y:S04]  /*24920*/  STL.64 [R1+0x348], R178 ;  /* 0x000348b201007387 */ /* 0x000fe80000100a00 */
[----:B------:R-:W-:Y:S01]  /*24930*/  STL.64 [R1+0xe90], R178 ;  /* 0x000e90b201007387 */ /* 0x000fe20000100a00 */
[----:B------:R-:W-:-:S05]  /*24940*/  IMAD.WIDE R194, R7, 0x4, R206 ;  /* 0x0000000407c27825 */ /* 0x000fca00078e02ce */
[----:B------:R-:W-:Y:S04]  /*24950*/  STL.64 [R1+0x350], R194 ;  /* 0x000350c201007387 */ /* 0x000fe80000100a00 */
[----:B------:R-:W-:Y:S01]  /*24960*/  STL.64 [R1+0xe98], R194 ;  /* 0x000e98c201007387 */ /* 0x000fe20000100a00 */
[----:B------:R-:W-:-:S04]  /*24970*/  IMAD.WIDE R208, R7, 0x4, R22 ;  /* 0x0000000407d07825 */ /* 0x000fc800078e0216 */
[----:B------:R-:W-:-:S05]  /*24980*/  IMAD.WIDE R196, R7, 0x4, R172 ;  /* 0x0000000407c47825 */ /* 0x000fca00078e02ac */
[----:B------:R-:W-:Y:S01]  /*24990*/  STL.64 [R1+0x360], R196 ;  /* 0x000360c401007387 */ /* 0x000fe20000100a00 */
[----:B------:R-:W-:-:S03]  /*249a0*/  IMAD.WIDE R214, R7, 0x4, R12 ;  /* 0x0000000407d67825 */ /* 0x000fc600078e020c */
[----:B------:R-:W-:Y:S01]  /*249b0*/  STL.64 [R1+0xea0], R196 ;  /* 0x000ea0c401007387 */ /* 0x000fe20000100a00 */
[----:B------:R-:W-:-:S03]  /*249c0*/  IMAD.WIDE R212, R7, 0x4, R188 ;  /* 0x0000000407d47825 */ /* 0x000fc600078e02bc */
[----:B------:R-:W2:Y:S01]  /*249d0*/  LDL.LU.64 R188, [R1+0xef8] ;  /* 0x000ef80001bc7983 */ /* 0x000ea20000300a00 */
[----:B------:R-:W-:-:S05]  /*249e0*/  IMAD.WIDE R218, R7, 0x4, R168 ;  /* 0x0000000407da7825 */ /* 0x000fca00078e02a8 */
[----:B------:R-:W-:Y:S04]  /*249f0*/  STL.64 [R1+0x370], R218 ;  /* 0x000370da01007387 */ /* 0x000fe80000100a00 */
[----:B------:R-:W-:Y:S04]  /*24a00*/  STL.64 [R1+0xea8], R218 ;  /* 0x000ea8da01007387 */ /* 0x000fe80000100a00 */
[----:B------:R-:W3:Y:S01]  /*24a10*/  LDL.LU.64 R12, [R1+0xef0] ;  /* 0x000ef000010c7983 */ /* 0x000ee20000300a00 */
[----:B------:R-:W-:-:S05]  /*24a20*/  IMAD.WIDE R202, R7, 0x4, R14 ;  /* 0x0000000407ca7825 */ /* 0x000fca00078e020e */
[----:B------:R-:W-:Y:S01]  /*24a30*/  STL.64 [R1+0x378], R202 ;  /* 0x000378ca01007387 */ /* 0x000fe20000100a00 */
[----:B------:R-:W-:-:S03]  /*24a40*/  IMAD.WIDE R14, R7, 0x4, R238 ;  /* 0x00000004070e7825 */ /* 0x000fc600078e02ee */
[----:B------:R-:W-:Y:S04]  /*24a50*/  STL.64 [R1+0xeb0], R202 ;  /* 0x000eb0ca01007387 */ /* 0x000fe80000100a00 */
[----:B------:R-:W4:Y:S01]  /*24a60*/  LDL.LU.64 R22, [R1+0xee8] ;  /* 0x000ee80001167983 */ /* 0x000f220000300a00 */
[----:B------:R-:W-:-:S05]  /*24a70*/  IMAD.WIDE R216, R7, 0x4, R18 ;  /* 0x0000000407d87825 */ /* 0x000fca00078e0212 */
[----:B------:R-:W-:Y:S04]  /*24a80*/  STL.64 [R1+0x398], R216 ;  /* 0x000398d801007387 */ /* 0x000fe80000100a00 */
[----:B------:R-:W-:Y:S04]  /*24a90*/  STL.64 [R1+0xeb8], R216 ;  /* 0x000eb8d801007387 */ /* 0x000fe80000100a00 */
[----:B------:R-:W-:Y:S04]  /*24aa0*/  STL.64 [R1+0x3a0], R212 ;  /* 0x0003a0d401007387 */ /* 0x000fe80000100a00 */
[----:B------:R-:W-:Y:S04]  /*24ab0*/  STL.64 [R1+0xec0], R212 ;  /* 0x000ec0d401007387 */ /* 0x000fe80000100a00 */
[----:B------:R1:W-:Y:S04]  /*24ac0*/  STL.64 [R1+0x3d0], R14 ;  /* 0x0003d00e01007387 */ /* 0x0003e80000100a00 */
[----:B------:R-:W2:Y:S04]  /*24ad0*/  LDL.LU.64 R210, [R1+0x8b8] ;  /* 0x0008b80001d27983 */ /* 0x000ea80000300a00 */
[----:B------:R-:W4:Y:S01]  /*24ae0*/  LDL.LU.64 R182, [R1+0x8b0] ;  /* 0x0008b00001b67983 */ /* 0x000f220000300a00 */
[----:B-1----:R-:W-:-:S05]  /*24af0*/  IMAD.WIDE R14, R7, 0x4, R236 ;  /* 0x00000004070e7825 */ /* 0x002fca00078e02ec */
[----:B------:R1:W-:Y:S04]  /*24b00*/  STL.64 [R1+0x3e0], R14 ;  /* 0x0003e00e01007387 */ /* 0x0003e80000100a00 */
[----:B------:R-:W4:Y:S04]  /*24b10*/  LDL.LU.64 R180, [R1+0x8a8] ;  /* 0x0008a80001b47983 */ /* 0x000f280000300a00 */
[----:B------:R-:W4:Y:S04]  /*24b20*/  LDL.LU.64 R176, [R1+0x8a0] ;  /* 0x0008a00001b07983 */ /* 0x000f280000300a00 */
[----:B------:R-:W4:Y:S04]  /*24b30*/  LDL.LU.64 R206, [R1+0x878] ;  /* 0x0008780001ce7983 */ /* 0x000f280000300a00 */
[----:B------:R-:W4:Y:S04]  /*24b40*/  LDL.LU.64 R172, [R1+0x870] ;  /* 0x0008700001ac7983 */ /* 0x000f280000300a00 */
[----:B------:R-:W4:Y:S04]  /*24b50*/  LDL.LU.64 R168, [R1+0x868] ;  /* 0x0008680001a87983 */ /* 0x000f280000300a00 */
[----:B-1----:R-:W4:Y:S04]  /*24b60*/  LDL.LU.64 R14, [R1+0x860] ;  /* 0x00086000010e7983 */ /* 0x002f280000300a00 */
        /* <DEDUP_REMOVED lines=12> */
[----:B------:R1:W-:Y:S01]  /*24c30*/  STL.64 [R1+0x418], R152 ;  /* 0x0004189801007387 */ /* 0x0003e20000100a00 */
[----:B------:R-:W-:-:S03]  /*24c40*/  IMAD.WIDE R240, R7, 0x4, R26 ;  /* 0x0000000407f07825 */ /* 0x000fc600078e021a */
[----:B------:R-:W-:Y:S04]  /*24c50*/  STL.64 [R1+0x3f8], R224 ;  /* 0x0003f8e001007387 */ /* 0x000fe80000100a00 */
[----:B------:R1:W-:Y:S02]  /*24c60*/  STL.64 [R1+0x420], R20 ;  /* 0x0004201401007387 */ /* 0x0003e40000100a00 */
[C---:B-1----:R-:W-:Y:S02]  /*24c70*/  IMAD.WIDE R152, R7.reuse, 0x4, R30 ;  /* 0x0000000407987825 */ /* 0x042fe400078e021e */
[----:B------:R-:W-:Y:S04]  /*24c80*/  STL.64 [R1+0x400], R246 ;  /* 0x000400f601007387 */ /* 0x000fe80000100a00 */
[----:B------:R1:W-:Y:S01]  /*24c90*/  STL.64 [R1+0x448], R154 ;  /* 0x0004489a01007387 */ /* 0x0003e20000100a00 */
[----:B------:R-:W-:-:S03]  /*24ca0*/  IMAD.WIDE R20, R7, 0x4, R32 ;  /* 0x0000000407147825 */ /* 0x000fc600078e0220 */
[----:B------:R-:W-:Y:S04]  /*24cb0*/  STL.64 [R1+0x438], R240 ;  /* 0x000438f001007387 */ /* 0x000fe80000100a00 */
[----:B------:R1:W-:Y:S04]  /*24cc0*/  STL.64 [R1+0x458], R152 ;  /* 0x0004589801007387 */ /* 0x0003e80000100a00 */
[----:B------:R1:W-:Y:S02]  /*24cd0*/  STL.64 [R1+0x468], R20 ;  /* 0x0004681401007387 */ /* 0x0003e40000100a00 */
[----:B-1----:R-:W-:-:S04]  /*24ce0*/  IMAD.WIDE R154, R7, 0x4, R64 ;  /* 0x00000004079a7825 */ /* 0x002fc800078e0240 */
[----:B------:R-:W-:-:S04]  /*24cf0*/  IMAD.WIDE R152, R7, 0x4, R34 ;  /* 0x0000000407987825 */ /* 0x000fc800078e0222 */
[C---:B------:R-:W-:Y:S01]  /*24d00*/  IMAD.WIDE R20, R7.reuse, 0x4, R62 ;  /* 0x0000000407147825 */ /* 0x040fe200078e023e */
[----:B------:R1:W-:Y:S04]  /*24d10*/  STL.64 [R1+0x470], R152 ;  /* 0x0004709801007387 */ /* 0x0003e80000100a00 */
[----:B------:R1:W-:Y:S04]  /*24d20*/  STL.64 [R1+0x488], R20 ;  /* 0x0004881401007387 */ /* 0x0003e80000100a00 */
[----:B------:R-:W-:Y:S01]  /*24d30*/  STL.64 [R1+0x490], R154 ;  /* 0x0004909a01007387 */ /* 0x000fe20000100a00 */
[----:B-1----:R-:W-:-:S04]  /*24d40*/  IMAD.WIDE R152, R7, 0x4, R66 ;  /* 0x0000000407987825 */ /* 0x002fc800078e0242 */
[C---:B------:R-:W-:Y:S01]  /*24d50*/  IMAD.WIDE R20, R7.reuse, 0x4, R68 ;  /* 0x0000000407147825 */ /* 0x040fe200078e0244 */
[----:B------:R4:W-:Y:S04]  /*24d60*/  STL.64 [R1+0x4a8], R152 ;  /* 0x0004a89801007387 */ /* 0x0009e80000100a00 */
[----:B------:R-:W-:Y:S01]  /*24d70*/  STL.64 [R1+0x4b8], R20 ;  /* 0x0004b81401007387 */ /* 0x000fe20000100a00 */
        /* <DEDUP_REMOVED lines=14> */
[----:B---3--:R-:W-:-:S04]  /*24e60*/  IMAD.WIDE R238, R7, 0x4, R12 ;  /* 0x0000000407ee7825 */ /* 0x008fc800078e020c */
[----:B--2---:R-:W-:-:S04]  /*24e70*/  IMAD.WIDE R164, R7, 0x4, R210 ;  /* 0x0000000407a47825 */ /* 0x004fc800078e02d2 */
[C---:B----4-:R-:W-:Y:S01]  /*24e80*/  IMAD.WIDE R152, R7.reuse, 0x4, R182 ;  /* 0x0000000407987825 */ /* 0x050fe200078e02b6 */
[----:B------:R-:W-:Y:S04]  /*24e90*/  STL.64 [R1+0x4c8], R164 ;  /* 0x0004c8a401007387 */ /* 0x000fe80000100a00 */
[----:B------:R-:W-:Y:S01]  /*24ea0*/  STL.64 [R1+0x4d0], R152 ;  /* 0x0004d09801007387 */ /* 0x000fe20000100a00 */
[----:B------:R-:W-:-:S04]  /*24eb0*/  IMAD.WIDE R160, R7, 0x4, R180 ;  /* 0x0000000407a07825 */ /* 0x000fc800078e02b4 */
[C---:B------:R-:W-:Y:S01]  /*24ec0*/  IMAD.WIDE R156, R7.reuse, 0x4, R176 ;  /* 0x00000004079c7825 */ /* 0x040fe200078e02b0 */
[----:B------:R-:W-:Y:S01]  /*24ed0*/  STL.64 [R1+0x4f0], R160 ;  /* 0x0004f0a001007387 */ /* 0x000fe20000100a00 */
[----:B------:R-:W1:Y:S02]  /*24ee0*/  LDC R176, c[0x0][0x230] ;  /* 0x00008c00ffb07b82 */ /* 0x000e640000000800 */
[C---:B------:R-:W-:Y:S01]  /*24ef0*/  IMAD.WIDE R198, R7.reuse, 0x4, R206 ;  /* 0x0000000407c67825 */ /* 0x040fe200078e02ce */
[----:B------:R-:W-:Y:S03]  /*24f00*/  STL.64 [R1+0x4f8], R156 ;  /* 0x0004f89c01007387 */ /* 0x000fe60000100a00 */
[C---:B------:R-:W-:Y:S01]  /*24f10*/  IMAD.WIDE R174, R7.reuse, 0x4, R172 ;  /* 0x0000000407ae7825 */ /* 0x040fe200078e02ac */
[----:B------:R-:W-:Y:S01]  /*24f20*/  STL.64 [R1+0x500], R198 ;  /* 0x000500c601007387 */ /* 0x000fe20000100a00 */
[----:B------:R-:W2:Y:S02]  /*24f30*/  LDC R172, c[0x0][0x230] ;  /* 0x00008c00ffac7b82 */ /* 0x000ea40000000800 */
[C---:B------:R-:W-:Y:S01]  /*24f40*/  IMAD.WIDE R166, R7.reuse, 0x4, R168 ;  /* 0x0000000407a67825 */ /* 0x040fe200078e02a8 */
[----:B------:R-:W-:Y:S03]  /*24f50*/  STL.64 [R1+0x508], R174 ;  /* 0x000508ae01007387 */ /* 0x000fe60000100a00 */
[----:B------:R-:W-:-:S02]  /*24f60*/  IMAD.WIDE R170, R7, 0x4, R14 ;  /* 0x0000000407aa7825 */ /* 0x000fc400078e020e */
[----:B------:R-:W3:Y:S02]  /*24f70*/  LDC R173, c[0x0][0x230] ;  /* 0x00008c00ffad7b82 */ /* 0x000ee40000000800 */
[----:B------:R-:W-:-:S04]  /*24f80*/  IMAD.WIDE R18, R7, 0x4, R18 ;  /* 0x0000000407127825 */ /* 0x000fc800078e0212 */
[C---:B------:R-:W-:Y:S02]  /*24f90*/  IMAD.WIDE R206, R7.reuse, 0x4, R22 ;  /* 0x0000000407ce7825 */ /* 0x040fe400078e0216 */
[----:B------:R-:W4:Y:S01]  /*24fa0*/  LDL.LU.64 R22, [R1+0xee0] ;  /* 0x000ee00001167983 */ /* 0x000f220000300a00 */
[----:B------:R-:W1:Y:S01]  /*24fb0*/  LDC R169, c[0x0][0x230] ;  /* 0x00008c00ffa97b82 */ /* 0x000e620000000800 */
[C---:B------:R-:W-:Y:S02]  /*24fc0*/  IMAD.WIDE R210, R7.reuse, 0x4, R188 ;  /* 0x0000000407d27825 */ /* 0x040fe400078e02bc */
[----:B------:R-:W-:Y:S04]  /*24fd0*/  STL.64 [R1+0x510], R166 ;  /* 0x000510a601007387 */ /* 0x000fe80000100a00 */
[----:B------:R-:W2:Y:S04]  /*24fe0*/  LDL.LU.64 R12, [R1+0xed8] ;  /* 0x000ed800010c7983 */ /* 0x000ea80000300a00 */
        /* <DEDUP_REMOVED lines=14> */
[----:B------:R3:W-:Y:S04]  /*250d0*/  STL.64 [R1+0x628], R4 ;  /* 0x0006280401007387 */ /* 0x0007e80000100a00 */
[----:B------:R-:W-:Y:S04]  /*250e0*/  STL.64 [R1+0x608], R244 ;  /* 0x000608f401007387 */ /* 0x000fe80000100a00 */
[----:B------:R1:W-:Y:S01]  /*250f0*/  STL.64 [R1+0x638], R8 ;  /* 0x0006380801007387 */ /* 0x0003e20000100a00 */
[----:B---3--:R-:W-:-:S03]  /*25100*/  IMAD.WIDE R4, R7, 0x4, R56 ;  /* 0x0000000407047825 */ /* 0x008fc600078e0238 */
[----:B------:R-:W-:Y:S04]  /*25110*/  STL.64 [R1+0x618], R250 ;  /* 0x000618fa01007387 */ /* 0x000fe80000100a00 */
[----:B------:R3:W-:Y:S01]  /*25120*/  STL.64 [R1+0x648], R4 ;  /* 0x0006480401007387 */ /* 0x0007e20000100a00 */
[----:B-1----:R-:W-:-:S03]  /*25130*/  IMAD.WIDE R8, R7, 0x4, R60 ;  /* 0x0000000407087825 */ /* 0x002fc600078e023c */
[----:B------:R1:W-:Y:S04]  /*25140*/  STL.64 [R1+0x658], R10 ;  /* 0x0006580a01007387 */ /* 0x0003e80000100a00 */
[----:B------:R1:W-:Y:S01]  /*25150*/  STL.64 [R1+0x668], R8 ;  /* 0x0006680801007387 */ /* 0x0003e20000100a00 */
[----:B---3--:R-:W-:-:S04]  /*25160*/  IMAD.WIDE R4, R7, 0x4, R70 ;  /* 0x0000000407047825 */ /* 0x008fc800078e0246 */
[C---:B-1----:R-:W-:Y:S01]  /*25170*/  IMAD.WIDE R10, R7.reuse, 0x4, R72 ;  /* 0x00000004070a7825 */ /* 0x042fe200078e0248 */
[----:B------:R1:W-:Y:S03]  /*25180*/  STL.64 [R1+0x678], R4 ;  /* 0x0006780401007387 */ /* 0x0003e60000100a00 */
[C---:B------:R-:W-:Y:S01]  /*25190*/  IMAD.WIDE R8, R7.reuse, 0x4, R74 ;  /* 0x0000000407087825 */ /* 0x040fe200078e024a */
[----:B------:R3:W-:Y:S04]  /*251a0*/  STL.64 [R1+0x680], R10 ;  /* 0x0006800a01007387 */ /* 0x0007e80000100a00 */
[----:B------:R-:W-:Y:S01]  /*251b0*/  STL.64 [R1+0x690], R8 ;  /* 0x0006900801007387 */ /* 0x000fe20000100a00 */
[----:B-1----:R-:W-:-:S05]  /*251c0*/  IMAD.WIDE R4, R7, 0x4, R76 ;  /* 0x0000000407047825 */ /* 0x002fca00078e024c */
[----:B------:R1:W-:Y:S04]  /*251d0*/  STL.64 [R1+0x6a0], R4 ;  /* 0x0006a00401007387 */ /* 0x0003e80000100a00 */
[----:B------:R-:W4:Y:S04]  /*251e0*/  LDL.LU.64 R208, [R1+0xbe0] ;  /* 0x000be00001d07983 */ /* 0x000f280000300a00 */
[----:B------:R-:W2:Y:S04]  /*251f0*/  LDL.LU.64 R214, [R1+0xbd8] ;  /* 0x000bd80001d67983 */ /* 0x000ea80000300a00 */
        /* <DEDUP_REMOVED lines=19> */
[----:B------:R-:W2:Y:S01]  /*25330*/  LDL.LU.64 R180, [R1+0xb38] ;  /* 0x000b380001b47983 */ /* 0x000ea20000300a00 */
[----:B------:R-:W-:-:S02]  /*25340*/  VIADD R3, R3, 0xfffffd7f ;  /* 0xfffffd7f03037836 */ /* 0x000fc40000000000 */
[----:B------:R-:W-:Y:S01]  /*25350*/  VIADD R2, R2, 0xfffffd7e ;  /* 0xfffffd7e02027836 */ /* 0x000fe20000000000 */
[----:B------:R-:W2:Y:S02]  /*25360*/  LDL.LU.64 R14, [R1+0xb30] ;  /* 0x000b3000010e7983 */ /* 0x000ea40000300a00 */
[----:B------:R-:W-:Y:S02]  /*25370*/  ISETP.GE.U32.AND P1, PT, R3, 0x7ffffd00, PT ;  /* 0x7ffffd000300780c */ /* 0x000fe40003f26070 */
[----:B------:R-:W-:Y:S02]  /*25380*/  ISETP.GE.U32.AND P2, PT, R2, 0x7ffffcff, PT ;  /* 0x7ffffcff0200780c */ /* 0x000fe40003f46070 */
[----:B------:R-:W2:Y:S04]  /*25390*/  LDL.LU.64 R2, [R1+0xb28] ;  /* 0x000b280001027983 */ /* 0x000ea80000300a00 */
[----:B---3--:R-:W3:Y:S04]  /*253a0*/  LDL.LU.64 R10, [R1+0xb20] ;  /* 0x000b2000010a7983 */ /* 0x008ee80000300a00 */
[----:B-1----:R-:W3:Y:S04]  /*253b0*/  LDL.LU.64 R4, [R1+0xb18] ;  /* 0x000b180001047983 */ /* 0x002ee80000300a00 */
[----:B------:R-:W3:Y:S04]  /*253c0*/  LDL.LU.64 R8, [R1+0xb10] ;  /* 0x000b100001087983 */ /* 0x000ee80000300a00 */
[----:B------:R-:W3:Y:S01]  /*253d0*/  LDL.LU.64 R188, [R1+0xb08] ;  /* 0x000b080001bc7983 */ /* 0x000ee20000300a00 */
[----:B----4-:R-:W-:-:S04]  /*253e0*/  IMAD.WIDE R24, R23, 0x4, R208 ;  /* 0x0000000417187825 */ /* 0x010fc800078e02d0 */
[----:B--2---:R-:W-:-:S04]  /*253f0*/  IMAD.WIDE R26, R23, 0x4, R214 ;  /* 0x00000004171a7825 */ /* 0x004fc800078e02d6 */
        /* <DEDUP_REMOVED lines=15> */
[C---:B------:R-:W-:Y:S02]  /*254f0*/  IMAD.WIDE R66, R23.reuse, 0x4, R180 ;  /* 0x0000000417427825 */ /* 0x040fe400078e02b4 */
[----:B------:R-:W2:Y:S04]  /*25500*/  LDL.LU.64 R180, [R1+0xb00] ;  /* 0x000b000001b47983 */ /* 0x000ea80000300a00 */
        /* <DEDUP_REMOVED lines=14> */
[----:B------:R-:W4:Y:S01]  /*255f0*/  LDL.LU.64 R20, [R1+0xa68] ;  /* 0x000a680001147983 */ /* 0x000f220000300a00 */
[----:B------:R-:W-:-:S03]  /*25600*/  IMAD.WIDE R68, R23, 0x4, R14 ;  /* 0x0000000417447825 */ /* 0x000fc600078e020e */
[----:B------:R-:W4:Y:S01]  /*25610*/  LDL.LU.64 R220, [R1+0xa60] ;  /* 0x000a600001dc7983 */ /* 0x000f220000300a00 */
[----:B------:R-:W-:-:S03]  /*25620*/  IMAD.WIDE R70, R23, 0x4, R2 ;  /* 0x0000000417467825 */ /* 0x000fc600078e0202 */
[----:B------:R-:W4:Y:S01]  /*25630*/  LDL.LU.64 R154, [R1+0xa58] ;  /* 0x000a5800019a7983 */ /* 0x000f220000300a00 */
[----:B---3--:R-:W-:-:S03]  /*25640*/  IMAD.WIDE R72, R23, 0x4, R10 ;  /* 0x0000000417487825 */ /* 0x008fc600078e020a */
[----:B------:R-:W3:Y:S01]  /*25650*/  LDL.LU.64 R158, [R1+0xa50] ;  /* 0x000a5000019e7983 */ /* 0x000ee20000300a00 */
[----:B------:R-:W-:-:S03]  /*25660*/  IMAD.WIDE R76, R23, 0x4, R8 ;  /* 0x00000004174c7825 */ /* 0x000fc600078e0208 */
[----:B------:R-:W3:Y:S01]  /*25670*/  LDL.LU.64 R162, [R1+0xa48] ;  /* 0x000a480001a27983 */ /* 0x000ee20000300a00 */
[----:B------:R-:W-:-:S03]  /*25680*/  IMAD.WIDE R74, R23, 0x4, R4 ;  /* 0x00000004174a7825 */ /* 0x000fc600078e0204 */
[----:B------:R-:W3:Y:S01]  /*25690*/  LDL.LU.64 R14, [R1+0xa40] ;  /* 0x000a4000010e7983 */ /* 0x000ee20000300a00 */
[----:B------:R-:W-:-:S03]  /*256a0*/  IMAD.WIDE R78, R23, 0x4, R188 ;  /* 0x00000004174e7825 */ /* 0x000fc600078e02bc */
[----:B------:R-:W3:Y:S04]  /*256b0*/  LDL.LU.64 R2, [R1+0xa38] ;  /* 0x000a380001027983 */ /* 0x000ee80000300a00 */
[----:B------:R-:W3:Y:S04]  /*256c0*/  LDL.LU.64 R10, [R1+0xa30] ;  /* 0x000a3000010a7983 */ /* 0x000ee80000300a00 */
[----:B------:R-:W3:Y:S04]  /*256d0*/  LDL.LU.64 R8, [R1+0xa28] ;  /* 0x000a280001087983 */ /* 0x000ee80000300a00 */
[----:B------:R-:W3:Y:S04]  /*256e0*/  LDL.LU.64 R4, [R1+0xa20] ;  /* 0x000a200001047983 */ /* 0x000ee80000300a00 */
        /* <DEDUP_REMOVED lines=9> */
[----:B--2---:R-:W-:-:S03]  /*25780*/  IMAD.WIDE R80, R23, 0x4, R180 ;  /* 0x0000000417507825 */ /* 0x004fc600078e02b4 */
[----:B------:R-:W2:Y:S01]  /*25790*/  LDL.LU.64 R180, [R1+0x9e0] ;  /* 0x0009e00001b47983 */ /* 0x000ea20000300a00 */
[----:B----4-:R-:W-:-:S03]  /*257a0*/  IMAD.WIDE R84, R23, 0x4, R208 ;  /* 0x0000000417547825 */ /* 0x010fc600078e02d0 */
[----:B------:R-:W4:Y:S01]  /*257b0*/  LDL.LU.64 R208, [R1+0xed0] ;  /* 0x000ed00001d07983 */ /* 0x000f220000300a00 */
[----:B------:R-:W-:-:S03]  /*257c0*/  IMAD.WIDE R86, R23, 0x4, R214 ;  /* 0x0000000417567825 */ /* 0x000fc600078e02d6 */
        /* <DEDUP_REMOVED lines=32> */
[----:B------:R-:W4:Y:S01]  /*259d0*/  LDL.LU.64 R162, [R1+0xe48] ;  /* 0x000e480001a27983 */ /* 0x000f220000300a00 */
[----:B------:R-:W-:-:S03]  /*259e0*/  IMAD.WIDE R120, R23, 0x4, R14 ;  /* 0x0000000417787825 */ /* 0x000fc600078e020e */
        /* <DEDUP_REMOVED lines=11> */
[----:B------:R-:W-:-:S04]  /*25aa0*/  IMAD.WIDE R136, R23, 0x4, R12 ;  /* 0x0000000417887825 */ /* 0x000fc800078e020c */
[----:B------:R-:W-:-:S04]  /*25ab0*/  IMAD.WIDE R138, R23, 0x4, R186 ;  /* 0x00000004178a7825 */ /* 0x000fc800078e02ba */
[----:B------:R-:W-:-:S04]  /*25ac0*/  IMAD.WIDE R140, R23, 0x4, R184 ;  /* 0x00000004178c7825 */ /* 0x000fc800078e02b8 */
[----:B------:R-:W-:-:S04]  /*25ad0*/  IMAD.WIDE R142, R23, 0x4, R182 ;  /* 0x00000004178e7825 */ /* 0x000fc800078e02b6 */
[C---:B--2---:R-:W-:Y:S01]  /*25ae0*/  IMAD.WIDE R144, R23.reuse, 0x4, R180 ;  /* 0x0000000417907825 */ /* 0x044fe200078e02b4 */
[----:B---3--:R-:W-:Y:S04]  /*25af0*/  LDGSTS.E [R14], desc[UR8][R24.64], P3 ;  /* 0x00000000180e7fae */ /* 0x008fe80009921848 */
[----:B------:R-:W-:Y:S01]  /*25b00*/  LDGSTS.E [R14+0x400], desc[UR8][R40.64], P3 ;  /* 0x00400000280e7fae */ /* 0x000fe20009921848 */
[----:B----4-:R-:W-:-:S03]  /*25b10*/  IMAD.WIDE R134, R23, 0x4, R10 ;  /* 0x0000000417867825 */ /* 0x010fc600078e020a */
[----:B------:R-:W-:Y:S04]  /*25b20*/  LDGSTS.E [R14+0x800], desc[UR8][R56.64], P3 ;  /* 0x00800000380e7fae */ /* 0x000fe80009921848 */
[----:B------:R-:W-:Y:S04]  /*25b30*/  LDGSTS.E [R14+0xc00], desc[UR8][R72.64], P3 ;  /* 0x00c00000480e7fae */ /* 0x000fe80009921848 */
[----:B------:R-:W-:Y:S01]  /*25b40*/  LDGSTS.E [R14+0x1000], desc[UR8][R88.64], P3 ;  /* 0x01000000580e7fae */ /* 0x000fe20009921848 */
[----:B------:R-:W-:-:S03]  /*25b50*/  IMAD.WIDE R132, R23, 0x4, R188 ;  /* 0x0000000417847825 */ /* 0x000fc600078e02bc */
[----:B------:R-:W-:Y:S04]  /*25b60*/  LDGSTS.E [R14+0x1400], desc[UR8][R104.64], P3 ;  /* 0x01400000680e7fae */ /* 0x000fe80009921848 */
[----:B------:R-:W2:Y:S04]  /*25b70*/  LDL.LU.64 R188, [R1+0xe10] ;  /* 0x000e100001bc7983 */ /* 0x000ea80000300a00 */
[----:B------:R-:W3:Y:S04]  /*25b80*/  LDL.LU.64 R10, [R1+0xe08] ;  /* 0x000e0800010a7983 */ /* 0x000ee80000300a00 */
[----:B------:R-:W4:Y:S04]  /*25b90*/  LDL.LU.64 R12, [R1+0xe00] ;  /* 0x000e0000010c7983 */ /* 0x000f280000300a00 */
[----:B------:R-:W-:Y:S01]  /*25ba0*/  LDGSTS.E [R14+0x1800], desc[UR8][R120.64], P3 ;  /* 0x01800000780e7fae */ /* 0x000fe20009921848 */
[----:B------:R-:W-:-:S03]  /*25bb0*/  IMAD.WIDE R150, R23, 0x4, R2 ;  /* 0x0000000417967825 */ /* 0x000fc600078e0202 */
[----:B------:R-:W-:Y:S01]  /*25bc0*/  LDGSTS.E [R14+0x1c00], desc[UR8][R136.64], P3 ;  /* 0x01c00000880e7fae */ /* 0x000fe20009921848 */
[----:B------:R-:W-:-:S03]  /*25bd0*/  IMAD.WIDE R2, R23, 0x4, R24 ;  /* 0x0000000417027825 */ /* 0x000fc600078e0218 */
[----:B------:R-:W3:Y:S04]  /*25be0*/  LDL.64 R186, [R1+0xf0] ;  /* 0x0000f00001ba7983 */ /* 0x000ee80000100a00 */
[----:B------:R1:W-:Y:S02]  /*25bf0*/  STL.64 [R1+0x698], R2 ;  /* 0x0006980201007387 */ /* 0x0003e40000100a00 */
[----:B-1----:R-:W-:-:S05]  /*25c00*/  IMAD.WIDE R2, R23, 0x4, R26 ;  /* 0x0000000417027825 */ /* 0x002fca00078e021a */
[----:B------:R1:W-:Y:S02]  /*25c10*/  STL.64 [R1+0x6a8], R2 ;  /* 0x0006a80201007387 */ /* 0x0003e40000100a00 */
[----:B-1----:R-:W-:-:S05]  /*25c20*/  IMAD.WIDE R2, R23, 0x4, R28 ;  /* 0x0000000417027825 */ /* 0x002fca00078e021c */
[----:B------:R1:W-:Y:S02]  /*25c30*/  STL.64 [R1+0x6b0], R2 ;  /* 0x0006b00201007387 */ /* 0x0003e40000100a00 */
[----:B-1----:R-:W-:-:S04]  /*25c40*/  IMAD.WIDE R2, R23, 0x4, R30 ;  /* 0x0000000417027825 */ /* 0x002fc800078e021e */
[----:B------:R-:W-:-:S04]  /*25c50*/  IMAD.WIDE R148, R23, 0x4, R4 ;  /* 0x0000000417947825 */ /* 0x000fc800078e0204 */
[C---:B------:R-:W-:Y:S01]  /*25c60*/  IMAD.WIDE R4, R23.reuse, 0x4, R38 ;  /* 0x0000000417047825 */ /* 0x040fe200078e0226 */
[----:B----4-:R1:W-:Y:S04]  /*25c70*/  LDGSTS.E [R13+0x80], desc[UR8][R26.64], P3 ;  /* 0x000800001a0d7fae */ /* 0x0103e80009921848 */
[----:B------:R-:W-:Y:S04]  /*25c80*/  LDGSTS.E [R13+0x480], desc[UR8][R42.64], P3 ;  /* 0x004800002a0d7fae */ /* 0x000fe80009921848 */
[----:B------:R-:W-:Y:S04]  /*25c90*/  LDGSTS.E [R13+0x880], desc[UR8][R58.64], P3 ;  /* 0x008800003a0d7fae */ /* 0x000fe80009921848 */
[----:B------:R-:W-:Y:S01]  /*25ca0*/  LDGSTS.E [R13+0xc80], desc[UR8][R74.64], P3 ;  /* 0x00c800004a0d7fae */ /* 0x000fe20009921848 */
[C---:B--2---:R-:W-:Y:S01]  /*25cb0*/  IMAD.WIDE R146, R23.reuse, 0x4, R188 ;  /* 0x0000000417927825 */ /* 0x044fe200078e02bc */
[----:B------:R-:W-:Y:S01]  /*25cc0*/  IADD3 R168, R22, 0x100000, RZ ;  /* 0x0010000016a87810 */ /* 0x000fe20007ffe0ff */
[----:B-1----:R-:W1:Y:S01]  /*25cd0*/  LDC R27, c[0x0][0x230] ;  /* 0x00008c00ff1b7b82 */ /* 0x002e620000000800 */
[----:B------:R-:W-:Y:S04]  /*25ce0*/  LDGSTS.E [R13+0x1080], desc[UR8][R90.64], P3 ;  /* 0x010800005a0d7fae */ /* 0x000fe80009921848 */
[----:B------:R-:W-:Y:S04]  /*25cf0*/  LDGSTS.E [R13+0x1480], desc[UR8][R106.64], P3 ;  /* 0x014800006a0d7fae */ /* 0x000fe80009921848 */
[----:B------:R-:W-:Y:S04]  /*25d00*/  LDGSTS.E [R13+0x1880], desc[UR8][R122.64], P3 ;  /* 0x018800007a0d7fae */ /* 0x000fe80009921848 */
[----:B------:R-:W-:Y:S04]  /*25d10*/  LDGSTS.E [R13+0x1c80], desc[UR8][R138.64], P3 ;  /* 0x01c800008a0d7fae */ /* 0x000fe80009921848 */
[----:B------:R2:W-:Y:S04]  /*25d20*/  LDGSTS.E [R12+0x100], desc[UR8][R28.64], P3 ;  /* 0x001000001c0c7fae */ /* 0x0005e80009921848 */
[----:B------:R-:W-:Y:S04]  /*25d30*/  LDGSTS.E [R12+0x500], desc[UR8][R44.64], P3 ;  /* 0x005000002c0c7fae */ /* 0x000fe80009921848 */
[----:B------:R-:W-:Y:S04]  /*25d40*/  LDGSTS.E [R12+0x900], desc[UR8][R60.64], P3 ;  /* 0x009000003c0c7fae */ /* 0x000fe80009921848 */
[----:B------:R-:W-:Y:S04]  /*25d50*/  LDGSTS.E [R12+0xd00], desc[UR8][R76.64], P3 ;  /* 0x00d000004c0c7fae */ /* 0x000fe80009921848 */
[----:B------:R-:W-:Y:S01]  /*25d60*/  STL.64 [R1+0xce8], R12 ;  /* 0x000ce80c01007387 */ /* 0x000fe20000100a00 */
[----:B------:R-:W-:-:S04]  /*25d70*/  IMAD.WIDE R188, R23, 0x4, R102 ;  /* 0x0000000417bc7825 */ /* 0x000fc800078e0266 */
[----:B------:R-:W-:Y:S01]  /*25d80*/  VIADD R7, R22, 0x100000 ;  /* 0x0010000016077836 */ /* 0x000fe20000000000 */
[----:B------:R-:W-:Y:S01]  /*25d90*/  LDGSTS.E [R12+0x1100], desc[UR8][R92.64], P3 ;  /* 0x011000005c0c7fae */ /* 0x000fe20009921848 */
[----:B------:R-:W-:Y:S01]  /*25da0*/  IMAD.WIDE R180, R23, 0x4, R146 ;  /* 0x0000000417b47825 */ /* 0x000fe200078e0292 */
[----:B------:R-:W-:Y:S01]  /*25db0*/  IADD3 R24, R172, -0x284, RZ ;  /* 0xfffffd7cac187810 */ /* 0x000fe20007ffe0ff */
[----:B--2---:R-:W2:Y:S01]  /*25dc0*/  LDC R29, c[0x0][0x230] ;  /* 0x00008c00ff1d7b82 */ /* 0x004ea20000000800 */
[----:B------:R-:W-:Y:S04]  /*25dd0*/  LDGSTS.E [R12+0x1500], desc[UR8][R108.64], P3 ;  /* 0x015000006c0c7fae */ /* 0x000fe80009921848 */
[----:B------:R-:W-:Y:S01]  /*25de0*/  LDGSTS.E [R12+0x1900], desc[UR8][R124.64], P3 ;  /* 0x019000007c0c7fae */ /* 0x000fe20009921848 */
[----:B------:R-:W-:Y:S01]  /*25df0*/  VIADD R25, R169, 0xfffffd7d ;  /* 0xfffffd7da9197836 */ /* 0x000fe20000000000 */
[----:B------:R-:W-:Y:S01]  /*25e00*/  IADD3 R26, R176, -0x2a2, RZ ;  /* 0xfffffd5eb01a7810 */ /* 0x000fe20007ffe0ff */
[----:B------:R-:W4:Y:S01]  /*25e10*/  LDC R28, c[0x0][0x230] ;  /* 0x00008c00ff1c7b82 */ /* 0x000f220000000800 */
[----:B------:R-:W-:Y:S04]  /*25e20*/  LDGSTS.E [R12+0x1d00], desc[UR8][R140.64], P3 ;  /* 0x01d000008c0c7fae */ /* 0x000fe80009921848 */
[----:B---3--:R3:W-:Y:S04]  /*25e30*/  LDGSTS.E [R11+0x180], desc[UR8][R30.64], P3 ;  /* 0x001800001e0b7fae */ /* 0x0087e80009921848 */
[----:B------:R-:W-:Y:S04]  /*25e40*/  LDGSTS.E [R11+0x580], desc[UR8][R46.64], P3 ;  /* 0x005800002e0b7fae */ /* 0x000fe80009921848 */
[----:B------:R-:W-:Y:S04]  /*25e50*/  LDGSTS.E [R11+0x980], desc[UR8][R62.64], P3 ;  /* 0x009800003e0b7fae */ /* 0x000fe80009921848 */
[----:B------:R-:W-:Y:S04]  /*25e60*/  LDGSTS.E [R11+0xd80], desc[UR8][R78.64], P3 ;  /* 0x00d800004e0b7fae */ /* 0x000fe80009921848 */
[----:B------:R1:W-:Y:S01]  /*25e70*/  STL.64 [R1+0x6b8], R2 ;  /* 0x0006b80201007387 */ /* 0x0003e20000100a00 */
[----:B------:R-:W-:Y:S01]  /*25e80*/  ISETP.GE.U32.AND P4, PT, R24, 0x7ffffcfd, PT ;  /* 0x7ffffcfd1800780c */ /* 0x000fe20003f86070 */
[----:B---3--:R-:W3:Y:S02]  /*25e90*/  LDC R30, c[0x0][0x230] ;  /* 0x00008c00ff1e7b82 */ /* 0x008ee40000000800 */
[----:B------:R-:W-:Y:S04]  /*25ea0*/  LDGSTS.E [R11+0x1180], desc[UR8][R94.64], P3 ;  /* 0x011800005e0b7fae */ /* 0x000fe80009921848 */
[----:B------:R-:W-:Y:S02]  /*25eb0*/  LDGSTS.E [R11+0x1580], desc[UR8][R110.64], P3 ;  /* 0x015800006e0b7fae */ /* 0x000fe40009921848 */
[----:B------:R-:W3:Y:S02]  /*25ec0*/  LDC R31, c[0x0][0x230] ;  /* 0x00008c00ff1f7b82 */ /* 0x000ee40000000800 */
[----:B------:R-:W-:Y:S04]  /*25ed0*/  LDGSTS.E [R11+0x1980], desc[UR8][R126.64], P3 ;  /* 0x019800007e0b7fae */ /* 0x000fe80009921848 */
[----:B------:R-:W-:Y:S01]  /*25ee0*/  LDGSTS.E [R11+0x1d80], desc[UR8][R142.64], P3 ;  /* 0x01d800008e0b7fae */ /* 0x000fe20009921848 */
[----:B-1----:R-:W-:-:S03]  /*25ef0*/  IMAD.WIDE R2, R23, 0x4, R32 ;  /* 0x0000000417027825 */ /* 0x002fc600078e0220 */
[----:B------:R1:W-:Y:S04]  /*25f00*/  LDGSTS.E [R10+0x200], desc[UR8][R32.64], P3 ;  /* 0x00200000200a7fae */ /* 0x0003e80009921848 */
[----:B------:R-:W-:Y:S04]  /*25f10*/  LDGSTS.E [R10+0x600], desc[UR8][R48.64], P3 ;  /* 0x00600000300a7fae */ /* 0x000fe80009921848 */
[----:B------:R-:W-:Y:S04]  /*25f20*/  LDGSTS.E [R10+0xa00], desc[UR8][R64.64], P3 ;  /* 0x00a00000400a7fae */ /* 0x000fe80009921848 */
[----:B------:R-:W-:Y:S01]  /*25f30*/  LDGSTS.E [R10+0xe00], desc[UR8][R80.64], P3 ;  /* 0x00e00000500a7fae */ /* 0x000fe20009921848 */
[----:B------:R-:W-:Y:S01]  /*25f40*/  VIADD R24, R22, 0x100000 ;  /* 0x0010000016187836 */ /* 0x000fe20000000000 */
[----:B-1----:R-:W1:Y:S02]  /*25f50*/  LDC R32, c[0x0][0x230] ;  /* 0x00008c00ff207b82 */ /* 0x002e640000000800 */
[----:B------:R-:W-:Y:S04]  /*25f60*/  LDGSTS.E [R10+0x1200], desc[UR8][R96.64], P3 ;  /* 0x01200000600a7fae */ /* 0x000fe80009921848 */
[----:B------:R-:W-:Y:S04]  /*25f70*/  LDGSTS.E [R10+0x1600], desc[UR8][R112.64], P3 ;  /* 0x01600000700a7fae */ /* 0x000fe80009921848 */
[----:B------:R-:W-:Y:S04]  /*25f80*/  LDGSTS.E [R10+0x1a00], desc[UR8][R128.64], P3 ;  /* 0x01a00000800a7fae */ /* 0x000fe80009921848 */
[----:B------:R-:W-:Y:S04]  /*25f90*/  LDGSTS.E [R10+0x1e00], desc[UR8][R144.64], P3 ;  /* 0x01e00000900a7fae */ /* 0x000fe80009921848 */
[----:B------:R2:W-:Y:S04]  /*25fa0*/  STL.64 [R1+0x6c8], R2 ;  /* 0x0006c80201007387 */ /* 0x0005e80000100a00 */
[----:B------:R-:W-:Y:S04]  /*25fb0*/  LDGSTS.E [R9+0x280], desc[UR8][R34.64], P3 ;  /* 0x0028000022097fae */ /* 0x000fe80009921848 */
[----:B------:R-:W-:Y:S01]  /*25fc0*/  LDGSTS.E [R9+0x680], desc[UR8][R50.64], P3 ;  /* 0x0068000032097fae */ /* 0x000fe20009921848 */
[----:B--2---:R-:W-:-:S03]  /*25fd0*/  IMAD.WIDE R2, R23, 0x4, R34 ;  /* 0x0000000417027825 */ /* 0x004fc600078e0222 */
[----:B------:R-:W-:Y:S04]  /*25fe0*/  LDGSTS.E [R9+0xa80], desc[UR8][R66.64], P3 ;  /* 0x00a8000042097fae */ /* 0x000fe80009921848 */
[----:B------:R-:W-:Y:S04]  /*25ff0*/  LDGSTS.E [R9+0xe80], desc[UR8][R82.64], P3 ;  /* 0x00e8000052097fae */ /* 0x000fe80009921848 */
[----:B------:R-:W-:Y:S04]  /*26000*/  LDGSTS.E [R9+0x1280], desc[UR8][R98.64], P3 ;  /* 0x0128000062097fae */ /* 0x000fe80009921848 */
[----:B------:R-:W-:Y:S04]  /*26010*/  STL.64 [R1+0xcd8], R10 ;  /* 0x000cd80a01007387 */ /* 0x000fe80000100a00 */
        /* <DEDUP_REMOVED lines=14> */
[----:B------:R2:W-:Y:S04]  /*26100*/  LDGSTS.E [R8+0x1f00], desc[UR8][R148.64], P3 ;  /* 0x01f0000094087fae */ /* 0x0005e80009921848 */
[----:B------:R2:W-:Y:S04]  /*26110*/  STL.64 [R1+0xc88], R8 ;  /* 0x000c880801007387 */ /* 0x0005e80000100a00 */
[----:B------:R4:W-:Y:S04]  /*26120*/  STL.64 [R1+0x6e0], R4 ;  /* 0x0006e00401007387 */ /* 0x0009e80000100a00 */
[----:B------:R3:W-:Y:S01]  /*26130*/  STL.64 [R1+0x6f0], R2 ;  /* 0x0006f00201007387 */ /* 0x0007e20000100a00 */
[----:B--2---:R-:W-:-:S03]  /*26140*/  IMAD.WIDE R8, R23, 0x4, R42 ;  /* 0x0000000417087825 */ /* 0x004fc600078e022a */
[----:B------:R-:W-:Y:S01]  /*26150*/  LDGSTS.E [R6+0x380], desc[UR8][R38.64], P3 ;  /* 0x0038000026067fae */ /* 0x000fe20009921848 */
[----:B----4-:R-:W-:-:S03]  /*26160*/  IMAD.WIDE R4, R23, 0x4, R44 ;  /* 0x0000000417047825 */ /* 0x010fc600078e022c */
[----:B------:R2:W-:Y:S01]  /*26170*/  STL.64 [R1+0x6f8], R8 ;  /* 0x0006f80801007387 */ /* 0x0005e20000100a00 */
[----:B---3--:R-:W-:-:S03]  /*26180*/  IMAD.WIDE R2, R23, 0x4, R46 ;  /* 0x0000000417027825 */ /* 0x008fc600078e022e */
[----:B------:R3:W-:Y:S04]  /*26190*/  STL.64 [R1+0x700], R4 ;  /* 0x0007000401007387 */ /* 0x0007e80000100a00 */
[----:B------:R4:W-:Y:S01]  /*261a0*/  STL.64 [R1+0x710], R2 ;  /* 0x0007100201007387 */ /* 0x0009e20000100a00 */
[----:B--2---:R-:W-:-:S03]  /*261b0*/  IMAD.WIDE R8, R23, 0x4, R48 ;  /* 0x0000000417087825 */ /* 0x004fc600078e0230 */
[----:B------:R-:W-:Y:S01]  /*261c0*/  LDGSTS.E [R6+0x780], desc[UR8][R54.64], P3 ;  /* 0x0078000036067fae */ /* 0x000fe20009921848 */
[----:B---3--:R-:W-:-:S03]  /*261d0*/  IMAD.WIDE R4, R23, 0x4, R50 ;  /* 0x0000000417047825 */ /* 0x008fc600078e0232 */
[----:B------:R-:W-:Y:S01]  /*261e0*/  STL.64 [R1+0x718], R8 ;  /* 0x0007180801007387 */ /* 0x000fe20000100a00 */
[----:B----4-:R-:W-:-:S03]  /*261f0*/  IMAD.WIDE R2, R23, 0x4, R52 ;  /* 0x0000000417027825 */ /* 0x010fc600078e0234 */
[----:B------:R2:W-:Y:S04]  /*26200*/  STL.64 [R1+0x720], R4 ;  /* 0x0007200401007387 */ /* 0x0005e80000100a00 */
[----:B------:R3:W-:Y:S01]  /*26210*/  STL.64 [R1+0x730], R2 ;  /* 0x0007300201007387 */ /* 0x0007e20000100a00 */
[----:B------:R-:W-:-:S03]  /*26220*/  IMAD.WIDE R10, R23, 0x4, R108 ;  /* 0x00000004170a7825 */ /* 0x000fc600078e026c */
[----:B------:R-:W-:Y:S01]  /*26230*/  LDGSTS.E [R6+0xb80], desc[UR8][R70.64], P3 ;  /* 0x00b8000046067fae */ /* 0x000fe20009921848 */
[----:B--2---:R-:W-:-:S03]  /*26240*/  IMAD.WIDE R4, R23, 0x4, R54 ;  /* 0x0000000417047825 */ /* 0x004fc600078e0236 */
[----:B------:R-:W-:Y:S01]  /*26250*/  LDGSTS.E [R6+0xf80], desc[UR8][R86.64], P3 ;  /* 0x00f8000056067fae */ /* 0x000fe20009921848 */
[----:B---3--:R-:W-:-:S03]  /*26260*/  IMAD.WIDE R2, R23, 0x4, R56 ;  /* 0x0000000417027825 */ /* 0x008fc600078e0238 */
[----:B------:R2:W-:Y:S01]  /*26270*/  STL.64 [R1+0x738], R4 ;  /* 0x0007380401007387 */ /* 0x0005e20000100a00 */
[----:B------:R-:W-:-:S03]  /*26280*/  IMAD.WIDE R8, R23, 0x4, R58 ;  /* 0x0000000417087825 */ /* 0x000fc600078e023a */
[----:B------:R3:W-:Y:S04]  /*26290*/  STL.64 [R1+0x740], R2 ;  /* 0x0007400201007387 */ /* 0x0007e80000100a00 */
[----:B------:R4:W-:Y:S01]  /*262a0*/  STL.64 [R1+0x750], R8 ;  /* 0x0007500801007387 */ /* 0x0009e20000100a00 */
[----:B--2---:R-:W-:-:S03]  /*262b0*/  IMAD.WIDE R4, R23, 0x4, R60 ;  /* 0x0000000417047825 */ /* 0x004fc600078e023c */
[----:B------:R-:W-:Y:S01]  /*262c0*/  LDGSTS.E [R6+0x1380], desc[UR8][R102.64], P3 ;  /* 0x0138000066067fae */ /* 0x000fe20009921848 */
[----:B---3--:R-:W-:-:S03]  /*262d0*/  IMAD.WIDE R2, R23, 0x4, R62 ;  /* 0x0000000417027825 */ /* 0x008fc600078e023e */
[----:B------:R2:W-:Y:S01]  /*262e0*/  STL.64 [R1+0x758], R4 ;  /* 0x0007580401007387 */ /* 0x0005e20000100a00 */
[----:B----4-:R-:W-:-:S03]  /*262f0*/  IMAD.WIDE R8, R23, 0x4, R64 ;  /* 0x0000000417087825 */ /* 0x010fc600078e0240 */
[----:B------:R3:W-:Y:S04]  /*26300*/  STL.64 [R1+0x760], R2 ;  /* 0x0007600201007387 */ /* 0x0007e80000100a00 */
[----:B------:R4:W-:Y:S01]  /*26310*/  STL.64 [R1+0x768], R8 ;  /* 0x0007680801007387 */ /* 0x0009e20000100a00 */
[----:B--2---:R-:W-:-:S03]  /*26320*/  IMAD.WIDE R4, R23, 0x4, R66 ;  /* 0x0000000417047825 */ /* 0x004fc600078e0242 */
[----:B------:R-:W-:Y:S01]  /*26330*/  LDGSTS.E [R6+0x1780], desc[UR8][R118.64], P3 ;  /* 0x0178000076067fae */ /* 0x000fe20009921848 */
[----:B---3--:R-:W-:-:S03]  /*26340*/  IMAD.WIDE R2, R23, 0x4, R68 ;  /* 0x0000000417027825 */ /* 0x008fc600078e0244 */
[----:B------:R2:W-:Y:S04]  /*26350*/  STL.64 [R1+0x778], R4 ;  /* 0x0007780401007387 */ /* 0x0005e80000100a00 */
[----:B------:R3:W-:Y:S01]  /*26360*/  STL.64 [R1+0x780], R2 ;  /* 0x0007800201007387 */ /* 0x0007e20000100a00 */
[----:B----4-:R-:W-:-:S03]  /*26370*/  IMAD.WIDE R8, R23, 0x4, R74 ;  /* 0x0000000417087825 */ /* 0x010fc600078e024a */
[----:B------:R-:W-:Y:S01]  /*26380*/  LDGSTS.E [R6+0x1b80], desc[UR8][R134.64], P3 ;  /* 0x01b8000086067fae */ /* 0x000fe20009921848 */
[----:B--2---:R-:W-:-:S03]  /*26390*/  IMAD.WIDE R4, R23, 0x4, R70 ;  /* 0x0000000417047825 */ /* 0x004fc600078e0246 */
[----:B------:R-:W-:Y:S01]  /*263a0*/  LDGSTS.E [R6+0x1f80], desc[UR8][R150.64], P3 ;  /* 0x01f8000096067fae */ /* 0x000fe20009921848 */
[----:B---3--:R-:W-:-:S03]  /*263b0*/  IMAD.WIDE R2, R23, 0x4, R72 ;  /* 0x0000000417027825 */ /* 0x008fc600078e0248 */
[----:B------:R2:W-:Y:S04]  /*263c0*/  STL.64 [R1+0x788], R4 ;  /* 0x0007880401007387 */ /* 0x0005e80000100a00 */
[----:B------:R3:W-:Y:S04]  /*263d0*/  STL.64 [R1+0x790], R2 ;  /* 0x0007900201007387 */ /* 0x0007e80000100a00 */
[----:B------:R4:W-:Y:S01]  /*263e0*/  STL.64 [R1+0x798], R8 ;  /* 0x0007980801007387 */ /* 0x0009e20000100a00 */
[----:B--2---:R-:W-:-:S03]  /*263f0*/  IMAD.WIDE R4, R23, 0x4, R76 ;  /* 0x0000000417047825 */ /* 0x004fc600078e024c */
[----:B------:R-:W0:Y:S01]  /*26400*/  LDGDEPBAR ;  /* 0x00000000000079af */ /* 0x000e220000000000 */
[----:B---3--:R-:W-:-:S03]  /*26410*/  IMAD.WIDE R2, R23, 0x4, R78 ;  /* 0x0000000417027825 */ /* 0x008fc600078e024e */
[----:B------:R2:W-:Y:S01]  /*26420*/  STL.64 [R1+0x7a0], R4 ;  /* 0x0007a00401007387 */ /* 0x0005e20000100a00 */
[----:B----4-:R-:W-:-:S03]  /*26430*/  IMAD.WIDE R8, R23, 0x4, R80 ;  /* 0x0000000417087825 */ /* 0x010fc600078e0250 */
[----:B------:R3:W-:Y:S04]  /*26440*/  STL.64 [R1+0x7b0], R2 ;  /* 0x0007b00201007387 */ /* 0x0007e80000100a00 */
[----:B------:R4:W-:Y:S01]  /*26450*/  STL.64 [R1+0x7b8], R8 ;  /* 0x0007b80801007387 */ /* 0x0009e20000100a00 */
[----:B--2---:R-:W-:-:S04]  /*26460*/  IMAD.WIDE R4, R23, 0x4, R82 ;  /* 0x0000000417047825 */ /* 0x004fc800078e0252 */
[C---:B---3--:R-:W-:Y:S01]  /*26470*/  IMAD.WIDE R2, R23.reuse, 0x4, R84 ;  /* 0x0000000417027825 */ /* 0x048fe200078e0254 */
[----:B------:R2:W-:Y:S04]  /*26480*/  STL.64 [R1+0x7c0], R4 ;  /* 0x0007c00401007387 */ /* 0x0005e80000100a00 */
[----:B------:R3:W-:Y:S01]  /*26490*/  STL.64 [R1+0x7c8], R2 ;  /* 0x0007c80201007387 */ /* 0x0007e20000100a00 */
[----:B----4-:R-:W-:-:S04]  /*264a0*/  IMAD.WIDE R8, R23, 0x4, R90 ;  /* 0x0000000417087825 */ /* 0x010fc800078e025a */
[----:B--2---:R-:W-:-:S04]  /*264b0*/  IMAD.WIDE R4, R23, 0x4, R86 ;  /* 0x0000000417047825 */ /* 0x004fc800078e0256 */
[C---:B---3--:R-:W-:Y:S01]  /*264c0*/  IMAD.WIDE R2, R23.reuse, 0x4, R88 ;  /* 0x0000000417027825 */ /* 0x048fe200078e0258 */
[----:B------:R2:W-:Y:S04]  /*264d0*/  STL.64 [R1+0x7d0], R4 ;  /* 0x0007d00401007387 */ /* 0x0005e80000100a00 */
[----:B------:R3:W-:Y:S04]  /*264e0*/  STL.64 [R1+0x7d8], R2 ;  /* 0x0007d80201007387 */ /* 0x0007e80000100a00 */
[----:B------:R4:W-:Y:S01]  /*264f0*/  STL.64 [R1+0x7e0], R8 ;  /* 0x0007e00801007387 */ /* 0x0009e20000100a00 */
[----:B--2---:R-:W-:-:S04]  /*26500*/  IMAD.WIDE R4, R23, 0x4, R92 ;  /* 0x0000000417047825 */ /* 0x004fc800078e025c */
[C---:B---3--:R-:W-:Y:S01]  /*26510*/  IMAD.WIDE R2, R23.reuse, 0x4, R94 ;  /* 0x0000000417027825 */ /* 0x048fe200078e025e */
[----:B------:R2:W-:Y:S03]  /*26520*/  STL.64 [R1+0x7e8], R4 ;  /* 0x0007e80401007387 */ /* 0x0005e60000100a00 */
[C---:B----4-:R-:W-:Y:S01]  /*26530*/  IMAD.WIDE R8, R23.reuse, 0x4, R96 ;  /* 0x0000000417087825 */ /* 0x050fe200078e0260 */
[----:B------:R3:W-:Y:S04]  /*26540*/  STL.64 [R1+0x7f0], R2 ;  /* 0x0007f00201007387 */ /* 0x0007e80000100a00 */
[----:B------:R-:W-:Y:S01]  /*26550*/  STL.64 [R1+0x7f8], R8 ;  /* 0x0007f80801007387 */ /* 0x000fe20000100a00 */
[----:B--2---:R-:W-:-:S04]  /*26560*/  IMAD.WIDE R4, R23, 0x4, R98 ;  /* 0x0000000417047825 */ /* 0x004fc800078e0262 */
[C---:B---3--:R-:W-:Y:S01]  /*26570*/  IMAD.WIDE R2, R23.reuse, 0x4, R100 ;  /* 0x0000000417027825 */ /* 0x048fe200078e0264 */
[----:B------:R2:W-:Y:S04]  /*26580*/  STL.64 [R1+0x800], R4 ;  /* 0x0008000401007387 */ /* 0x0005e80000100a00 */
[----:B------:R3:W-:Y:S01]  /*26590*/  STL.64 [R1+0x808], R2 ;  /* 0x0008080201007387 */ /* 0x0007e20000100a00 */
[----:B--2---:R-:W-:-:S04]  /*265a0*/  IMAD.WIDE R4, R23, 0x4, R104 ;  /* 0x0000000417047825 */ /* 0x004fc800078e0268 */
[C---:B---3--:R-:W-:Y:S01]  /*265b0*/  IMAD.WIDE R2, R23.reuse, 0x4, R106 ;  /* 0x0000000417027825 */ /* 0x048fe200078e026a */
[----:B------:R2:W-:Y:S04]  /*265c0*/  STL.64 [R1+0x818], R4 ;  /* 0x0008180401007387 */ /* 0x0005e80000100a00 */
[----:B------:R-:W-:Y:S04]  /*265d0*/  STL.64 [R1+0x810], R188 ;  /* 0x000810bc01007387 */ /* 0x000fe80000100a00 */
[----:B------:R3:W-:Y:S04]  /*265e0*/  STL.64 [R1+0x820], R2 ;  /* 0x0008200201007387 */ /* 0x0007e80000100a00 */
[----:B------:R4:W-:Y:S01]  /*265f0*/  STL.64 [R1+0xc30], R188 ;  /* 0x000c30bc01007387 */ /* 0x0009e20000100a00 */
[----:B--2---:R-:W-:-:S03]  /*26600*/  IMAD.WIDE R4, R23, 0x4, R112 ;  /* 0x0000000417047825 */ /* 0x004fc600078e0270 */
[----:B------:R-:W-:Y:S01]  /*26610*/  STL.64 [R1+0x828], R10 ;  /* 0x0008280a01007387 */ /* 0x000fe20000100a00 */
[----:B---3--:R-:W-:-:S03]  /*26620*/  IMAD.WIDE R2, R23, 0x4, R110 ;  /* 0x0000000417027825 */ /* 0x008fc600078e026e */
[----:B------:R-:W-:Y:S04]  /*26630*/  STL.64 [R1+0xce0], R10 ;  /* 0x000ce00a01007387 */ /* 0x000fe80000100a00 */
[----:B------:R2:W-:Y:S01]  /*26640*/  STL.64 [R1+0x830], R2 ;  /* 0x0008300201007387 */ /* 0x0005e20000100a00 */
[----:B----4-:R-:W-:-:S03]  /*26650*/  IMAD.WIDE R188, R23, 0x4, R116 ;  /* 0x0000000417bc7825 */ /* 0x010fc600078e0274 */
[----:B------:R3:W-:Y:S01]  /*26660*/  STL.64 [R1+0x838], R4 ;  /* 0x0008380401007387 */ /* 0x0007e20000100a00 */
[----:B--2---:R-:W-:-:S05]  /*26670*/  IMAD.WIDE R2, R23, 0x4, R114 ;  /* 0x0000000417027825 */ /* 0x004fca00078e0272 */
[----:B------:R2:W-:Y:S01]  /*26680*/  STL.64 [R1+0x840], R2 ;  /* 0x0008400201007387 */ /* 0x0005e20000100a00 */
[----:B---3--:R-:W-:-:S03]  /*26690*/  IMAD.WIDE R4, R23, 0x4, R118 ;  /* 0x0000000417047825 */ /* 0x008fc600078e0276 */
[----:B------:R-:W-:Y:S01]  /*266a0*/  STL.64 [R1+0x848], R188 ;  /* 0x000848bc01007387 */ /* 0x000fe20000100a00 */
[----:B------:R-:W-:-:S03]  /*266b0*/  IMAD.WIDE R8, R23, 0x4, R122 ;  /* 0x0000000417087825 */ /* 0x000fc600078e027a */
[----:B------:R-:W-:Y:S01]  /*266c0*/  STL.64 [R1+0xc38], R188 ;  /* 0x000c38bc01007387 */ /* 0x000fe20000100a00 */
[----:B--2---:R-:W-:-:S05]  /*266d0*/  IMAD.WIDE R2, R23, 0x4, R120 ;  /* 0x0000000417027825 */ /* 0x004fca00078e0278 */
[----:B------:R2:W-:Y:S04]  /*266e0*/  STL.64 [R1+0x858], R2 ;  /* 0x0008580201007387 */ /* 0x0005e80000100a00 */
[----:B------:R-:W-:Y:S04]  /*266f0*/  STL.64 [R1+0x850], R4 ;  /* 0x0008500401007387 */ /* 0x000fe80000100a00 */
[----:B------:R3:W-:Y:S01]  /*26700*/  STL.64 [R1+0x860], R8 ;  /* 0x0008600801007387 */ /* 0x0007e20000100a00 */
[----:B--2---:R-:W-:-:S03]  /*26710*/  IMAD.WIDE R2, R23, 0x4, R124 ;  /* 0x0000000417027825 */ /* 0x004fc600078e027c */
[----:B------:R2:W-:Y:S01]  /*26720*/  STL.64 [R1+0xc28], R4 ;  /* 0x000c280401007387 */ /* 0x0005e20000100a00 */
[----:B---3--:R-:W-:-:S03]  /*26730*/  IMAD.WIDE R8, R23, 0x4, R126 ;  /* 0x0000000417087825 */ /* 0x008fc600078e027e */
[----:B------:R3:W-:Y:S01]  /*26740*/  STL.64 [R1+0x868], R2 ;  /* 0x0008680201007387 */ /* 0x0007e20000100a00 */
[----:B--2---:R-:W-:-:S03]  /*26750*/  IMAD.WIDE R4, R23, 0x4, R128 ;  /* 0x0000000417047825 */ /* 0x004fc600078e0280 */
[----:B------:R-:W-:Y:S04]  /*26760*/  STL.64 [R1+0x870], R8 ;  /* 0x0008700801007387 */ /* 0x000fe80000100a00 */
[----:B------:R-:W2:Y:S01]  /*26770*/  LDL.64 R12, [R1+0xd8] ;  /* 0x0000d800010c7983 */ /* 0x000ea20000100a00 */
[----:B---3--:R-:W-:-:S03]  /*26780*/  IMAD.WIDE R2, R23, 0x4, R130 ;  /* 0x0000000417027825 */ /* 0x008fc600078e0282 */
[----:B------:R3:W-:Y:S04]  /*26790*/  STL.64 [R1+0x878], R4 ;  /* 0x0008780401007387 */ /* 0x0007e80000100a00 */
[----:B------:R-:W4:Y:S04]  /*267a0*/  LDL.64 R184, [R1+0xe0] ;  /* 0x0000e00001b87983 */ /* 0x000f280000100a00 */
[----:B------:R-:W-:Y:S01]  /*267b0*/  STL.64 [R1+0x880], R2 ;  /* 0x0008800201007387 */ /* 0x000fe20000100a00 */
[----:B---3--:R-:W-:-:S05]  /*267c0*/  IMAD.WIDE R4, R23, 0x4, R132 ;  /* 0x0000000417047825 */ /* 0x008fca00078e0284 */
[----:B------:R-:W-:Y:S04]  /*267d0*/  STL.64 [R1+0x888], R4 ;  /* 0x0008880401007387 */ /* 0x000fe80000100a00 */
[----:B------:R3:W-:Y:S04]  /*267e0*/  STL.64 [R1+0xc40], R4 ;  /* 0x000c400401007387 */ /* 0x0007e80000100a00 */
[----:B---3--:R-:W3:Y:S01]  /*267f0*/  LDL.64 R4, [R1+0xd0] ;  /* 0x0000d00001047983 */ /* 0x008ee20000100a00 */
[C---:B------:R-:W-:Y:S01]  /*26800*/  IMAD.WIDE R188, R23.reuse, 0x4, R136 ;  /* 0x0000000417bc7825 */ /* 0x040fe200078e0288 */
[----:B------:R-:W-:Y:S03]  /*26810*/  BAR.SYNC.DEFER_BLOCKING 0x0 ;  /* 0x0000000000007b1d */ /* 0x000fe60000010000 */
[----:B------:R-:W-:-:S04]  /*26820*/  IMAD.WIDE R2, R23, 0x4, R134 ;  /* 0x0000000417027825 */ /* 0x000fc800078e0286 */
[C---:B------:R-:W-:Y:S01]  /*26830*/  IMAD.WIDE R8, R23.reuse, 0x4, R140 ;  /* 0x0000000417087825 */ /* 0x040fe200078e028c */
[----:B------:R-:W-:Y:S03]  /*26840*/  STL.64 [R1+0x898], R188 ;  /* 0x000898bc01007387 */ /* 0x000fe60000100a00 */
[C---:B------:R-:W-:Y:S01]  /*26850*/  IMAD.WIDE R10, R23.reuse, 0x4, R138 ;  /* 0x00000004170a7825 */ /* 0x040fe200078e028a */
[----:B------:R-:W-:Y:S04]  /*26860*/  STL.64 [R1+0xcf0], R188 ;  /* 0x000cf0bc01007387 */ /* 0x000fe80000100a00 */
[----:B------:R-:W-:Y:S04]  /*26870*/  STL.64 [R1+0x890], R2 ;  /* 0x0008900201007387 */ /* 0x000fe80000100a00 */
[----:B------:R1:W-:Y:S04]  /*26880*/  STL.64 [R1+0xc20], R2 ;  /* 0x000c200201007387 */ /* 0x0003e80000100a00 */
[----:B------:R1:W-:Y:S04]  /*26890*/  STL.64 [R1+0x8a8], R8 ;  /* 0x0008a80801007387 */ /* 0x0003e80000100a00 */
[----:B------:R-:W-:Y:S01]  /*268a0*/  STL.64 [R1+0x8a0], R10 ;  /* 0x0008a00a01007387 */ /* 0x000fe20000100a00 */
[----:B-1----:R-:W-:-:S05]  /*268b0*/  IMAD.WIDE R2, R23, 0x4, R142 ;  /* 0x0000000417027825 */ /* 0x002fca00078e028e */
[----:B------:R1:W-:Y:S04]  /*268c0*/  STL.64 [R1+0x8b0], R2 ;  /* 0x0008b00201007387 */ /* 0x0003e80000100a00 */
[----:B------:R-:W4:Y:S01]  /*268d0*/  LDL.64 R182, [R1+0xe8] ;  /* 0x0000e80001b67983 */ /* 0x000f220000100a00 */
[----:B------:R-:W-:-:S03]  /*268e0*/  IMAD.WIDE R8, R23, 0x4, R144 ;  /* 0x0000000417087825 */ /* 0x000fc600078e0290 */
[----:B------:R1:W-:Y:S02]  /*268f0*/  STL.64 [R1+0x918], R180 ;  /* 0x000918b401007387 */ /* 0x0003e40000100a00 */
[C---:B-1----:R-:W-:Y:S02]  /*26900*/  IMAD.WIDE R2, R23.reuse, 0x4, R148 ;  /* 0x0000000417027825 */ /* 0x042fe400078e0294 */
[----:B------:R-:W-:Y:S04]  /*26910*/  STL.64 [R1+0x8b8], R8 ;  /* 0x0008b80801007387 */ /* 0x000fe80000100a00 */
[----:B------:R-:W-:Y:S01]  /*26920*/  STL.64 [R1+0xc90], R8 ;  /* 0x000c900801007387 */ /* 0x000fe20000100a00 */
[----:B------:R-:W-:-:S03]  /*26930*/  IMAD.WIDE R180, R23, 0x4, R150 ;  /* 0x0000000417b47825 */ /* 0x000fc600078e0296 */
[----:B------:R-:W-:Y:S04]  /*26940*/  STL.64 [R1+0x920], R2 ;  /* 0x0009200201007387 */ /* 0x000fe80000100a00 */
[----:B------:R-:W-:Y:S01]  /*26950*/  STL.64 [R1+0xc48], R2 ;  /* 0x000c480201007387 */ /* 0x000fe20000100a00 */
[----:B------:R-:W-:-:S03]  /*26960*/  VIADD R23, R173, 0xfffffd5f ;  /* 0xfffffd5fad177836 */ /* 0x000fc60000000000 */
[----:B------:R-:W-:Y:S04]  /*26970*/  STL.64 [R1+0x930], R180 ;  /* 0x000930b401007387 */ /* 0x000fe80000100a00 */
[----:B------:R1:W-:Y:S04]  /*26980*/  STL.64 [R1+0xc50], R180 ;  /* 0x000c50b401007387 */ /* 0x0003e80000100a00 */
[----:B------:R-:W4:Y:S04]  /*26990*/  LDL.64 R172, [R1+0x2f8] ;  /* 0x0002f80001ac7983 */ /* 0x000f280000100a00 */
[----:B------:R-:W-:Y:S01]  /*269a0*/  @!PT LDS RZ, [RZ] ;  /* 0x00000000fffff984 */ /* 0x000fe20000000800 */
[----:B------:R-:W-:Y:S01]  /*269b0*/  @!PT LDS RZ, [RZ] ;  /* 0x00000000fffff984 */ /* 0x000fe20000000800 */
[----:B------:R-:W-:Y:S01]  /*269c0*/  @!PT LDS RZ, [RZ] ;  /* 0x00000000fffff984 */ /* 0x000fe20000000800 */
[----:B---3--:R-:W-:Y:S04]  /*269d0*/  LDGSTS.E [R168+-0x60000], desc[UR8][R4.64], !P1 ;  /* 0xa000000004a87fae */ /* 0x008fe8000c921848 */
[----:B--2---:R-:W-:Y:S04]  /*269e0*/  LDGSTS.E [R7+-0x5c000], desc[UR8][R12.64], !P1 ;  /* 0xa40000000c077fae */ /* 0x004fe8000c921848 */
[----:B----4-:R-:W-:Y:S04]  /*269f0*/  LDGSTS.E [R7+-0x5fffc], desc[UR8][R184.64], !P2 ;  /* 0xa0004000b8077fae */ /* 0x010fe8000d121848 */
[----:B------:R-:W2:Y:S04]  /*26a00*/  LDL.64 R168, [R1+0xa0] ;  /* 0x0000a00001a87983 */ /* 0x000ea80000100a00 */
[----:B------:R-:W3:Y:S04]  /*26a10*/  LDL.64 R184, [R1+0x300] ;  /* 0x0003000001b87983 */ /* 0x000ee80000100a00 */
[----:B------:R-:W-:Y:S04]  /*26a20*/  STL.64 [R1+0xc58], R162 ;  /* 0x000c58a201007387 */ /* 0x000fe80000100a00 */
[----:B------:R-:W4:Y:S01]  /*26a30*/  LDL.64 R4, [R1+0xa8] ;  /* 0x0000a80001047983 */ /* 0x000f220000100a00 */
[----:B------:R-:W-:Y:S01]  /*26a40*/  ISETP.GE.U32.AND P3, PT, R25, 0x7ffffcfe, PT ;  /* 0x7ffffcfe1900780c */ /* 0x000fe20003f66070 */
[----:B------:R-:W-:-:S02]  /*26a50*/  VIADD R25, R22, 0x100000 ;  /* 0x0010000016197836 */ /* 0x000fc40000000000 */
[----:B-1----:R-:W4:Y:S04]  /*26a60*/  LDL.64 R180, [R1+0xb0] ;  /* 0x0000b00001b47983 */ /* 0x002f280000100a00 */
[----:B------:R-:W-:Y:S01]  /*26a70*/  LDGSTS.E [R25+-0x5bffc], desc[UR8][R162.64], !P2 ;  /* 0xa4004000a2197fae */ /* 0x000fe2000d121848 */
[----:B------:R-:W-:-:S03]  /*26a80*/  ISETP.GE.U32.AND P5, PT, R23, 0x7ffffce0, PT ;  /* 0x7ffffce01700780c */ /* 0x000fc60003fa6070 */
[----:B------:R-:W4:Y:S01]  /*26a90*/  LDL.64 R2, [R1+0x328] ;  /* 0x0003280001027983 */ /* 0x000f220000100a00 */
[----:B------:R-:W-:-:S03]  /*26aa0*/  ISETP.GE.U32.AND P1, PT, R26, 0x7ffffcdf, PT ;  /* 0x7ffffcdf1a00780c */ /* 0x000fc60003f26070 */
[----:B------:R-:W4:Y:S04]  /*26ab0*/  LDL.64 R8, [R1+0xb8] ;  /* 0x0000b80001087983 */ /* 0x000f280000100a00 */
[----:B------:R-:W-:Y:S01]  /*26ac0*/  LDGSTS.E [R24+-0x5fff8], desc[UR8][R182.64], !P3 ;  /* 0xa0008000b6187fae */ /* 0x000fe2000d921848 */
[----:B------:R-:W-:-:S03]  /*26ad0*/  VIADD R23, R22, 0x100000 ;  /* 0x0010000016177836 */ /* 0x000fc60000000000 */
[----:B------:R-:W4:Y:S04]  /*26ae0*/  LDL.64 R188, [R1+0x520] ;  /* 0x0005200001bc7983 */ /* 0x000f280000100a00 */
[----:B------:R-:W-:Y:S04]  /*26af0*/  LDGSTS.E [R23+-0x5bff8], desc[UR8][R158.64], !P3 ;  /* 0xa40080009e177fae */ /* 0x000fe8000d921848 */
[----:B------:R-:W4:Y:S04]  /*26b00*/  LDL.64 R182, [R1+0x320] ;  /* 0x0003200001b67983 */ /* 0x000f280000100a00 */
[----:B------:R-:W-:Y:S04]  /*26b10*/  LDGSTS.E [R7+-0x5fff4], desc[UR8][R186.64], !P4 ;  /* 0xa000c000ba077fae */ /* 0x000fe8000e121848 */
[----:B------:R-:W4:Y:S04]  /*26b20*/  LDL.64 R12, [R1+0x2b0] ;  /* 0x0002b000010c7983 */ /* 0x000f280000100a00 */
[----:B------:R-:W-:Y:S04]  /*26b30*/  LDGSTS.E [R25+-0x5bff4], desc[UR8][R154.64], !P4 ;  /* 0xa400c0009a197fae */ /* 0x000fe8000e121848 */
[----:B------:R1:W-:Y:S04]  /*26b40*/  STL.64 [R1+0xc60], R158 ;  /* 0x000c609e01007387 */ /* 0x0003e80000100a00 */
[----:B------:R1:W-:Y:S04]  /*26b50*/  LDGSTS.E [R24+-0x58000], desc[UR8][R172.64], !P5 ;  /* 0xa8000000ac187fae */ /* 0x0003e8000e921848 */
[----:B------:R1:W-:Y:S04]  /*26b60*/  STL.64 [R1+0xc68], R186 ;  /* 0x000c68ba01007387 */ /* 0x0003e80000100a00 */
[----:B------:R1:W-:Y:S04]  /*26b70*/  STL.64 [R1+0xc70], R154 ;  /* 0x000c709a01007387 */ /* 0x0003e80000100a00 */
[----:B--2---:R-:W-:Y:S04]  /*26b80*/  LDGSTS.E [R23+-0x54000], desc[UR8][R168.64], !P5 ;  /* 0xac000000a8177fae */ /* 0x004fe8000e921848 */
[----:B---3--:R-:W-:Y:S04]  /*26b90*/  LDGSTS.E [R7+-0x57ffc], desc[UR8][R184.64], !P1 ;  /* 0xa8004000b8077fae */ /* 0x008fe8000c921848 */
[----:B----4-:R-:W-:Y:S04]  /*26ba0*/  LDGSTS.E [R23+-0x53ffc], desc[UR8][R4.64], !P1 ;  /* 0xac00400004177fae */ /* 0x010fe8000c921848 */
[----:B------:R-:W2:Y:S04]  /*26bb0*/  LDL.64 R184, [R1+0x538] ;  /* 0x0005380001b87983 */ /* 0x000ea80000100a00 */
[----:B------:R-:W3:Y:S01]  /*26bc0*/  LDL.64 R4, [R1+0x540] ;  /* 0x0005400001047983 */ /* 0x000ee20000100a00 */
[----:B------:R-:W-:-:S02]  /*26bd0*/  IADD3 R26, R29, -0x2a3, RZ ;  /* 0xfffffd5d1d1a7810 */ /* 0x000fc40007ffe0ff */
[----:B------:R-:W4:Y:S01]  /*26be0*/  LDC R29, c[0x0][0x230] ;  /* 0x00008c00ff1d7b82 */ /* 0x000f220000000800 */
[----:B-1----:R-:W-:Y:S01]  /*26bf0*/  VIADD R24, R27, 0xfffffd5c ;  /* 0xfffffd5c1b187836 */ /* 0x002fe20000000000 */
[----:B------:R-:W-:Y:S01]  /*26c00*/  ISETP.GE.U32.AND P2, PT, R26, 0x7ffffcde, PT ;  /* 0x7ffffcde1a00780c */ /* 0x000fe20003f46070 */
[----:B------:R-:W-:-:S03]  /*26c10*/  VIADD R25, R28, 0xfffffd3f ;  /* 0xfffffd3f1c197836 */ /* 0x000fc60000000000 */
[----:B------:R-:W-:Y:S01]  /*26c20*/  ISETP.GE.U32.AND P3, PT, R24, 0x7ffffcdd, PT ;  /* 0x7ffffcdd1800780c */ /* 0x000fe20003f66070 */
[C---:B------:R-:W-:Y:S01]  /*26c30*/  VIADD R26, R22.reuse, 0x100000 ;  /* 0x00100000161a7836 */ /* 0x040fe20000000000 */
[----:B------:R-:W-:Y:S01]  /*26c40*/  ISETP.GE.U32.AND P4, PT, R25, 0x7ffffcc0, PT ;  /* 0x7ffffcc01900780c */ /* 0x000fe20003f86070 */
[----:B------:R-:W-:Y:S01]  /*26c50*/  VIADD R25, R22, 0x100000 ;  /* 0x0010000016197836 */ /* 0x000fe20000000000 */
[----:B------:R-:W-:Y:S01]  /*26c60*/  IADD3 R24, R30, -0x2c2, RZ ;  /* 0xfffffd3e1e187810 */ /* 0x000fe20007ffe0ff */
[----:B------:R-:W1:Y:S03]  /*26c70*/  LDC R28, c[0x0][0x230] ;  /* 0x00008c00ff1c7b82 */ /* 0x000e660000000800 */
[----:B------:R-:W-:Y:S01]  /*26c80*/  ISETP.GE.U32.AND P1, PT, R24, 0x7ffffcbf, PT ;  /* 0x7ffffcbf1800780c */ /* 0x000fe20003f26070 */
[----:B------:R-:W-:Y:S01]  /*26c90*/  LDGSTS.E [R7+-0x57ff8], desc[UR8][R182.64], !P2 ;  /* 0xa8008000b6077fae */ /* 0x000fe2000d121848 */
[----:B------:R-:W-:-:S03]  /*26ca0*/  IADD3 R24, R22, 0x100000, RZ ;  /* 0x0010000016187810 */ /* 0x000fc60007ffe0ff */
[----:B------:R-:W3:Y:S01]  /*26cb0*/  LDC R30, c[0x0][0x230] ;  /* 0x00008c00ff1e7b82 */ /* 0x000ee20000000800 */
[----:B------:R-:W-:Y:S04]  /*26cc0*/  LDGSTS.E [R26+-0x53ff8], desc[UR8][R180.64], !P2 ;  /* 0xac008000b41a7fae */ /* 0x000fe8000d121848 */
[----:B------:R4:W-:Y:S03]  /*26cd0*/  LDGSTS.E [R25+-0x57ff4], desc[UR8][R2.64], !P3 ;  /* 0xa800c00002197fae */ /* 0x0009e6000d921848 */
[----:B------:R-:W3:Y:S01]  /*26ce0*/  LDC R27, c[0x0][0x230] ;  /* 0x00008c00ff1b7b82 */ /* 0x000ee20000000800 */
[----:B------:R4:W-:Y:S04]  /*26cf0*/  LDGSTS.E [R24+-0x53ff4], desc[UR8][R8.64], !P3 ;  /* 0xac00c00008187fae */ /* 0x0009e8000d921848 */
[----:B------:R4:W-:Y:S02]  /*26d00*/  LDGSTS.E [R23+-0x50000], desc[UR8][R188.64], !P4 ;  /* 0xb0000000bc177fae */ /* 0x0009e4000e121848 */
[----:B----4-:R-:W-:-:S02]  /*26d10*/  VIADD R25, R29, 0xfffffd3d ;  /* 0xfffffd3d1d197836 */ /* 0x010fc40000000000 */
[----:B------:R-:W-:Y:S01]  /*26d20*/  LDGSTS.E [R7+-0x4c000], desc[UR8][R12.64], !P4 ;  /* 0xb40000000c077fae */ /* 0x000fe2000e121848 */
[----:B------:R-:W4:Y:S02]  /*26d30*/  LDC R29, c[0x0][0x230] ;  /* 0x00008c00ff1d7b82 */ /* 0x000f240000000800 */
[----:B------:R-:W-:Y:S01]  /*26d40*/  ISETP.GE.U32.AND P2, PT, R25, 0x7ffffcbe, PT ;  /* 0x7ffffcbe1900780c */ /* 0x000fe20003f46070 */
[----:B------:R-:W-:Y:S01]  /*26d50*/  VIADD R24, R31, 0xfffffd3c ;  /* 0xfffffd3c1f187836 */ /* 0x000fe20000000000 */
[----:B------:R-:W4:Y:S01]  /*26d60*/  LDL.64 R182, [R1+0x530] ;  /* 0x0005300001b67983 */ /* 0x000f220000100a00 */
[----:B------:R-:W-:Y:S01]  /*26d70*/  IADD3 R23, R32, -0x2e1, RZ ;  /* 0xfffffd1f20177810 */ /* 0x000fe20007ffe0ff */
[----:B------:R-:W-:Y:S02]  /*26d80*/  VIADD R25, R22, 0x100000 ;  /* 0x0010000016197836 */ /* 0x000fe40000000000 */
[----:B------:R-:W4:Y:S01]  /*26d90*/  LDC R32, c[0x0][0x230] ;  /* 0x00008c00ff207b82 */ /* 0x000f220000000800 */
[----:B------:R-:W-:-:S02]  /*26da0*/  ISETP.GE.U32.AND P3, PT, R24, 0x7ffffcbd, PT ;  /* 0x7ffffcbd1800780c */ /* 0x000fc40003f66070 */
[----:B------:R-:W-:Y:S01]  /*26db0*/  ISETP.GE.U32.AND P4, PT, R23, 0x7ffffca0, PT ;  /* 0x7ffffca01700780c */ /* 0x000fe20003f86070 */
[C---:B------:R-:W-:Y:S01]  /*26dc0*/  VIADD R23, R22.reuse, 0x100000 ;  /* 0x0010000016177836 */ /* 0x040fe20000000000 */
[----:B------:R-:W-:Y:S01]  /*26dd0*/  IADD3 R24, R22, 0x100000, RZ ;  /* 0x0010000016187810 */ /* 0x000fe20007ffe0ff */
[----:B------:R-:W4:Y:S01]  /*26de0*/  LDL.64 R12, [R1+0x8c8] ;  /* 0x0008c800010c7983 */ /* 0x000f220000100a00 */
[----:B-1----:R-:W-:Y:S01]  /*26df0*/  VIADD R26, R28, 0xfffffd1e ;  /* 0xfffffd1e1c1a7836 */ /* 0x002fe20000000000 */
[----:B------:R-:W1:Y:S08]  /*26e00*/  LDC R31, c[0x0][0x230] ;  /* 0x00008c00ff1f7b82 */ /* 0x000e700000000800 */
[----:B------:R-:W1:Y:S01]  /*26e10*/  LDC R28, c[0x0][0x230] ;  /* 0x00008c00ff1c7b82 */ /* 0x000e620000000800 */
[----:B--2---:R-:W-:Y:S04]  /*26e20*/  LDGSTS.E [R7+-0x4fffc], desc[UR8][R184.64], !P1 ;  /* 0xb0004000b8077fae */ /* 0x004fe8000c921848 */
[----:B------:R-:W-:Y:S04]  /*26e30*/  LDGSTS.E [R25+-0x4bffc], desc[UR8][R220.64], !P1 ;  /* 0xb4004000dc197fae */ /* 0x000fe8000c921848 */
[----:B---3--:R-:W-:Y:S04]  /*26e40*/  LDGSTS.E [R24+-0x4fff8], desc[UR8][R4.64], !P2 ;  /* 0xb000800004187fae */ /* 0x008fe8000d121848 */
[----:B------:R-:W2:Y:S04]  /*26e50*/  LDL.64 R184, [R1+0x8d8] ;  /* 0x0008d80001b87983 */ /* 0x000ea80000100a00 */
[----:B------:R-:W3:Y:S04]  /*26e60*/  LDL.LU.64 R220, [R1+0xdf8] ;  /* 0x000df80001dc7983 */ /* 0x000ee80000300a00 */
[----:B------:R-:W-:Y:S04]  /*26e70*/  LDGSTS.E [R23+-0x4bff8], desc[UR8][R20.64], !P2 ;  /* 0xb400800014177fae */ /* 0x000fe8000d121848 */
[----:B------:R-:W2:Y:S04]  /*26e80*/  LDL.LU.64 R20, [R1+0xdf0] ;  /* 0x000df00001147983 */ /* 0x000ea80000300a00 */
[----:B------:R-:W3:Y:S01]  /*26e90*/  LDL.64 R4, [R1+0x8e0] ;  /* 0x0008e00001047983 */ /* 0x000ee20000100a00 */
[----:B------:R-:W-:Y:S01]  /*26ea0*/  ISETP.GE.U32.AND P1, PT, R26, 0x7ffffc9f, PT ;  /* 0x7ffffc9f1a00780c */ /* 0x000fe20003f26070 */
[----:B------:R-:W-:-:S02]  /*26eb0*/  VIADD R26, R30, 0xfffffd1d ;  /* 0xfffffd1d1e1a7836 */ /* 0x000fc40000000000 */
[----:B------:R-:W1:Y:S01]  /*26ec0*/  LDC R30, c[0x0][0x230] ;  /* 0x00008c00ff1e7b82 */ /* 0x000e620000000800 */
[----:B----4-:R-:W-:Y:S04]  /*26ed0*/  LDGSTS.E [R7+-0x4fff4], desc[UR8][R182.64], !P3 ;  /* 0xb000c000b6077fae */ /* 0x010fe8000d921848 */
[----:B------:R-:W-:Y:S01]  /*26ee0*/  LDGSTS.E [R25+-0x4bff4], desc[UR8][R192.64], !P3 ;  /* 0xb400c000c0197fae */ /* 0x000fe2000d921848 */
[----:B------:R-:W-:Y:S02]  /*26ef0*/  ISETP.GE.U32.AND P3, PT, R26, 0x7ffffc9e, PT ;  /* 0x7ffffc9e1a00780c */ /* 0x000fe40003f66070 */
[----:B------:R-:W4:Y:S01]  /*26f00*/  LDC R26, c[0x0][0x230] ;  /* 0x00008c00ff1a7b82 */ /* 0x000f220000000800 */
[----:B------:R1:W-:Y:S04]  /*26f10*/  LDGSTS.E [R24+-0x48000], desc[UR8][R12.64], !P4 ;  /* 0xb80000000c187fae */ /* 0x0003e8000e121848 */
[----:B------:R-:W4:Y:S04]  /*26f20*/  LDL.64 R182, [R1+0xf8] ;  /* 0x0000f80001b67983 */ /* 0x000f280000100a00 */
[----:B------:R-:W4:Y:S01]  /*26f30*/  LDL.LU.64 R192, [R1+0xde8] ;  /* 0x000de80001c07983 */ /* 0x000f220000300a00 */
[----:B-1----:R-:W-:-:S03]  /*26f40*/  IADD3 R24, R27, -0x2e4, RZ ;  /* 0xfffffd1c1b187810 */ /* 0x002fc60007ffe0ff */
[----:B------:R-:W-:Y:S01]  /*26f50*/  LDGSTS.E [R23+-0x44000], desc[UR8][R164.64], !P4 ;  /* 0xbc000000a4177fae */ /* 0x000fe2000e121848 */
[----:B------:R-:W-:Y:S01]  /*26f60*/  VIADD R25, R29, 0xfffffd7b ;  /* 0xfffffd7b1d197836 */ /* 0x000fe20000000000 */
[----:B------:R-:W1:Y:S01]  /*26f70*/  LDC R27, c[0x0][0x230] ;  /* 0x00008c00ff1b7b82 */ /* 0x000e620000000800 */
[----:B------:R-:W-:Y:S01]  /*26f80*/  ISETP.GE.U32.AND P4, PT, R24, 0x7ffffc9d, PT ;  /* 0x7ffffc9d1800780c */ /* 0x000fe20003f86070 */
[----:B------:R-:W-:Y:S01]  /*26f90*/  VIADD R24, R32, 0xfffffd7a ;  /* 0xfffffd7a20187836 */ /* 0x000fe20000000000 */
[----:B------:R-:W4:Y:S01]  /*26fa0*/  LDL.LU.64 R164, [R1+0xde0] ;  /* 0x000de00001a47983 */ /* 0x000f220000300a00 */
[----:B------:R-:W-:-:S04]  /*26fb0*/  ISETP.GE.U32.AND P2, PT, R25, 0x7ffffcfc, PT ;  /* 0x7ffffcfc1900780c */ /* 0x000fc80003f46070 */
[----:B------:R-:W1:Y:S01]  /*26fc0*/  LDC R29, c[0x0][0x230] ;  /* 0x00008c00ff1d7b82 */ /* 0x000e620000000800 */
[----:B------:R-:W-:-:S07]  /*26fd0*/  IADD3 R25, R22, 0x100000, RZ ;  /* 0x0010000016197810 */ /* 0x000fce0007ffe0ff */
[----:B------:R-:W1:Y:S01]  /*26fe0*/  LDC R32, c[0x0][0x230] ;  /* 0x00008c00ff207b82 */ /* 0x000e620000000800 */
[----:B--2---:R-:W-:Y:S04]  /*26ff0*/  LDGSTS.E [R7+-0x47ffc], desc[UR8][R20.64], !P1 ;  /* 0xb800400014077fae */ /* 0x004fe8000c921848 */
[----:B------:R-:W-:Y:S04]  /*27000*/  LDGSTS.E [R23+-0x43ffc], desc[UR8][R152.64], !P1 ;  /* 0xbc00400098177fae */ /* 0x000fe8000c921848 */
[----:B------:R-:W2:Y:S04]  /*27010*/  LDL.LU.64 R20, [R1+0xdd8] ;  /* 0x000dd80001147983 */ /* 0x000ea80000300a00 */
[----:B------:R-:W2:Y:S04]  /*27020*/  LDL.64 R12, [R1+0x108] ;  /* 0x00010800010c7983 */ /* 0x000ea80000100a00 */
[----:B------:R-:W2:Y:S01]  /*27030*/  LDL.LU.64 R152, [R1+0xdd0] ;  /* 0x000dd00001987983 */ /* 0x000ea20000300a00 */
[----:B------:R-:W-:Y:S01]  /*27040*/  ISETP.GE.U32.AND P1, PT, R24, 0x7ffffcfb, PT ;  /* 0x7ffffcfb1800780c */ /* 0x000fe20003f26070 */
[----:B------:R-:W-:-:S02]  /*27050*/  VIADD R24, R22, 0x100000 ;  /* 0x0010000016187836 */ /* 0x000fc40000000000 */
[----:B------:R-:W-:Y:S04]  /*27060*/  LDGSTS.E [R7+-0x47ff8], desc[UR8][R184.64], !P3 ;  /* 0xb8008000b8077fae */ /* 0x000fe8000d921848 */
[----:B------:R-:W-:Y:S04]  /*27070*/  LDGSTS.E [R25+-0x43ff8], desc[UR8][R160.64], !P3 ;  /* 0xbc008000a0197fae */ /* 0x000fe8000d921848 */
[----:B------:R-:W2:Y:S04]  /*27080*/  LDL.64 R168, [R1+0x118] ;  /* 0x0001180001a87983 */ /* 0x000ea80000100a00 */
[----:B------:R-:W2:Y:S04]  /*27090*/  LDL.64 R184, [R1+0x110] ;  /* 0x0001100001b87983 */ /* 0x000ea80000100a00 */
[----:B---3--:R4:W-:Y:S04]  /*270a0*/  LDGSTS.E [R24+-0x47ff4], desc[UR8][R4.64], !P4 ;  /* 0xb800c00004187fae */ /* 0x0089e8000e121848 */
[----:B------:R-:W3:Y:S04]  /*270b0*/  LDL.LU.64 R160, [R1+0xdc8] ;  /* 0x000dc80001a07983 */ /* 0x000ee80000300a00 */
[----:B------:R1:W-:Y:S04]  /*270c0*/  LDGSTS.E [R23+-0x43ff4], desc[UR8][R156.64], !P4 ;  /* 0xbc00c0009c177fae */ /* 0x0003e8000e121848 */
[----:B------:R-:W3:Y:S01]  /*270d0*/  LDL.LU.64 R156, [R1+0xdc0] ;  /* 0x000dc000019c7983 */ /* 0x000ee20000300a00 */
[----:B----4-:R-:W-:-:S02]  /*270e0*/  VIADD R24, R26, 0xfffffd79 ;  /* 0xfffffd791a187836 */ /* 0x010fc40000000000 */
[----:B-1----:R-:W-:Y:S01]  /*270f0*/  VIADD R23, R30, 0xfffffd78 ;  /* 0xfffffd781e177836 */ /* 0x002fe20000000000 */
[----:B------:R-:W-:Y:S01]  /*27100*/  STL.64 [R1+0xc78], R182 ;  /* 0x000c78b601007387 */ /* 0x000fe20000100a00 */
[----:B------:R-:W1:Y:S03]  /*27110*/  LDC R26, c[0x0][0x230] ;  /* 0x00008c00ff1a7b82 */ /* 0x000e660000000800 */
[----:B------:R-:W-:Y:S01]  /*27120*/  ISETP.GE.U32.AND P3, PT, R23, 0x7ffffcf9, PT ;  /* 0x7ffffcf91700780c */ /* 0x000fe20003f66070 */
[C---:B--2---:R-:W-:Y:S01]  /*27130*/  VIADD R22, R21.reuse, 0x100000 ;  /* 0x0010000015167836 */ /* 0x044fe20000000000 */
[----:B------:R-:W-:Y:S01]  /*27140*/  IADD3 R7, R21, 0x100000, RZ ;  /* 0x0010000015077810 */ /* 0x000fe20007ffe0ff */
[----:B------:R-:W-:Y:S02]  /*27150*/  VIADD R25, R27, 0xfffffd5a ;  /* 0xfffffd5a1b197836 */ /* 0x000fe40000000000 */
[----:B------:R-:W2:Y:S01]  /*27160*/  LDC R30, c[0x0][0x230] ;  /* 0x00008c00ff1e7b82 */ /* 0x000ea20000000800 */
[----:B------:R4:W-:Y:S04]  /*27170*/  LDGSTS.E [R22+-0x60000], desc[UR8][R182.64], !P2 ;  /* 0xa0000000b6167fae */ /* 0x0009e8000d121848 */
[----:B------:R-:W-:Y:S01]  /*27180*/  STL.64 [R1+0xc80], R152 ;  /* 0x000c809801007387 */ /* 0x000fe20000100a00 */
[----:B------:R-:W-:-:S02]  /*27190*/  IADD3 R23, R21, 0x100000, RZ ;  /* 0x0010000015177810 */ /* 0x000fc40007ffe0ff */
[----:B------:R-:W2:Y:S01]  /*271a0*/  LDC R27, c[0x0][0x230] ;  /* 0x00008c00ff1b7b82 */ /* 0x000ea20000000800 */
[----:B------:R-:W2:Y:S04]  /*271b0*/  LDL.64 R176, [R1+0x338] ;  /* 0x0003380001b07983 */ /* 0x000ea80000100a00 */
[----:B------:R-:W-:Y:S01]  /*271c0*/  LDGSTS.E [R7+-0x5c000], desc[UR8][R152.64], !P2 ;  /* 0xa400000098077fae */ /* 0x000fe2000d121848 */
[----:B------:R-:W-:-:S03]  /*271d0*/  ISETP.GE.U32.AND P2, PT, R24, 0x7ffffcfa, PT ;  /* 0x7ffffcfa1800780c */ /* 0x000fc60003f46070 */
[----:B------:R-:W2:Y:S01]  /*271e0*/  LDL.64 R172, [R1+0xc0] ;  /* 0x0000c00001ac7983 */ /* 0x000ea20000100a00 */
[----:B------:R-:W-:-:S03]  /*271f0*/  VIADD R24, R21, 0x100000 ;  /* 0x0010000015187836 */ /* 0x000fc60000000000 */
[----:B------:R-:W2:Y:S04]  /*27200*/  LDL.64 R8, [R1+0x340] ;  /* 0x0003400001087983 */ /* 0x000ea80000100a00 */
[----:B------:R-:W-:Y:S04]  /*27210*/  LDGSTS.E [R7+-0x5fffc], desc[UR8][R12.64], !P1 ;  /* 0xa00040000c077fae */ /* 0x000fe8000c921848 */
[----:B---3--:R-:W-:Y:S04]  /*27220*/  STL.64 [R1+0xc98], R156 ;  /* 0x000c989c01007387 */ /* 0x008fe80000100a00 */
[----:B------:R-:W3:Y:S04]  /*27230*/  LDL.64 R12, [R1+0xc8] ;  /* 0x0000c800010c7983 */ /* 0x000ee80000100a00 */
[----:B------:R-:W-:Y:S04]  /*27240*/  LDGSTS.E [R24+-0x5bffc], desc[UR8][R156.64], !P1 ;  /* 0xa40040009c187fae */ /* 0x000fe8000c921848 */
[----:B------:R-:W-:Y:S04]  /*27250*/  LDGSTS.E [R23+-0x5fff8], desc[UR8][R184.64], !P2 ;  /* 0xa0008000b8177fae */ /* 0x000fe8000d121848 */
[----:B------:R-:W3:Y:S04]  /*27260*/  LDL.64 R180, [R1+0x128] ;  /* 0x0001280001b47983 */ /* 0x000ee80000100a00 */
[----:B------:R-:W3:Y:S04]  /*27270*/  LDL.64 R2, [R1+0x368] ;  /* 0x0003680001027983 */ /* 0x000ee80000100a00 */
[----:B------:R-:W3:Y:S04]  /*27280*/  LDL.64 R184, [R1+0x358] ;  /* 0x0003580001b87983 */ /* 0x000ee80000100a00 */
[----:B------:R-:W3:Y:S04]  /*27290*/  LDL.64 R188, [R1+0x140] ;  /* 0x0001400001bc7983 */ /* 0x000ee80000100a00 */
[----:B------:R-:W3:Y:S01]  /*272a0*/  LDL.64 R4, [R1+0x548] ;  /* 0x0005480001047983 */ /* 0x000ee20000100a00 */
[----:B----4-:R-:W-:-:S02]  /*272b0*/  IADD3 R22, R31, -0x2a5, RZ ;  /* 0xfffffd5b1f167810 */ /* 0x010fc40007ffe0ff */
[----:B------:R-:W-:Y:S01]  /*272c0*/  ISETP.GE.U32.AND P1, PT, R25, 0x7ffffcdb, PT ;  /* 0x7ffffcdb1900780c */ /* 0x000fe20003f26070 */
[----:B------:R-:W-:Y:S01]  /*272d0*/  STL.64 [R1+0xca0], R160 ;  /* 0x000ca0a001007387 */ /* 0x000fe20000100a00 */
[----:B------:R-:W-:Y:S01]  /*272e0*/  ISETP.GE.U32.AND P4, PT, R22, 0x7ffffcdc, PT ;  /* 0x7ffffcdc1600780c */ /* 0x000fe20003f86070 */
[----:B------:R-:W-:Y:S01]  /*272f0*/  VIADD R22, R21, 0x100000 ;  /* 0x0010000015167836 */ /* 0x000fe20000000000 */
[----:B------:R-:W4:Y:S01]  /*27300*/  LDC R31, c[0x0][0x230] ;  /* 0x00008c00ff1f7b82 */ /* 0x000f220000000800 */
[----:B------:R-:W-:-:S03]  /*27310*/  VIADD R25, R28, 0xfffffd59 ;  /* 0xfffffd591c197836 */ /* 0x000fc60000000000 */
[----:B------:R-:W-:Y:S04]  /*27320*/  LDGSTS.E [R22+-0x5bff8], desc[UR8][R160.64], !P2 ;  /* 0xa4008000a0167fae */ /* 0x000fe8000d121848 */
[----:B------:R-:W-:Y:S01]  /*27330*/  LDGSTS.E [R7+-0x5fff4], desc[UR8][R168.64], !P3 ;  /* 0xa000c000a8077fae */ /* 0x000fe2000d921848 */
[----:B------:R-:W4:Y:S03]  /*27340*/  LDC R28, c[0x0][0x230] ;  /* 0x00008c00ff1c7b82 */ /* 0x000f260000000800 */
[----:B------:R1:W-:Y:S01]  /*27350*/  LDGSTS.E [R24+-0x5bff4], desc[UR8][R164.64], !P3 ;  /* 0xa400c000a4187fae */ /* 0x0003e2000d921848 */
[----:B------:R-:W-:Y:S01]  /*27360*/  ISETP.GE.U32.AND P2, PT, R25, 0x7ffffcda, PT ;  /* 0x7ffffcda1900780c */ /* 0x000fe20003f46070 */
[----:B-1----:R-:W-:Y:S01]  /*27370*/  VIADD R24, R29, 0xfffffd3b ;  /* 0xfffffd3b1d187836 */ /* 0x002fe20000000000 */
[----:B------:R-:W-:Y:S01]  /*27380*/  IADD3 R25, R21, 0x100000, RZ ;  /* 0x0010000015197810 */ /* 0x000fe20007ffe0ff */
[----:B------:R-:W-:Y:S01]  /*27390*/  STL.64 [R1+0xca8], R168 ;  /* 0x000ca8a801007387 */ /* 0x000fe20000100a00 */
[----:B------:R-:W1:Y:S03]  /*273a0*/  LDC R29, c[0x0][0x230] ;  /* 0x00008c00ff1d7b82 */ /* 0x000e660000000800 */
[----:B------:R-:W-:Y:S04]  /*273b0*/  STL.64 [R1+0xcb0], R164 ;  /* 0x000cb0a401007387 */ /* 0x000fe80000100a00 */
[----:B--2---:R2:W-:Y:S04]  /*273c0*/  LDGSTS.E [R23+-0x58000], desc[UR8][R176.64], !P4 ;  /* 0xa8000000b0177fae */ /* 0x0045e8000e121848 */
[----:B------:R-:W-:Y:S01]  /*273d0*/  LDGSTS.E [R22+-0x54000], desc[UR8][R172.64], !P4 ;  /* 0xac000000ac167fae */ /* 0x000fe2000e121848 */
[----:B--2---:R-:W-:-:S03]  /*273e0*/  IADD3 R23, R26, -0x2a8, RZ ;  /* 0xfffffd581a177810 */ /* 0x004fc60007ffe0ff */
[----:B------:R-:W-:Y:S01]  /*273f0*/  LDGSTS.E [R7+-0x57ffc], desc[UR8][R8.64], !P1 ;  /* 0xa800400008077fae */ /* 0x000fe2000c921848 */
[----:B------:R-:W-:Y:S01]  /*27400*/  ISETP.GE.U32.AND P4, PT, R24, 0x7ffffcbc, PT ;  /* 0x7ffffcbc1800780c */ /* 0x000fe20003f86070 */
[----:B------:R-:W2:Y:S01]  /*27410*/  LDC R26, c[0x0][0x230] ;  /* 0x00008c00ff1a7b82 */ /* 0x000ea20000000800 */
[----:B------:R-:W-:Y:S01]  /*27420*/  ISETP.GE.U32.AND P3, PT, R23, 0x7ffffcd9, PT ;  /* 0x7ffffcd91700780c */ /* 0x000fe20003f66070 */
[----:B------:R-:W-:Y:S02]  /*27430*/  VIADD R23, R32, 0xfffffd3a ;  /* 0xfffffd3a20177836 */ /* 0x000fe40000000000 */
[----:B------:R-:W-:Y:S01]  /*27440*/  VIADD R24, R21, 0x100000 ;  /* 0x0010000015187836 */ /* 0x000fe20000000000 */
[----:B------:R-:W2:Y:S04]  /*27450*/  LDL.64 R8, [R1+0x550] ;  /* 0x0005500001087983 */ /* 0x000ea80000100a00 */
[----:B---3--:R-:W-:Y:S01]  /*27460*/  LDGSTS.E [R22+-0x53ffc], desc[UR8][R12.64], !P1 ;  /* 0xac0040000c167fae */ /* 0x008fe2000c921848 */
[----:B------:R-:W-:Y:S01]  /*27470*/  ISETP.GE.U32.AND P1, PT, R23, 0x7ffffcbb, PT ;  /* 0x7ffffcbb1700780c */ /* 0x000fe20003f26070 */
[----:B------:R-:W-:-:S02]  /*27480*/  VIADD R23, R21, 0x100000 ;  /* 0x0010000015177836 */ /* 0x000fc40000000000 */
[----:B------:R-:W3:Y:S04]  /*27490*/  LDL.64 R12, [R1+0x558] ;  /* 0x00055800010c7983 */ /* 0x000ee80000100a00 */
[----:B------:R-:W-:Y:S04]  /*274a0*/  LDGSTS.E [R7+-0x57ff8], desc[UR8][R184.64], !P2 ;  /* 0xa8008000b8077fae */ /* 0x000fe8000d121848 */
[----:B------:R-:W-:Y:S04]  /*274b0*/  LDGSTS.E [R25+-0x53ff8], desc[UR8][R180.64], !P2 ;  /* 0xac008000b4197fae */ /* 0x000fe8000d121848 */
[----:B------:R4:W-:Y:S04]  /*274c0*/  LDGSTS.E [R24+-0x57ff4], desc[UR8][R2.64], !P3 ;  /* 0xa800c00002187fae */ /* 0x0009e8000d921848 */
[----:B------:R1:W-:Y:S04]  /*274d0*/  LDGSTS.E [R23+-0x53ff4], desc[UR8][R188.64], !P3 ;  /* 0xac00c000bc177fae */ /* 0x0003e8000d921848 */
[----:B------:R1:W-:Y:S04]  /*274e0*/  LDGSTS.E [R22+-0x50000], desc[UR8][R4.64], !P4 ;  /* 0xb000000004167fae */ /* 0x0003e8000e121848 */
[----:B------:R-:W3:Y:S04]  /*274f0*/  LDL.64 R184, [R1+0x568] ;  /* 0x0005680001b87983 */ /* 0x000ee80000100a00 */
[----:B------:R-:W-:Y:S04]  /*27500*/  LDGSTS.E [R7+-0x4c000], desc[UR8][R190.64], !P4 ;  /* 0xb4000000be077fae */ /* 0x000fe8000e121848 */
[----:B------:R-:W3:Y:S04]  /*27510*/  LDL.LU.64 R190, [R1+0xdb8] ;  /* 0x000db80001be7983 */ /* 0x000ee80000300a00 */
[----:B------:R-:W3:Y:S01]  /*27520*/  LDL.64 R188, [R1+0x8e8] ;  /* 0x0008e80001bc7983 */ /* 0x000ee20000100a00 */
[----:B----4-:R-:W-:Y:S01]  /*27530*/  IADD3 R24, R28, -0x2c7, RZ ;  /* 0xfffffd391c187810 */ /* 0x010fe20007ffe0ff */
[----:B-1----:R-:W-:Y:S01]  /*27540*/  VIADD R23, R30, 0xfffffd38 ;  /* 0xfffffd381e177836 */ /* 0x002fe20000000000 */
[----:B------:R-:W1:Y:S01]  /*27550*/  LDC R28, c[0x0][0x230] ;  /* 0x00008c00ff1c7b82 */ /* 0x000e620000000800 */
[----:B------:R-:W-:Y:S01]  /*27560*/  VIADD R22, R31, 0xfffffd1b ;  /* 0xfffffd1b1f167836 */ /* 0x000fe20000000000 */
[----:B------:R-:W-:Y:S01]  /*27570*/  ISETP.GE.U32.AND P2, PT, R24, 0x7ffffcba, PT ;  /* 0x7ffffcba1800780c */ /* 0x000fe20003f46070 */
[----:B------:R-:W4:Y:S01]  /*27580*/  LDL.64 R4, [R1+0x8f0] ;  /* 0x0008f00001047983 */ /* 0x000f220000100a00 */
[----:B------:R-:W-:-:S02]  /*27590*/  ISETP.GE.U32.AND P3, PT, R23, 0x7ffffcb9, PT ;  /* 0x7ffffcb91700780c */ /* 0x000fc40003f66070 */
[----:B------:R-:W-:Y:S01]  /*275a0*/  ISETP.GE.U32.AND P4, PT, R22, 0x7ffffc9c, PT ;  /* 0x7ffffc9c1600780c */ /* 0x000fe20003f86070 */
[C---:B------:R-:W-:Y:S01]  /*275b0*/  VIADD R23, R21.reuse, 0x100000 ;  /* 0x0010000015177836 */ /* 0x040fe20000000000 */
[----:B------:R-:W-:Y:S01]  /*275c0*/  IADD3 R24, R21, 0x100000, RZ ;  /* 0x0010000015187810 */ /* 0x000fe20007ffe0ff */
[----:B------:R-:W-:Y:S01]  /*275d0*/  VIADD R25, R27, 0xfffffd1a ;  /* 0xfffffd1a1b197836 */ /* 0x000fe20000000000 */
[----:B------:R-:W-:Y:S01]  /*275e0*/  IADD3 R22, R21, 0x100000, RZ ;  /* 0x0010000015167810 */ /* 0x000fe20007ffe0ff */
[----:B------:R-:W4:Y:S08]  /*275f0*/  LDC R31, c[0x0][0x230] ;  /* 0x00008c00ff1f7b82 */ /* 0x000f300000000800 */
[----:B------:R-:W4:Y:S08]  /*27600*/  LDC R30, c[0x0][0x230] ;  /* 0x00008c00ff1e7b82 */ /* 0x000f300000000800 */
[----:B------:R-:W4:Y:S01]  /*27610*/  LDC R27, c[0x0][0x230] ;  /* 0x00008c00ff1b7b82 */ /* 0x000f220000000800 */
[----:B--2---:R-:W-:Y:S04]  /*27620*/  LDGSTS.E [R7+-0x4fffc], desc[UR8][R8.64], !P1 ;  /* 0xb000400008077fae */ /* 0x004fe8000c921848 */
[----:B------:R-:W-:Y:S04]  /*27630*/  LDGSTS.E [R24+-0x4bffc], desc[UR8][R200.64], !P1 ;  /* 0xb4004000c8187fae */ /* 0x000fe8000c921848 */
[----:B------:R-:W2:Y:S04]  /*27640*/  LDL.LU.64 R200, [R1+0xdb0] ;  /* 0x000db00001c87983 */ /* 0x000ea80000300a00 */
[----:B---3--:R-:W-:Y:S04]  /*27650*/  LDGSTS.E [R23+-0x4fff8], desc[UR8][R12.64], !P2 ;  /* 0xb00080000c177fae */ /* 0x008fe8000d121848 */
[----:B------:R-:W-:Y:S04]  /*27660*/  LDGSTS.E [R22+-0x4bff8], desc[UR8][R204.64], !P2 ;  /* 0xb4008000cc167fae */ /* 0x000fe8000d121848 */
[----:B------:R-:W3:Y:S04]  /*27670*/  LDL.LU.64 R204, [R1+0xda8] ;  /* 0x000da80001cc7983 */ /* 0x000ee80000300a00 */
[----:B------:R-:W2:Y:S04]  /*27680*/  LDL.64 R12, [R1+0x900] ;  /* 0x00090000010c7983 */ /* 0x000ea80000100a00 */
[----:B------:R-:W-:Y:S04]  /*27690*/  LDGSTS.E [R7+-0x4fff4], desc[UR8][R184.64], !P3 ;  /* 0xb000c000b8077fae */ /* 0x000fe8000d921848 */
[----:B------:R1:W-:Y:S04]  /*276a0*/  LDGSTS.E [R24+-0x4bff4], desc[UR8][R178.64], !P3 ;  /* 0xb400c000b2187fae */ /* 0x0003e8000d921848 */
[----:B------:R-:W3:Y:S04]  /*276b0*/  LDL.64 R184, [R1+0x120] ;  /* 0x0001200001b87983 */ /* 0x000ee80000100a00 */
[----:B------:R-:W3:Y:S04]  /*276c0*/  LDL.LU.64 R178, [R1+0xda0] ;  /* 0x000da00001b27983 */ /* 0x000ee80000300a00 */
[----:B------:R4:W-:Y:S04]  /*276d0*/  LDGSTS.E [R23+-0x48000], desc[UR8][R188.64], !P4 ;  /* 0xb8000000bc177fae */ /* 0x0009e8000e121848 */
[----:B------:R-:W-:Y:S04]  /*276e0*/  LDGSTS.E [R22+-0x44000], desc[UR8][R198.64], !P4 ;  /* 0xbc000000c6167fae */ /* 0x000fe8000e121848 */
[----:B------:R-:W2:Y:S01]  /*276f0*/  LDL.LU.64 R198, [R1+0xd98] ;  /* 0x000d980001c67983 */ /* 0x000ea20000300a00 */
[----:B------:R-:W-:Y:S01]  /*27700*/  ISETP.GE.U32.AND P1, PT, R25, 0x7ffffc9b, PT ;  /* 0x7ffffc9b1900780c */ /* 0x000fe20003f26070 */
[----:B------:R-:W-:Y:S01]  /*27710*/  VIADD R25, R29, 0xfffffd19 ;  /* 0xfffffd191d197836 */ /* 0x000fe20000000000 */
[----:B-1----:R-:W-:Y:S01]  /*27720*/  IADD3 R24, R28, -0x289, RZ ;  /* 0xfffffd771c187810 */ /* 0x002fe20007ffe0ff */
[----:B----4-:R-:W-:Y:S01]  /*27730*/  VIADD R23, R26, 0xfffffd18 ;  /* 0xfffffd181a177836 */ /* 0x010fe20000000000 */
[----:B------:R-:W4:Y:S01]  /*27740*/  LDL.64 R172, [R1+0x130] ;  /* 0x0001300001ac7983 */ /* 0x000f220000100a00 */
[----:B------:R-:W1:Y:S01]  /*27750*/  LDC R29, c[0x0][0x230] ;  /* 0x00008c00ff1d7b82 */ /* 0x000e620000000800 */
[----:B------:R-:W-:-:S02]  /*27760*/  ISETP.GE.U32.AND P3, PT, R25, 0x7ffffc9a, PT ;  /* 0x7ffffc9a1900780c */ /* 0x000fc40003f66070 */
[----:B------:R-:W-:Y:S01]  /*27770*/  ISETP.GE.U32.AND P2, PT, R24, 0x7ffffcf8, PT ;  /* 0x7ffffcf81800780c */ /* 0x000fe20003f46070 */
[----:B------:R-:W-:Y:S01]  /*27780*/  VIADD R24, R21, 0x100000 ;  /* 0x0010000015187836 */ /* 0x000fe20000000000 */
[----:B------:R-:W-:-:S03]  /*27790*/  ISETP.GE.U32.AND P4, PT, R23, 0x7ffffc99, PT ;  /* 0x7ffffc991700780c */ /* 0x000fc60003f86070 */
[----:B------:R-:W-:Y:S01]  /*277a0*/  LDGSTS.E [R7+-0x47ffc], desc[UR8][R4.64], !P1 ;  /* 0xb800400004077fae */ /* 0x000fe2000c921848 */
[----:B------:R-:W-:Y:S01]  /*277b0*/  VIADD R23, R31, 0xfffffd76 ;  /* 0xfffffd761f177836 */ /* 0x000fe20000000000 */
[----:B------:R-:W1:Y:S02]  /*277c0*/  LDC R25, c[0x0][0x230] ;  /* 0x00008c00ff197b82 */ /* 0x000e640000000800 */
[----:B------:R-:W-:Y:S02]  /*277d0*/  LDGSTS.E [R22+-0x43ffc], desc[UR8][R174.64], !P1 ;  /* 0xbc004000ae167fae */ /* 0x000fe4000c921848 */
[----:B------:R-:W-:Y:S02]  /*277e0*/  ISETP.GE.U32.AND P1, PT, R23, 0x7ffffcf7, PT ;  /* 0x7ffffcf71700780c */ /* 0x000fe40003f26070 */
[----:B------:R-:W-:Y:S02]  /*277f0*/  IADD3 R23, R21, 0x100000, RZ ;  /* 0x0010000015177810 */ /* 0x000fe40007ffe0ff */
[----:B------:R-:W3:Y:S01]  /*27800*/  LDC R26, c[0x0][0x230] ;  /* 0x00008c00ff1a7b82 */ /* 0x000ee20000000800 */
[----:B------:R-:W4:Y:S07]  /*27810*/  LDL.LU.64 R174, [R1+0xd90] ;  /* 0x000d900001ae7983 */ /* 0x000f2e0000300a00 */
[----:B------:R-:W4:Y:S01]  /*27820*/  LDC R28, c[0x0][0x230] ;  /* 0x00008c00ff1c7b82 */ /* 0x000f220000000800 */
[----:B------:R-:W4:Y:S07]  /*27830*/  LDL.64 R176, [R1+0x138] ;  /* 0x0001380001b07983 */ /* 0x000f2e0000100a00 */
[----:B------:R-:W4:Y:S01]  /*27840*/  LDC R31, c[0x0][0x230] ;  /* 0x00008c00ff1f7b82 */ /* 0x000f220000000800 */
[----:B--2---:R-:W-:Y:S04]  /*27850*/  LDGSTS.E [R7+-0x47ff8], desc[UR8][R198.64], !P3 ;  /* 0xb8008000c6077fae */ /* 0x004fe8000d921848 */
[----:B------:R-:W-:Y:S04]  /*27860*/  LDGSTS.E [R24+-0x43ff8], desc[UR8][R166.64], !P3 ;  /* 0xbc008000a6187fae */ /* 0x000fe8000d921848 */
[----:B------:R1:W-:Y:S04]  /*27870*/  LDGSTS.E [R23+-0x47ff4], desc[UR8][R12.64], !P4 ;  /* 0xb800c0000c177fae */ /* 0x0003e8000e121848 */
[----:B------:R-:W2:Y:S04]  /*27880*/  LDL.64 R198, [R1+0x150] ;  /* 0x0001500001c67983 */ /* 0x000ea80000100a00 */
[----:B------:R-:W4:Y:S04]  /*27890*/  LDL.LU.64 R166, [R1+0xd88] ;  /* 0x000d880001a67983 */ /* 0x000f280000300a00 */
[----:B------:R3:W-:Y:S04]  /*278a0*/  LDGSTS.E [R22+-0x43ff4], desc[UR8][R170.64], !P4 ;  /* 0xbc00c000aa167fae */ /* 0x0007e8000e121848 */
[----:B------:R-:W2:Y:S04]  /*278b0*/  LDL.LU.64 R170, [R1+0xd80] ;  /* 0x000d800001aa7983 */ /* 0x000ea80000300a00 */
[----:B------:R-:W2:Y:S04]  /*278c0*/  LDL.64 R2, [R1+0x380] ;  /* 0x0003800001027983 */ /* 0x000ea80000100a00 */
[----:B------:R-:W2:Y:S04]  /*278d0*/  LDL.64 R188, [R1+0x388] ;  /* 0x0003880001bc7983 */ /* 0x000ea80000100a00 */
[----:B------:R-:W2:Y:S04]  /*278e0*/  LDL.64 R4, [R1+0x390] ;  /* 0x0003900001047983 */ /* 0x000ea80000100a00 */
[----:B------:R-:W2:Y:S04]  /*278f0*/  LDL.64 R8, [R1+0x3a8] ;  /* 0x0003a80001087983 */ /* 0x000ea80000100a00 */
[----:B------:R-:W2:Y:S01]  /*27900*/  LDL.64 R12, [R1+0x578] ;  /* 0x00057800010c7983 */ /* 0x000ea20000100a00 */
[C---:B------:R-:W-:Y:S01]  /*27910*/  VIADD R21, R20.reuse, 0x100000 ;  /* 0x0010000014157836 */ /* 0x040fe20000000000 */
[----:B-1----:R-:W-:Y:S01]  /*27920*/  IADD3 R23, R25, -0x28b, RZ ;  /* 0xfffffd7519177810 */ /* 0x002fe20007ffe0ff */
[----:B------:R-:W-:Y:S01]  /*27930*/  VIADD R7, R20, 0x100000 ;  /* 0x0010000014077836 */ /* 0x000fe20000000000 */
[----:B------:R-:W1:Y:S01]  /*27940*/  LDC R25, c[0x0][0x230] ;  /* 0x00008c00ff197b82 */ /* 0x000e620000000800 */
[----:B---3--:R-:W-:Y:S01]  /*27950*/  VIADD R22, R29, 0xfffffd74 ;  /* 0xfffffd741d167836 */ /* 0x008fe20000000000 */
[----:B------:R3:W-:Y:S04]  /*27960*/  LDGSTS.E [R21+-0x60000], desc[UR8][R184.64], !P2 ;  /* 0xa0000000b8157fae */ /* 0x0007e8000d121848 */
[----:B------:R-:W-:Y:S01]  /*27970*/  ISETP.GE.U32.AND P3, PT, R22, 0x7ffffcf5, PT ;  /* 0x7ffffcf51600780c */ /* 0x000fe20003f66070 */
[----:B------:R-:W-:Y:S01]  /*27980*/  VIADD R24, R26, 0xfffffd56 ;  /* 0xfffffd561a187836 */ /* 0x000fe20000000000 */
[----:B------:R-:W-:Y:S01]  /*27990*/  STL.64 [R1+0xcb8], R184 ;  /* 0x000cb8b801007387 */ /* 0x000fe20000100a00 */
[----:B------:R-:W1:Y:S01]  /*279a0*/  LDC R29, c[0x0][0x230] ;  /* 0x00008c00ff1d7b82 */ /* 0x000e620000000800 */
[----:B---3--:R-:W-:-:S02]  /*279b0*/  VIADD R21, R30, 0xfffffd57 ;  /* 0xfffffd571e157836 */ /* 0x008fc40000000000 */
[----:B------:R-:W-:-:S05]  /*279c0*/  VIADD R22, R20, 0x100000 ;  /* 0x0010000014167836 */ /* 0x000fca0000000000 */
[----:B------:R-:W3:Y:S01]  /*279d0*/  LDC R30, c[0x0][0x230] ;  /* 0x00008c00ff1e7b82 */ /* 0x000ee20000000800 */
[----:B------:R-:W-:Y:S02]  /*279e0*/  ISETP.GE.U32.AND P4, PT, R21, 0x7ffffcd8, PT ;  /* 0x7ffffcd81500780c */ /* 0x000fe40003f86070 */
[----:B------:R-:W-:-:S05]  /*279f0*/  IADD3 R21, R20, 0x100000, RZ ;  /* 0x0010000014157810 */ /* 0x000fca0007ffe0ff */
[----:B------:R-:W3:Y:S01]  /*27a00*/  LDC R26, c[0x0][0x230] ;  /* 0x00008c00ff1a7b82 */ /* 0x000ee20000000800 */
[----:B----4-:R-:W-:Y:S01]  /*27a10*/  LDGSTS.E [R7+-0x5c000], desc[UR8][R166.64], !P2 ;  /* 0xa4000000a6077fae */ /* 0x010fe2000d121848 */
[----:B------:R-:W-:Y:S02]  /*27a20*/  ISETP.GE.U32.AND P2, PT, R23, 0x7ffffcf6, PT ;  /* 0x7ffffcf61700780c */ /* 0x000fe40003f46070 */
[----:B------:R-:W-:Y:S01]  /*27a30*/  IADD3 R23, R20, 0x100000, RZ ;  /* 0x0010000014177810 */ /* 0x000fe20007ffe0ff */
[----:B------:R-:W-:Y:S04]  /*27a40*/  LDGSTS.E [R7+-0x5fffc], desc[UR8][R172.64], !P1 ;  /* 0xa0004000ac077fae */ /* 0x000fe8000c921848 */
[----:B--2---:R-:W-:Y:S01]  /*27a50*/  LDGSTS.E [R23+-0x5bffc], desc[UR8][R170.64], !P1 ;  /* 0xa4004000aa177fae */ /* 0x004fe2000c921848 */
[----:B------:R-:W-:-:S05]  /*27a60*/  ISETP.GE.U32.AND P1, PT, R24, 0x7ffffcd7, PT ;  /* 0x7ffffcd71800780c */ /* 0x000fca0003f26070 */
[----:B------:R-:W-:Y:S01]  /*27a70*/  LDGSTS.E [R22+-0x5fff8], desc[UR8][R176.64], !P2 ;  /* 0xa0008000b0167fae */ /* 0x000fe2000d121848 */
[----:B------:R-:W-:Y:S02]  /*27a80*/  VIADD R24, R27, 0xfffffd55 ;  /* 0xfffffd551b187836 */ /* 0x000fe40000000000 */
[----:B------:R-:W2:Y:S01]  /*27a90*/  LDC R27, c[0x0][0x230] ;  /* 0x00008c00ff1b7b82 */ /* 0x000ea20000000800 */
[----:B------:R-:W-:Y:S04]  /*27aa0*/  LDGSTS.E [R21+-0x5bff8], desc[UR8][R174.64], !P2 ;  /* 0xa4008000ae157fae */ /* 0x000fe8000d121848 */
[----:B------:R-:W-:Y:S04]  /*27ab0*/  LDGSTS.E [R7+-0x5fff4], desc[UR8][R198.64], !P3 ;  /* 0xa000c000c6077fae */ /* 0x000fe8000d921848 */
[----:B------:R4:W-:Y:S04]  /*27ac0*/  LDGSTS.E [R23+-0x5bff4], desc[UR8][R178.64], !P3 ;  /* 0xa400c000b2177fae */ /* 0x0009e8000d921848 */
[----:B------:R1:W-:Y:S01]  /*27ad0*/  LDGSTS.E [R22+-0x58000], desc[UR8][R2.64], !P4 ;  /* 0xa800000002167fae */ /* 0x0003e2000e121848 */
[----:B------:R-:W-:-:S03]  /*27ae0*/  ISETP.GE.U32.AND P2, PT, R24, 0x7ffffcd6, PT ;  /* 0x7ffffcd61800780c */ /* 0x000fc60003f46070 */
[----:B------:R-:W-:Y:S01]  /*27af0*/  LDGSTS.E [R21+-0x54000], desc[UR8][R204.64], !P4 ;  /* 0xac000000cc157fae */ /* 0x000fe2000e121848 */
[----:B----4-:R-:W-:-:S03]  /*27b00*/  IADD3 R23, R28, -0x2c9, RZ ;  /* 0xfffffd371c177810 */ /* 0x010fc60007ffe0ff */
[----:B------:R-:W-:Y:S01]  /*27b10*/  STL.64 [R1+0xcc0], R166 ;  /* 0x000cc0a601007387 */ /* 0x000fe20000100a00 */
[----:B-1----:R-:W-:Y:S01]  /*27b20*/  VIADD R22, R25, 0xfffffd54 ;  /* 0xfffffd5419167836 */ /* 0x002fe20000000000 */
[----:B------:R-:W-:Y:S02]  /*27b30*/  ISETP.GE.U32.AND P4, PT, R23, 0x7ffffcb8, PT ;  /* 0x7ffffcb81700780c */ /* 0x000fe40003f86070 */
[----:B------:R-:W-:Y:S01]  /*27b40*/  STL.64 [R1+0xcc8], R172 ;  /* 0x000cc8ac01007387 */ /* 0x000fe20000100a00 */
[----:B------:R-:W-:Y:S01]  /*27b50*/  VIADD R24, R20, 0x100000 ;  /* 0x0010000014187836 */ /* 0x000fe20000000000 */
[----:B------:R-:W1:Y:S01]  /*27b60*/  LDC R28, c[0x0][0x230] ;  /* 0x00008c00ff1c7b82 */ /* 0x000e620000000800 */
[----:B------:R-:W-:Y:S01]  /*27b70*/  ISETP.GE.U32.AND P3, PT, R22, 0x7ffffcd5, PT ;  /* 0x7ffffcd51600780c */ /* 0x000fe20003f66070 */
[----:B------:R-:W-:Y:S01]  /*27b80*/  VIADD R22, R31, 0xfffffd36 ;  /* 0xfffffd361f167836 */ /* 0x000fe20000000000 */
[----:B------:R4:W-:Y:S01]  /*27b90*/  STL.64 [R1+0xcd0], R170 ;  /* 0x000cd0aa01007387 */ /* 0x0009e20000100a00 */
[----:B------:R-:W-:-:S03]  /*27ba0*/  IADD3 R23, R20, 0x100000, RZ ;  /* 0x0010000014177810 */ /* 0x000fc60007ffe0ff */
[----:B------:R-:W-:Y:S01]  /*27bb0*/  LDGSTS.E [R7+-0x57ffc], desc[UR8][R188.64], !P1 ;  /* 0xa8004000bc077fae */ /* 0x000fe2000c921848 */
[----:B------:R-:W4:Y:S03]  /*27bc0*/  LDC R25, c[0x0][0x230] ;  /* 0x00008c00ff197b82 */ /* 0x000f260000000800 */
[----:B------:R-:W4:Y:S04]  /*27bd0*/  LDL.LU.64 R204, [R1+0xd78] ;  /* 0x000d780001cc7983 */ /* 0x000f280000300a00 */
[----:B------:R-:W-:Y:S01]  /*27be0*/  LDGSTS.E [R21+-0x53ffc], desc[UR8][R200.64], !P1 ;  /* 0xac004000c8157fae */ /* 0x000fe2000c921848 */
[----:B------:R-:W-:Y:S01]  /*27bf0*/  ISETP.GE.U32.AND P1, PT, R22, 0x7ffffcb7, PT ;  /* 0x7ffffcb71600780c */ /* 0x000fe20003f26070 */
[----:B------:R-:W-:-:S02]  /*27c00*/  VIADD R22, R20, 0x100000 ;  /* 0x0010000014167836 */ /* 0x000fc40000000000 */
[----:B------:R-:W4:Y:S04]  /*27c10*/  LDL.64 R188, [R1+0x580] ;  /* 0x0005800001bc7983 */ /* 0x000f280000100a00 */
[----:B------:R-:W-:Y:S04]  /*27c20*/  LDGSTS.E [R7+-0x57ff8], desc[UR8][R4.64], !P2 ;  /* 0xa800800004077fae */ /* 0x000fe8000d121848 */
[----:B------:R-:W-:Y:S04]  /*27c30*/  LDGSTS.E [R24+-0x53ff8], desc[UR8][R190.64], !P2 ;  /* 0xac008000be187fae */ /* 0x000fe8000d121848 */
[----:B------:R-:W4:Y:S04]  /*27c40*/  LDL.LU.64 R200, [R1+0xd70] ;  /* 0x000d700001c87983 */ /* 0x000f280000300a00 */
[----:B------:R2:W-:Y:S04]  /*27c50*/  LDGSTS.E [R23+-0x57ff4], desc[UR8][R8.64], !P3 ;  /* 0xa800c00008177fae */ /* 0x0005e8000d921848 */
[----:B------:R-:W4:Y:S04]  /*27c60*/  LDL.64 R4, [R1+0x590] ;  /* 0x0005900001047983 */ /* 0x000f280000100a00 */
[----:B------:R3:W-:Y:S04]  /*27c70*/  LDGSTS.E [R22+-0x53ff4], desc[UR8][R192.64], !P3 ;  /* 0xac00c000c0167fae */ /* 0x0007e8000d921848 */
[----:B------:R-:W4:Y:S04]  /*27c80*/  LDL.LU.64 R190, [R1+0xd68] ;  /* 0x000d680001be7983 */ /* 0x000f280000300a00 */
[----:B------:R1:W-:Y:S04]  /*27c90*/  LDGSTS.E [R21+-0x50000], desc[UR8][R12.64], !P4 ;  /* 0xb00000000c157fae */ /* 0x0003e8000e121848 */
[----:B------:R-:W4:Y:S04]  /*27ca0*/  LDL.LU.64 R192, [R1+0xd60] ;  /* 0x000d600001c07983 */ /* 0x000f280000300a00 */
[----:B------:R-:W-:Y:S04]  /*27cb0*/  LDGSTS.E [R7+-0x4c000], desc[UR8][R194.64], !P4 ;  /* 0xb4000000c2077fae */ /* 0x000fe8000e121848 */
[----:B------:R-:W4:Y:S01]  /*27cc0*/  LDL.LU.64 R194, [R1+0xd58] ;  /* 0x000d580001c27983 */ /* 0x000f220000300a00 */
[----:B--2---:R-:W-:Y:S01]  /*27cd0*/  VIADD R23, R27, 0xfffffd35 ;  /* 0xfffffd351b177836 */ /* 0x004fe20000000000 */
[----:B---3--:R-:W-:Y:S01]  /*27ce0*/  IADD3 R22, R29, -0x2cc, RZ ;  /* 0xfffffd341d167810 */ /* 0x008fe20007ffe0ff */
[----:B-1----:R-:W-:Y:S01]  /*27cf0*/  VIADD R21, R30, 0xfffffd17 ;  /* 0xfffffd171e157836 */ /* 0x002fe20000000000 */
[----:B------:R-:W2:Y:S01]  /*27d00*/  LDL.64 R12, [R1+0x908] ;  /* 0x00090800010c7983 */ /* 0x000ea20000100a00 */
[----:B------:R-:W1:Y:S01]  /*27d10*/  LDC R27, c[0x0][0x230] ;  /* 0x00008c00ff1b7b82 */ /* 0x000e620000000800 */
[----:B------:R-:W-:Y:S01]  /*27d20*/  ISETP.GE.U32.AND P2, PT, R23, 0x7ffffcb6, PT ;  /* 0x7ffffcb61700780c */ /* 0x000fe20003f46070 */
[----:B------:R-:W-:Y:S01]  /*27d30*/  VIADD R23, R20, 0x100000 ;  /* 0x0010000014177836 */ /* 0x000fe20000000000 */
[----:B------:R-:W-:Y:S01]  /*27d40*/  ISETP.GE.U32.AND P3, PT, R22, 0x7ffffcb5, PT ;  /* 0x7ffffcb51600780c */ /* 0x000fe20003f66070 */
[C---:B------:R-:W-:Y:S01]  /*27d50*/  VIADD R22, R20.reuse, 0x100000 ;  /* 0x0010000014167836 */ /* 0x040fe20000000000 */
[----:B------:R-:W-:Y:S01]  /*27d60*/  ISETP.GE.U32.AND P4, PT, R21, 0x7ffffc98, PT ;  /* 0x7ffffc981500780c */ /* 0x000fe20003f86070 */
[----:B------:R-:W-:-:S02]  /*27d70*/  VIADD R21, R20, 0x100000 ;  /* 0x0010000014157836 */ /* 0x000fc40000000000 */
[----:B------:R-:W3:Y:S01]  /*27d80*/  LDC R30, c[0x0][0x230] ;  /* 0x00008c00ff1e7b82 */ /* 0x000ee20000000800 */
[----:B------:R-:W-:-:S07]  /*27d90*/  IADD3 R24, R26, -0x2ea, RZ ;  /* 0xfffffd161a187810 */ /* 0x000fce0007ffe0ff */
[----:B------:R-:W3:Y:S08]  /*27da0*/  LDC R29, c[0x0][0x230] ;  /* 0x00008c00ff1d7b82 */ /* 0x000ef00000000800 */
[----:B------:R-:W3:Y:S01]  /*27db0*/  LDC R26, c[0x0][0x230] ;  /* 0x00008c00ff1a7b82 */ /* 0x000ee20000000800 */
[----:B----4-:R-:W-:Y:S04]  /*27dc0*/  LDGSTS.E [R7+-0x4fffc], desc[UR8][R188.64], !P1 ;  /* 0xb0004000bc077fae */ /* 0x010fe8000c921848 */
[----:B------:R-:W-:Y:S04]  /*27dd0*/  LDGSTS.E [R23+-0x4bffc], desc[UR8][R196.64], !P1 ;  /* 0xb4004000c4177fae */ /* 0x000fe8000c921848 */
[----:B------:R-:W4:Y:S04]  /*27de0*/  LDL.LU.64 R196, [R1+0xd50] ;  /* 0x000d500001c47983 */ /* 0x000f280000300a00 */
[----:B------:R-:W-:Y:S04]  /*27df0*/  LDGSTS.E [R22+-0x4fff8], desc[UR8][R4.64], !P2 ;  /* 0xb000800004167fae */ /* 0x000fe8000d121848 */
[----:B------:R-:W-:Y:S04]  /*27e00*/  LDGSTS.E [R21+-0x4bff8], desc[UR8][R218.64], !P2 ;  /* 0xb4008000da157fae */ /* 0x000fe8000d121848 */
[----:B------:R-:W4:Y:S04]  /*27e10*/  LDL.64 R218, [R1+0x938] ;  /* 0x0009380001da7983 */ /* 0x000f280000100a00 */
[----:B------:R-:W-:Y:S04]  /*27e20*/  LDGSTS.E [R7+-0x4fff4], desc[UR8][R194.64], !P3 ;  /* 0xb000c000c2077fae */ /* 0x000fe8000d921848 */
[----:B------:R-:W-:Y:S01]  /*27e30*/  LDGSTS.E [R23+-0x4bff4], desc[UR8][R202.64], !P3 ;  /* 0xb400c000ca177fae */ /* 0x000fe2000d921848 */
[----:B------:R-:W-:-:S03]  /*27e40*/  ISETP.GE.U32.AND P1, PT, R24, 0x7ffffc97, PT ;  /* 0x7ffffc971800780c */ /* 0x000fc60003f26070 */
[----:B--2---:R2:W-:Y:S04]  /*27e50*/  LDGSTS.E [R22+-0x48000], desc[UR8][R12.64], !P4 ;  /* 0xb80000000c167fae */ /* 0x0045e8000e121848 */
[----:B------:R-:W4:Y:S04]  /*27e60*/  LDL.64 R194, [R1+0x160] ;  /* 0x0001600001c27983 */ /* 0x000f280000100a00 */
[----:B------:R-:W4:Y:S04]  /*27e70*/  LDL.LU.64 R202, [R1+0xd48] ;  /* 0x000d480001ca7983 */ /* 0x000f280000300a00 */
[----:B------:R-:W-:Y:S01]  /*27e80*/  LDGSTS.E [R21+-0x44000], desc[UR8][R18.64], !P4 ;  /* 0xbc00000012157fae */ /* 0x000fe2000e121848 */
[----:B------:R-:W-:Y:S01]  /*27e90*/  IADD3 R24, R28, -0x2eb, RZ ;  /* 0xfffffd151c187810 */ /* 0x000fe20007ffe0ff */
[----:B--2---:R-:W-:Y:S01]  /*27ea0*/  VIADD R22, R25, 0xfffffd14 ;  /* 0xfffffd1419167836 */ /* 0x004fe20000000000 */
[----:B------:R-:W2:Y:S02]  /*27eb0*/  LDC R28, c[0x0][0x230] ;  /* 0x00008c00ff1c7b82 */ /* 0x000ea40000000800 */
[----:B------:R-:W-:Y:S01]  /*27ec0*/  ISETP.GE.U32.AND P3, PT, R24, 0x7ffffc96, PT ;  /* 0x7ffffc961800780c */ /* 0x000fe20003f66070 */
[----:B------:R-:W2:Y:S01]  /*27ed0*/  LDL.LU.64 R18, [R1+0xd40] ;  /* 0x000d400001127983 */ /* 0x000ea20000300a00 */
[----:B------:R-:W-:Y:S01]  /*27ee0*/  ISETP.GE.U32.AND P4, PT, R22, 0x7ffffc95, PT ;  /* 0x7ffffc951600780c */ /* 0x000fe20003f86070 */
[----:B-1----:R-:W-:Y:S01]  /*27ef0*/  VIADD R23, R27, 0xfffffd73 ;  /* 0xfffffd731b177836 */ /* 0x002fe20000000000 */
[----:B---3--:R-:W-:Y:S01]  /*27f00*/  IADD3 R22, R30, -0x28e, RZ ;  /* 0xfffffd721e167810 */ /* 0x008fe20007ffe0ff */
[----:B------:R-:W3:Y:S01]  /*27f10*/  LDL.64 R2, [R1+0x3b0] ;  /* 0x0003b00001027983 */ /* 0x000ee20000100a00 */
[----:B------:R-:W1:Y:S02]  /*27f20*/  LDC R24, c[0x0][0x230] ;  /* 0x00008c00ff187b82 */ /* 0x000e640000000800 */
[----:B------:R-:W-:Y:S01]  /*27f30*/  ISETP.GE.U32.AND P2, PT, R23, 0x7ffffcf4, PT ;  /* 0x7ffffcf41700780c */ /* 0x000fe20003f46070 */
[----:B------:R-:W-:Y:S01]  /*27f40*/  VIADD R23, R20, 0x100000 ;  /* 0x0010000014177836 */ /* 0x000fe20000000000 */
[----:B------:R-:W3:Y:S04]  /*27f50*/  LDL.64 R8, [R1+0x190] ;  /* 0x0001900001087983 */ /* 0x000ee80000100a00 */
[----:B------:R-:W1:Y:S01]  /*27f60*/  LDC R25, c[0x0][0x230] ;  /* 0x00008c00ff197b82 */ /* 0x000e620000000800 */
[----:B------:R-:W3:Y:S04]  /*27f70*/  LDL.64 R188, [R1+0x1a8] ;  /* 0x0001a80001bc7983 */ /* 0x000ee80000100a00 */
[----:B------:R-:W3:Y:S03]  /*27f80*/  LDL.64 R4, [R1+0x3e8] ;  /* 0x0003e80001047983 */ /* 0x000ee60000100a00 */
[----:B------:R-:W3:Y:S01]  /*27f90*/  LDC R27, c[0x0][0x230] ;  /* 0x00008c00ff1b7b82 */ /* 0x000ee20000000800 */
[----:B------:R-:W3:Y:S07]  /*27fa0*/  LDL.64 R12, [R1+0x5b0] ;  /* 0x0005b000010c7983 */ /* 0x000eee0000100a00 */
[----:B------:R-:W3:Y:S01]  /*27fb0*/  LDC R30, c[0x0][0x230] ;  /* 0x00008c00ff1e7b82 */ /* 0x000ee20000000800 */
[----:B----4-:R-:W-:Y:S04]  /*27fc0*/  LDGSTS.E [R7+-0x47ffc], desc[UR8][R196.64], !P1 ;  /* 0xb8004000c4077fae */ /* 0x010fe8000c921848 */
[----:B------:R-:W-:Y:S04]  /*27fd0*/  LDGSTS.E [R21+-0x43ffc], desc[UR8][R206.64], !P1 ;  /* 0xbc004000ce157fae */ /* 0x000fe8000c921848 */
[----:B------:R-:W4:Y:S01]  /*27fe0*/  LDL.64 R196, [R1+0x168] ;  /* 0x0001680001c47983 */ /* 0x000f220000100a00 */
[----:B------:R-:W-:Y:S01]  /*27ff0*/  ISETP.GE.U32.AND P1, PT, R22, 0x7ffffcf3, PT ;  /* 0x7ffffcf31600780c */ /* 0x000fe20003f26070 */
[----:B------:R-:W-:-:S02]  /*28000*/  VIADD R22, R20, 0x100000 ;  /* 0x0010000014167836 */ /* 0x000fc40000000000 */
[----:B------:R-:W3:Y:S04]  /*28010*/  LDL.64 R206, [R1+0x188] ;  /* 0x0001880001ce7983 */ /* 0x000ee80000100a00 */
[----:B------:R1:W-:Y:S04]  /*28020*/  LDGSTS.E [R7+-0x47ff8], desc[UR8][R202.64], !P3 ;  /* 0xb8008000ca077fae */ /* 0x0003e8000d921848 */
[----:B------:R-:W-:Y:S04]  /*28030*/  LDGSTS.E [R23+-0x43ff8], desc[UR8][R238.64], !P3 ;  /* 0xbc008000ee177fae */ /* 0x000fe8000d921848 */
[----:B------:R1:W-:Y:S04]  /*28040*/  LDGSTS.E [R22+-0x47ff4], desc[UR8][R218.64], !P4 ;  /* 0xb800c000da167fae */ /* 0x0003e8000e121848 */
[----:B------:R-:W3:Y:S04]  /*28050*/  LDL.64 R202, [R1+0x178] ;  /* 0x0001780001ca7983 */ /* 0x000ee80000100a00 */
[----:B------:R-:W3:Y:S04]  /*28060*/  LDL.64 R238, [R1+0x198] ;  /* 0x0001980001ee7983 */ /* 0x000ee80000100a00 */
[----:B------:R-:W3:Y:S01]  /*28070*/  LDL.64 R218, [R1+0x3c8] ;  /* 0x0003c80001da7983 */ /* 0x000ee20000100a00 */
[C---:B--2---:R-:W-:Y:S01]  /*28080*/  IADD3 R20, R19.reuse, 0x100000, RZ ;  /* 0x0010000013147810 */ /* 0x044fe20007ffe0ff */
[----:B-1----:R-:W-:-:S02]  /*28090*/  VIADD R7, R19, 0x100000 ;  /* 0x0010000013077836 */ /* 0x002fc40000000000 */
[----:B------:R-:W-:Y:S01]  /*280a0*/  VIADD R22, R24, 0xfffffd71 ;  /* 0xfffffd7118167836 */ /* 0x000fe20000000000 */
[----:B------:R1:W-:Y:S01]  /*280b0*/  LDGSTS.E [R21+-0x43ff4], desc[UR8][R210.64], !P4 ;  /* 0xbc00c000d2157fae */ /* 0x0003e2000e121848 */
[----:B------:R-:W-:Y:S01]  /*280c0*/  IADD3 R23, R25, -0x2ae, RZ ;  /* 0xfffffd5219177810 */ /* 0x000fe20007ffe0ff */
[----:B------:R-:W2:Y:S02]  /*280d0*/  LDC R24, c[0x0][0x230] ;  /* 0x00008c00ff187b82 */ /* 0x000ea40000000800 */
[----:B------:R1:W-:Y:S04]  /*280e0*/  LDGSTS.E [R20+-0x60000], desc[UR8][R194.64], !P2 ;  /* 0xa0000000c2147fae */ /* 0x0003e8000d121848 */
[----:B------:R-:W-:Y:S01]  /*280f0*/  LDGSTS.E [R7+-0x5c000], desc[UR8][R192.64], !P2 ;  /* 0xa4000000c0077fae */ /* 0x000fe2000d121848 */
[----:B------:R-:W-:Y:S01]  /*28100*/  ISETP.GE.U32.AND P2, PT, R22, 0x7ffffcf2, PT ;  /* 0x7ffffcf21600780c */ /* 0x000fe20003f46070 */
[----:B------:R-:W-:Y:S01]  /*28110*/  VIADD R22, R19, 0x100000 ;  /* 0x0010000013167836 */ /* 0x000fe20000000000 */
[----:B------:R-:W2:Y:S01]  /*28120*/  LDC R25, c[0x0][0x230] ;  /* 0x00008c00ff197b82 */ /* 0x000ea20000000800 */
[----:B-1----:R-:W-:Y:S01]  /*28130*/  IADD3 R21, R28, -0x290, RZ ;  /* 0xfffffd701c157810 */ /* 0x002fe20007ffe0ff */
[----:B------:R-:W2:Y:S01]  /*28140*/  LDL.64 R210, [R1+0x3d8] ;  /* 0x0003d80001d27983 */ /* 0x000ea20000100a00 */
[----:B------:R-:W-:-:S02]  /*28150*/  VIADD R20, R29, 0xfffffd53 ;  /* 0xfffffd531d147836 */ /* 0x000fc40000000000 */
[----:B------:R-:W-:-:S03]  /*28160*/  ISETP.GE.U32.AND P3, PT, R21, 0x7ffffcf1, PT ;  /* 0x7ffffcf11500780c */ /* 0x000fc60003f66070 */
[----:B------:R-:W1:Y:S01]  /*28170*/  LDC R28, c[0x0][0x230] ;  /* 0x00008c00ff1c7b82 */ /* 0x000e620000000800 */
[----:B------:R-:W-:Y:S01]  /*28180*/  ISETP.GE.U32.AND P4, PT, R20, 0x7ffffcd4, PT ;  /* 0x7ffffcd41400780c */ /* 0x000fe20003f86070 */
[C---:B------:R-:W-:Y:S02]  /*28190*/  VIADD R21, R19.reuse, 0x100000 ;  /* 0x0010000013157836 */ /* 0x040fe40000000000 */
[----:B------:R-:W-:-:S04]  /*281a0*/  VIADD R20, R19, 0x100000 ;  /* 0x0010000013147836 */ /* 0x000fc80000000000 */
[----:B------:R-:W1:Y:S01]  /*281b0*/  LDC R29, c[0x0][0x230] ;  /* 0x00008c00ff1d7b82 */ /* 0x000e620000000800 */
[----:B----4-:R-:W-:Y:S04]  /*281c0*/  LDGSTS.E [R7+-0x5fffc], desc[UR8][R196.64], !P1 ;  /* 0xa0004000c4077fae */ /* 0x010fe8000c921848 */
[----:B------:R-:W-:Y:S01]  /*281d0*/  LDGSTS.E [R22+-0x5bffc], desc[UR8][R190.64], !P1 ;  /* 0xa4004000be167fae */ /* 0x000fe2000c921848 */
[----:B------:R-:W-:-:S03]  /*281e0*/  ISETP.GE.U32.AND P1, PT, R23, 0x7ffffcd3, PT ;  /* 0x7ffffcd31700780c */ /* 0x000fc60003f26070 */
[----:B---3--:R-:W-:Y:S04]  /*281f0*/  LDGSTS.E [R21+-0x5fff8], desc[UR8][R202.64], !P2 ;  /* 0xa0008000ca157fae */ /* 0x008fe8000d121848 */
[----:B------:R-:W-:Y:S04]  /*28200*/  LDGSTS.E [R20+-0x5bff8], desc[UR8][R200.64], !P2 ;  /* 0xa4008000c8147fae */ /* 0x000fe8000d121848 */
[----:B------:R-:W-:Y:S04]  /*28210*/  LDGSTS.E [R7+-0x5fff4], desc[UR8][R206.64], !P3 ;  /* 0xa000c000ce077fae */ /* 0x000fe8000d921848 */
[----:B------:R-:W-:Y:S04]  /*28220*/  LDGSTS.E [R22+-0x5bff4], desc[UR8][R204.64], !P3 ;  /* 0xa400c000cc167fae */ /* 0x000fe8000d921848 */
[----:B------:R2:W-:Y:S04]  /*28230*/  LDGSTS.E [R21+-0x58000], desc[UR8][R2.64], !P4 ;  /* 0xa800000002157fae */ /* 0x0005e8000e121848 */
[----:B------:R-:W-:Y:S04]  /*28240*/  LDGSTS.E [R20+-0x54000], desc[UR8][R8.64], !P4 ;  /* 0xac00000008147fae */ /* 0x000fe8000e121848 */
[----:B------:R-:W-:Y:S04]  /*28250*/  LDGSTS.E [R7+-0x57ffc], desc[UR8][R218.64], !P1 ;  /* 0xa8004000da077fae */ /* 0x000fe8000c921848 */
[----:B------:R-:W-:Y:S04]  /*28260*/  LDGSTS.E [R20+-0x53ffc], desc[UR8][R238.64], !P1 ;  /* 0xac004000ee147fae */ /* 0x000fe8000c921848 */
[----:B------:R-:W3:Y:S04]  /*28270*/  LDL.64 R218, [R1+0x5c8] ;  /* 0x0005c80001da7983 */ /* 0x000ee80000100a00 */
[----:B------:R-:W4:Y:S01]  /*28280*/  LDL.64 R238, [R1+0x5e0] ;  /* 0x0005e00001ee7983 */ /* 0x000f220000100a00 */
[----:B------:R-:W-:-:S02]  /*28290*/  IADD3 R23, R26, -0x2af, RZ ;  /* 0xfffffd511a177810 */ /* 0x000fc40007ffe0ff */
[----:B------:R-:W1:Y:S01]  /*282a0*/  LDC R26, c[0x0][0x230] ;  /* 0x00008c00ff1a7b82 */ /* 0x000e620000000800 */
[----:B--2---:R-:W-:Y:S01]  /*282b0*/  VIADD R21, R24, 0xfffffd50 ;  /* 0xfffffd5018157836 */ /* 0x004fe20000000000 */
[----:B------:R-:W-:Y:S01]  /*282c0*/  ISETP.GE.U32.AND P2, PT, R23, 0x7ffffcd2, PT ;  /* 0x7ffffcd21700780c */ /* 0x000fe20003f46070 */
[----:B------:R-:W-:-:S03]  /*282d0*/  VIADD R22, R27, 0xfffffd33 ;  /* 0xfffffd331b167836 */ /* 0x000fc60000000000 */
[----:B------:R-:W-:Y:S01]  /*282e0*/  ISETP.GE.U32.AND P3, PT, R21, 0x7ffffcd1, PT ;  /* 0x7ffffcd11500780c */ /* 0x000fe20003f66070 */
[C---:B------:R-:W-:Y:S01]  /*282f0*/  VIADD R23, R19.reuse, 0x100000 ;  /* 0x0010000013177836 */ /* 0x040fe20000000000 */
[----:B------:R-:W-:Y:S01]  /*28300*/  ISETP.GE.U32.AND P4, PT, R22, 0x7ffffcb4, PT ;  /* 0x7ffffcb41600780c */ /* 0x000fe20003f86070 */
[----:B------:R-:W-:Y:S01]  /*28310*/  VIADD R22, R19, 0x100000 ;  /* 0x0010000013167836 */ /* 0x000fe20000000000 */
[----:B------:R-:W-:Y:S01]  /*28320*/  IADD3 R21, R30, -0x2ce, RZ ;  /* 0xfffffd321e157810 */ /* 0x000fe20007ffe0ff */
[----:B------:R-:W2:Y:S04]  /*28330*/  LDC R27, c[0x0][0x230] ;  /* 0x00008c00ff1b7b82 */ /* 0x000ea80000000800 */
[----:B------:R-:W-:Y:S01]  /*28340*/  LDGSTS.E [R7+-0x57ff8], desc[UR8][R210.64], !P2 ;  /* 0xa8008000d2077fae */ /* 0x000fe2000d121848 */
[----:B------:R-:W-:-:S03]  /*28350*/  ISETP.GE.U32.AND P1, PT, R21, 0x7ffffcb3, PT ;  /* 0x7ffffcb31500780c */ /* 0x000fc60003f26070 */
[----:B------:R-:W-:Y:S01]  /*28360*/  LDGSTS.E [R23+-0x53ff8], desc[UR8][R188.64], !P2 ;  /* 0xac008000bc177fae */ /* 0x000fe2000d121848 */
[----:B------:R-:W-:Y:S01]  /*28370*/  IADD3 R21, R19, 0x100000, RZ ;  /* 0x0010000013157810 */ /* 0x000fe20007ffe0ff */
[----:B------:R-:W2:Y:S02]  /*28380*/  LDC R24, c[0x0][0x230] ;  /* 0x00008c00ff187b82 */ /* 0x000ea40000000800 */
[----:B------:R1:W-:Y:S04]  /*28390*/  LDGSTS.E [R22+-0x57ff4], desc[UR8][R4.64], !P3 ;  /* 0xa800c00004167fae */ /* 0x0003e8000d921848 */
[----:B------:R1:W-:Y:S04]  /*283a0*/  LDGSTS.E [R21+-0x53ff4], desc[UR8][R220.64], !P3 ;  /* 0xac00c000dc157fae */ /* 0x0003e8000d921848 */
[----:B------:R1:W-:Y:S02]  /*283b0*/  LDGSTS.E [R20+-0x50000], desc[UR8][R12.64], !P4 ;  /* 0xb00000000c147fae */ /* 0x0003e4000e121848 */
[----:B-1----:R-:W-:-:S02]  /*283c0*/  VIADD R22, R26, 0xfffffd31 ;  /* 0xfffffd311a167836 */ /* 0x002fc40000000000 */
[----:B------:R-:W2:Y:S01]  /*283d0*/  LDL.64 R210, [R1+0x5f8] ;  /* 0x0005f80001d27983 */ /* 0x000ea20000100a00 */
[----:B------:R-:W1:Y:S02]  /*283e0*/  LDC R26, c[0x0][0x230] ;  /* 0x00008c00ff1a7b82 */ /* 0x000e640000000800 */
[----:B------:R-:W-:Y:S01]  /*283f0*/  ISETP.GE.U32.AND P2, PT, R22, 0x7ffffcb2, PT ;  /* 0x7ffffcb21600780c */ /* 0x000fe20003f46070 */
[----:B------:R-:W-:Y:S01]  /*28400*/  VIADD R21, R28, 0xfffffd30 ;  /* 0xfffffd301c157836 */ /* 0x000fe20000000000 */
[----:B------:R-:W-:Y:S01]  /*28410*/  LDGSTS.E [R7+-0x4c000], desc[UR8][R216.64], !P4 ;  /* 0xb4000000d8077fae */ /* 0x000fe2000e121848 */
[----:B------:R-:W-:Y:S01]  /*28420*/  IADD3 R20, R29, -0x2ed, RZ ;  /* 0xfffffd131d147810 */ /* 0x000fe20007ffe0ff */
[----:B------:R-:W-:Y:S02]  /*28430*/  VIADD R22, R19, 0x100000 ;  /* 0x0010000013167836 */ /* 0x000fe40000000000 */
[----:B------:R-:W1:Y:S01]  /*28440*/  LDC R29, c[0x0][0x230] ;  /* 0x00008c00ff1d7b82 */ /* 0x000e620000000800 */
[----:B------:R-:W-:Y:S01]  /*28450*/  ISETP.GE.U32.AND P3, PT, R21, 0x7ffffcb1, PT ;  /* 0x7ffffcb11500780c */ /* 0x000fe20003f66070 */
[----:B------:R-:W2:Y:S01]  /*28460*/  LDL.LU.64 R220, [R1+0xd38] ;  /* 0x000d380001dc7983 */ /* 0x000ea20000300a00 */
[----:B------:R-:W-:Y:S01]  /*28470*/  ISETP.GE.U32.AND P4, PT, R20, 0x7ffffc94, PT ;  /* 0x7ffffc941400780c */ /* 0x000fe20003f86070 */
[C---:B------:R-:W-:Y:S01]  /*28480*/  VIADD R20, R19.reuse, 0x100000 ;  /* 0x0010000013147836 */ /* 0x040fe20000000000 */
[----:B------:R-:W-:Y:S01]  /*28490*/  IADD3 R21, R19, 0x100000, RZ ;  /* 0x0010000013157810 */ /* 0x000fe20007ffe0ff */
[----:B------:R-:W-:-:S02]  /*284a0*/  VIADD R23, R25, 0xfffffd12 ;  /* 0xfffffd1219177836 */ /* 0x000fc40000000000 */
[----:B------:R-:W1:Y:S01]  /*284b0*/  LDC R28, c[0x0][0x230] ;  /* 0x00008c00ff1c7b82 */ /* 0x000e620000000800 */
[----:B------:R-:W2:Y:S04]  /*284c0*/  LDL.LU.64 R216, [R1+0xd30] ;  /* 0x000d300001d87983 */ /* 0x000ea80000300a00 */
[----:B------:R-:W2:Y:S03]  /*284d0*/  LDL.64 R12, [R1+0x940] ;  /* 0x00094000010c7983 */ /* 0x000ea60000100a00 */
[----:B------:R-:W1:Y:S01]  /*284e0*/  LDC R25, c[0x0][0x230] ;  /* 0x00008c00ff197b82 */ /* 0x000e620000000800 */
[----:B---3--:R-:W-:Y:S04]  /*284f0*/  LDGSTS.E [R7+-0x4fffc], desc[UR8][R218.64], !P1 ;  /* 0xb0004000da077fae */ /* 0x008fe8000c921848 */
[----:B------:R-:W-:Y:S04]  /*28500*/  LDGSTS.E [R22+-0x4bffc], desc[UR8][R212.64], !P1 ;  /* 0xb4004000d4167fae */ /* 0x000fe8000c921848 */
[----:B----4-:R-:W-:Y:S04]  /*28510*/  LDGSTS.E [R21+-0x4fff8], desc[UR8][R238.64], !P2 ;  /* 0xb0008000ee157fae */ /* 0x010fe8000d121848 */
[----:B------:R-:W3:Y:S04]  /*28520*/  LDL.64 R218, [R1+0x950] ;  /* 0x0009500001da7983 */ /* 0x000ee80000100a00 */
[----:B------:R-:W4:Y:S04]  /*28530*/  LDL.LU.64 R212, [R1+0xd28] ;  /* 0x000d280001d47983 */ /* 0x000f280000300a00 */
[----:B------:R-:W-:Y:S04]  /*28540*/  LDGSTS.E [R20+-0x4bff8], desc[UR8][R214.64], !P2 ;  /* 0xb4008000d6147fae */ /* 0x000fe8000d121848 */
[----:B------:R-:W3:Y:S04]  /*28550*/  LDL.LU.64 R214, [R1+0xd20] ;  /* 0x000d200001d67983 */ /* 0x000ee80000300a00 */
[----:B------:R-:W4:Y:S01]  /*28560*/  LDL.64 R238, [R1+0x958] ;  /* 0x0009580001ee7983 */ /* 0x000f220000100a00 */
[----:B------:R-:W-:Y:S01]  /*28570*/  ISETP.GE.U32.AND P1, PT, R23, 0x7ffffc93, PT ;  /* 0x7ffffc931700780c */ /* 0x000fe20003f26070 */
[----:B--2---:R-:W-:-:S02]  /*28580*/  VIADD R23, R27, 0xfffffd11 ;  /* 0xfffffd111b177836 */ /* 0x004fc40000000000 */
[----:B------:R-:W2:Y:S01]  /*28590*/  LDC R27, c[0x0][0x230] ;  /* 0x00008c00ff1b7b82 */ /* 0x000ea20000000800 */
[----:B------:R-:W-:Y:S04]  /*285a0*/  LDGSTS.E [R7+-0x4fff4], desc[UR8][R210.64], !P3 ;  /* 0xb000c000d2077fae */ /* 0x000fe8000d921848 */
[----:B------:R1:W-:Y:S01]  /*285b0*/  LDGSTS.E [R22+-0x4bff4], desc[UR8][R208.64], !P3 ;  /* 0xb400c000d0167fae */ /* 0x0003e2000d921848 */
[----:B------:R-:W-:Y:S02]  /*285c0*/  ISETP.GE.U32.AND P3, PT, R23, 0x7ffffc92, PT ;  /* 0x7ffffc921700780c */ /* 0x000fe40003f66070 */
[----:B------:R-:W2:Y:S01]  /*285d0*/  LDC R23, c[0x0][0x230] ;  /* 0x00008c00ff177b82 */ /* 0x000ea20000000800 */
[----:B------:R-:W2:Y:S04]  /*285e0*/  LDL.64 R210, [R1+0x1a0] ;  /* 0x0001a00001d27983 */ /* 0x000ea80000100a00 */
[----:B------:R-:W2:Y:S01]  /*285f0*/  LDL.LU.64 R208, [R1+0xd18] ;  /* 0x000d180001d07983 */ /* 0x000ea20000300a00 */
[----:B-1----:R-:W-:-:S02]  /*28600*/  VIADD R22, R26, 0xfffffd6f ;  /* 0xfffffd6f1a167836 */ /* 0x002fc40000000000 */
[----:B------:R-:W1:Y:S01]  /*28610*/  LDC R26, c[0x0][0x230] ;  /* 0x00008c00ff1a7b82 */ /* 0x000e620000000800 */
[----:B------:R-:W2:Y:S04]  /*28620*/  LDL.64 R2, [R1+0x1f0] ;  /* 0x0001f00001027983 */ /* 0x000ea80000100a00 */
[----:B------:R1:W-:Y:S04]  /*28630*/  LDGSTS.E [R21+-0x48000], desc[UR8][R12.64], !P4 ;  /* 0xb80000000c157fae */ /* 0x0003e8000e121848 */
[----:B------:R-:W-:Y:S01]  /*28640*/  LDGSTS.E [R20+-0x44000], desc[UR8][R236.64], !P4 ;  /* 0xbc000000ec147fae */ /* 0x000fe2000e121848 */
[----:B------:R-:W-:-:S03]  /*28650*/  ISETP.GE.U32.AND P2, PT, R22, 0x7ffffcf0, PT ;  /* 0x7ffffcf01600780c */ /* 0x000fc60003f46070 */
[----:B------:R-:W2:Y:S01]  /*28660*/  LDL.64 R8, [R1+0x430] ;  /* 0x0004300001087983 */ /* 0x000ea20000100a00 */
[----:B-1----:R-:W-:-:S03]  /*28670*/  IADD3 R21, R24, -0x2f0, RZ ;  /* 0xfffffd1018157810 */ /* 0x002fc60007ffe0ff */
[----:B------:R-:W2:Y:S01]  /*28680*/  LDL.64 R12, [R1+0x1c8] ;  /* 0x0001c800010c7983 */ /* 0x000ea20000100a00 */
[----:B------:R-:W-:Y:S01]  /*28690*/  IADD3 R22, R19, 0x100000, RZ ;  /* 0x0010000013167810 */ /* 0x000fe20007ffe0ff */
[----:B------:R-:W1:Y:S01]  /*286a0*/  LDC R24, c[0x0][0x230] ;  /* 0x00008c00ff187b82 */ /* 0x000e620000000800 */
[----:B------:R-:W-:Y:S01]  /*286b0*/  ISETP.GE.U32.AND P4, PT, R21, 0x7ffffc91, PT ;  /* 0x7ffffc911500780c */ /* 0x000fe20003f86070 */
[----:B------:R-:W-:Y:S01]  /*286c0*/  VIADD R21, R29, 0xfffffd6e ;  /* 0xfffffd6e1d157836 */ /* 0x000fe20000000000 */
[----:B------:R-:W2:Y:S04]  /*286d0*/  LDL.64 R236, [R1+0x410] ;  /* 0x0004100001ec7983 */ /* 0x000ea80000100a00 */
[----:B------:R-:W2:Y:S01]  /*286e0*/  LDL.64 R188, [R1+0x1f8] ;  /* 0x0001f80001bc7983 */ /* 0x000ea20000100a00 */
[----:B------:R-:W1:Y:S03]  /*286f0*/  LDC R29, c[0x0][0x230] ;  /* 0x00008c00ff1d7b82 */ /* 0x000e660000000800 */
[----:B------:R-:W2:Y:S04]  /*28700*/  LDL.64 R4, [R1+0x610] ;  /* 0x0006100001047983 */ /* 0x000ea80000100a00 */
[----:B---3--:R-:W-:Y:S04]  /*28710*/  LDGSTS.E [R7+-0x47ffc], desc[UR8][R214.64], !P1 ;  /* 0xb8004000d6077fae */ /* 0x008fe8000c921848 */
[----:B------:R-:W-:Y:S04]  /*28720*/  LDGSTS.E [R20+-0x43ffc], desc[UR8][R222.64], !P1 ;  /* 0xbc004000de147fae */ /* 0x000fe8000c921848 */
[----:B------:R-:W3:Y:S01]  /*28730*/  LDL.64 R214, [R1+0x1c0] ;  /* 0x0001c00001d67983 */ /* 0x000ee20000100a00 */
[----:B------:R-:W-:-:S03]  /*28740*/  ISETP.GE.U32.AND P1, PT, R21, 0x7ffffcef, PT ;  /* 0x7ffffcef1500780c */ /* 0x000fc60003f26070 */
[----:B------:R1:W-:Y:S01]  /*28750*/  LDGSTS.E [R7+-0x47ff8], desc[UR8][R218.64], !P3 ;  /* 0xb8008000da077fae */ /* 0x0003e2000d921848 */
[----:B------:R-:W-:-:S03]  /*28760*/  VIADD R21, R19, 0x100000 ;  /* 0x0010000013157836 */ /* 0x000fc60000000000 */
[----:B------:R-:W3:Y:S04]  /*28770*/  LDL.64 R222, [R1+0x1d8] ;  /* 0x0001d80001de7983 */ /* 0x000ee80000100a00 */
[----:B------:R-:W-:Y:S04]  /*28780*/  LDGSTS.E [R22+-0x43ff8], desc[UR8][R234.64], !P3 ;  /* 0xbc008000ea167fae */ /* 0x000fe8000d921848 */
[----:B------:R-:W3:Y:S04]  /*28790*/  LDL.64 R218, [R1+0x1d0] ;  /* 0x0001d00001da7983 */ /* 0x000ee80000100a00 */
[----:B----4-:R2:W-:Y:S04]  /*287a0*/  LDGSTS.E [R21+-0x47ff4], desc[UR8][R238.64], !P4 ;  /* 0xb800c000ee157fae */ /* 0x0105e8000e121848 */
[----:B------:R-:W4:Y:S04]  /*287b0*/  LDL.64 R234, [R1+0x408] ;  /* 0x0004080001ea7983 */ /* 0x000f280000100a00 */
[----:B------:R2:W-:Y:S04]  /*287c0*/  LDGSTS.E [R20+-0x43ff4], desc[UR8][R226.64], !P4 ;  /* 0xbc00c000e2147fae */ /* 0x0005e8000e121848 */
[----:B------:R-:W4:Y:S04]  /*287d0*/  LDL.64 R238, [R1+0x428] ;  /* 0x0004280001ee7983 */ /* 0x000f280000100a00 */
[----:B------:R-:W4:Y:S01]  /*287e0*/  LDL.64 R226, [R1+0x1e0] ;  /* 0x0001e00001e27983 */ /* 0x000f220000100a00 */
[C---:B------:R-:W-:Y:S01]  /*287f0*/  VIADD R19, R18.reuse, 0x100000 ;  /* 0x0010000012137836 */ /* 0x040fe20000000000 */
[----:B-1----:R-:W-:Y:S01]  /*28800*/  IADD3 R7, R18, 0x100000, RZ ;  /* 0x0010000012077810 */ /* 0x002fe20007ffe0ff */
[----:B--2---:R-:W-:-:S02]  /*28810*/  VIADD R21, R23, 0xfffffd6d ;  /* 0xfffffd6d17157836 */ /* 0x004fc40000000000 */
[----:B------:R-:W-:Y:S01]  /*28820*/  VIADD R20, R27, 0xfffffd6c ;  /* 0xfffffd6c1b147836 */ /* 0x000fe20000000000 */
[----:B------:R1:W-:Y:S01]  /*28830*/  LDGSTS.E [R19+-0x60000], desc[UR8][R210.64], !P2 ;  /* 0xa0000000d2137fae */ /* 0x0003e2000d121848 */
[----:B------:R-:W-:Y:S01]  /*28840*/  VIADD R22, R24, 0xfffffd4e ;  /* 0xfffffd4e18167836 */ /* 0x000fe20000000000 */
[----:B------:R-:W2:Y:S02]  /*28850*/  LDC R23, c[0x0][0x230] ;  /* 0x00008c00ff177b82 */ /* 0x000ea40000000800 */
[----:B------:R-:W-:Y:S01]  /*28860*/  LDGSTS.E [R7+-0x5c000], desc[UR8][R208.64], !P2 ;  /* 0xa4000000d0077fae */ /* 0x000fe2000d121848 */
[----:B------:R-:W-:Y:S01]  /*28870*/  ISETP.GE.U32.AND P2, PT, R21, 0x7ffffcee, PT ;  /* 0x7ffffcee1500780c */ /* 0x000fe20003f46070 */
[----:B------:R-:W-:Y:S01]  /*28880*/  VIADD R21, R18, 0x100000 ;  /* 0x0010000012157836 */ /* 0x000fe20000000000 */
[----:B------:R-:W-:-:S03]  /*28890*/  ISETP.GE.U32.AND P3, PT, R20, 0x7ffffced, PT ;  /* 0x7ffffced1400780c */ /* 0x000fc60003f66070 */
[----:B------:R-:W2:Y:S01]  /*288a0*/  LDC R27, c[0x0][0x230] ;  /* 0x00008c00ff1b7b82 */ /* 0x000ea20000000800 */
[----:B-1----:R-:W-:-:S04]  /*288b0*/  IADD3 R19, R28, -0x2b1, RZ ;  /* 0xfffffd4f1c137810 */ /* 0x002fc80007ffe0ff */
[----:B------:R-:W-:Y:S01]  /*288c0*/  ISETP.GE.U32.AND P4, PT, R19, 0x7ffffcd0, PT ;  /* 0x7ffffcd01300780c */ /* 0x000fe20003f86070 */
[C---:B------:R-:W-:Y:S01]  /*288d0*/  VIADD R19, R18.reuse, 0x100000 ;  /* 0x0010000012137836 */ /* 0x040fe20000000000 */
[----:B------:R-:W-:Y:S01]  /*288e0*/  IADD3 R20, R18, 0x100000, RZ ;  /* 0x0010000012147810 */ /* 0x000fe20007ffe0ff */
[----:B------:R-:W1:Y:S08]  /*288f0*/  LDC R28, c[0x0][0x230] ;  /* 0x00008c00ff1c7b82 */ /* 0x000e700000000800 */
[----:B------:R-:W1:Y:S01]  /*28900*/  LDC R24, c[0x0][0x230] ;  /* 0x00008c00ff187b82 */ /* 0x000e620000000800 */
[----:B---3--:R-:W-:Y:S04]  /*28910*/  LDGSTS.E [R7+-0x5fffc], desc[UR8][R214.64], !P1 ;  /* 0xa0004000d6077fae */ /* 0x008fe8000c921848 */
[----:B------:R-:W-:Y:S01]  /*28920*/  LDGSTS.E [R21+-0x5bffc], desc[UR8][R212.64], !P1 ;  /* 0xa4004000d4157fae */ /* 0x000fe2000c921848 */
[----:B------:R-:W-:-:S03]  /*28930*/  ISETP.GE.U32.AND P1, PT, R22, 0x7ffffccf, PT ;  /* 0x7ffffccf1600780c */ /* 0x000fc60003f26070 */
[----:B------:R-:W-:Y:S04]  /*28940*/  LDGSTS.E [R20+-0x5fff8], desc[UR8][R218.64], !P2 ;  /* 0xa0008000da147fae */ /* 0x000fe8000d121848 */
[----:B------:R-:W-:Y:S04]  /*28950*/  LDGSTS.E [R19+-0x5bff8], desc[UR8][R216.64], !P2 ;  /* 0xa4008000d8137fae */ /* 0x000fe8000d121848 */
[----:B------:R-:W-:Y:S04]  /*28960*/  LDGSTS.E [R7+-0x5fff4], desc[UR8][R222.64], !P3 ;  /* 0xa000c000de077fae */ /* 0x000fe8000d921848 */
[----:B------:R-:W-:Y:S04]  /*28970*/  LDGSTS.E [R21+-0x5bff4], desc[UR8][R220.64], !P3 ;  /* 0xa400c000dc157fae */ /* 0x000fe8000d921848 */
[----:B----4-:R2:W-:Y:S04]  /*28980*/  LDGSTS.E [R20+-0x58000], desc[UR8][R234.64], !P4 ;  /* 0xa8000000ea147fae */ /* 0x0105e8000e121848 */
[----:B------:R-:W-:Y:S04]  /*28990*/  LDGSTS.E [R19+-0x54000], desc[UR8][R12.64], !P4 ;  /* 0xac0000000c137fae */ /* 0x000fe8000e121848 */
[----:B------:R-:W-:Y:S04]  /*289a0*/  LDGSTS.E [R7+-0x57ffc], desc[UR8][R236.64], !P1 ;  /* 0xa8004000ec077fae */ /* 0x000fe8000c921848 */
[----:B------:R-:W3:Y:S04]  /*289b0*/  LDL.64 R234, [R1+0x3d0] ;  /* 0x0003d00001ea7983 */ /* 0x000ee80000100a00 */
[----:B------:R-:W-:Y:S04]  /*289c0*/  LDGSTS.E [R19+-0x53ffc], desc[UR8][R226.64], !P1 ;  /* 0xac004000e2137fae */ /* 0x000fe8000c921848 */
[----:B------:R-:W4:Y:S04]  /*289d0*/  LDL.64 R236, [R1+0x620] ;  /* 0x0006200001ec7983 */ /* 0x000f280000100a00 */
[----:B------:R-:W4:Y:S04]  /*289e0*/  LDL.64 R12, [R1+0x3e0] ;  /* 0x0003e000010c7983 */ /* 0x000f280000100a00 */
[----:B------:R-:W4:Y:S01]  /*289f0*/  LDL.64 R226, [R1+0x630] ;  /* 0x0006300001e27983 */ /* 0x000f220000100a00 */
[----:B------:R-:W-:-:S02]  /*28a00*/  VIADD R22, R25, 0xfffffd4d ;  /* 0xfffffd4d19167836 */ /* 0x000fc40000000000 */
[----:B------:R-:W1:Y:S03]  /*28a10*/  LDC R25, c[0x0][0x230] ;  /* 0x00008c00ff197b82 */ /* 0x000e660000000800 */
[----:B------:R-:W-:-:S13]  /*28a20*/  ISETP.GE.U32.AND P2, PT, R22, 0x7ffffcce, PT ;  /* 0x7ffffcce1600780c */ /* 0x000fda0003f46070 */
[----:B------:R-:W-:Y:S04]  /*28a30*/  LDGSTS.E [R7+-0x57ff8], desc[UR8][R238.64], !P2 ;  /* 0xa8008000ee077fae */ /* 0x000fe8000d121848 */
[----:B------:R-:W4:Y:S01]  /*28a40*/  LDL.64 R238, [R1+0x640] ;  /* 0x0006400001ee7983 */ /* 0x000f220000100a00 */
[----:B--2---:R-:W-:Y:S01]  /*28a50*/  IADD3 R20, R23, -0x2b4, RZ ;  /* 0xfffffd4c17147810 */ /* 0x004fe20007ffe0ff */
[----:B------:R-:W-:Y:S01]  /*28a60*/  VIADD R21, R26, 0xfffffd2f ;  /* 0xfffffd2f1a157836 */ /* 0x000fe20000000000 */
[----:B------:R-:W-:Y:S01]  /*28a70*/  IADD3 R22, R18, 0x100000, RZ ;  /* 0x0010000012167810 */ /* 0x000fe20007ffe0ff */
[----:B------:R-:W2:Y:S01]  /*28a80*/  LDC R26, c[0x0][0x230] ;  /* 0x00008c00ff1a7b82 */ /* 0x000ea20000000800 */
[----:B------:R-:W-:Y:S01]  /*28a90*/  ISETP.GE.U32.AND P3, PT, R20, 0x7ffffccd, PT ;  /* 0x7ffffccd1400780c */ /* 0x000fe20003f66070 */
[----:B------:R-:W-:Y:S01]  /*28aa0*/  VIADD R20, R29, 0xfffffd2e ;  /* 0xfffffd2e1d147836 */ /* 0x000fe20000000000 */
[----:B------:R-:W-:Y:S01]  /*28ab0*/  ISETP.GE.U32.AND P4, PT, R21, 0x7ffffcb0, PT ;  /* 0x7ffffcb01500780c */ /* 0x000fe20003f86070 */
[----:B------:R-:W-:Y:S01]  /*28ac0*/  VIADD R21, R18, 0x100000 ;  /* 0x0010000012157836 */ /* 0x000fe20000000000 */
[----:B------:R-:W-:Y:S02]  /*28ad0*/  LDGSTS.E [R22+-0x53ff8], desc[UR8][R2.64], !P2 ;  /* 0xac00800002167fae */ /* 0x000fe4000d121848 */
[----:B------:R-:W-:Y:S01]  /*28ae0*/  ISETP.GE.U32.AND P1, PT, R20, 0x7ffffcaf, PT ;  /* 0x7ffffcaf1400780c */ /* 0x000fe20003f26070 */
[----:B------:R-:W-:Y:S01]  /*28af0*/  VIADD R20, R18, 0x100000 ;  /* 0x0010000012147836 */ /* 0x000fe20000000000 */
[----:B------:R-:W2:Y:S05]  /*28b00*/  LDC R23, c[0x0][0x230] ;  /* 0x00008c00ff177b82 */ /* 0x000eaa0000000800 */
[----:B------:R1:W-:Y:S04]  /*28b10*/  LDGSTS.E [R21+-0x57ff4], desc[UR8][R8.64], !P3 ;  /* 0xa800c00008157fae */ /* 0x0003e8000d921848 */
[----:B------:R1:W-:Y:S04]  /*28b20*/  LDGSTS.E [R20+-0x53ff4], desc[UR8][R188.64], !P3 ;  /* 0xac00c000bc147fae */ /* 0x0003e8000d921848 */
[----:B------:R1:W-:Y:S02]  /*28b30*/  LDGSTS.E [R19+-0x50000], desc[UR8][R4.64], !P4 ;  /* 0xb000000004137fae */ /* 0x0003e4000e121848 */
[----:B-1----:R-:W-:-:S02]  /*28b40*/  IADD3 R21, R25, -0x2d3, RZ ;  /* 0xfffffd2d19157810 */ /* 0x002fc40007ffe0ff */
[----:B------:R-:W1:Y:S02]  /*28b50*/  LDC R25, c[0x0][0x230] ;  /* 0x00008c00ff197b82 */ /* 0x000e640000000800 */
[----:B------:R-:W-:Y:S01]  /*28b60*/  ISETP.GE.U32.AND P2, PT, R21, 0x7ffffcae, PT ;  /* 0x7ffffcae1500780c */ /* 0x000fe20003f46070 */
[----:B------:R-:W-:Y:S02]  /*28b70*/  VIADD R20, R27, 0xfffffd2c ;  /* 0xfffffd2c1b147836 */ /* 0x000fe40000000000 */
[----:B------:R-:W-:Y:S01]  /*28b80*/  VIADD R19, R28, 0xfffffd0f ;  /* 0xfffffd0f1c137836 */ /* 0x000fe20000000000 */
[----:B------:R-:W-:Y:S01]  /*28b90*/  IADD3 R21, R18, 0x100000, RZ ;  /* 0x0010000012157810 */ /* 0x000fe20007ffe0ff */
[----:B------:R-:W-:Y:S01]  /*28ba0*/  VIADD R22, R24, 0xfffffd0e ;  /* 0xfffffd0e18167836 */ /* 0x000fe20000000000 */
[----:B------:R-:W-:Y:S01]  /*28bb0*/  ISETP.GE.U32.AND P3, PT, R20, 0x7ffffcad, PT ;  /* 0x7ffffcad1400780c */ /* 0x000fe20003f66070 */
[----:B------:R-:W-:Y:S01]  /*28bc0*/  VIADD R20, R18, 0x100000 ;  /* 0x0010000012147836 */ /* 0x000fe20000000000 */
[----:B------:R-:W1:Y:S08]  /*28bd0*/  LDC R28, c[0x0][0x230] ;  /* 0x00008c00ff1c7b82 */ /* 0x000e700000000800 */
[----:B------:R-:W1:Y:S08]  /*28be0*/  LDC R24, c[0x0][0x230] ;  /* 0x00008c00ff187b82 */ /* 0x000e700000000800 */
[----:B------:R-:W1:Y:S01]  /*28bf0*/  LDC R27, c[0x0][0x230] ;  /* 0x00008c00ff1b7b82 */ /* 0x000e620000000800 */
[----:B---3--:R-:W-:Y:S01]  /*28c00*/  LDGSTS.E [R7+-0x4c000], desc[UR8][R234.64], !P4 ;  /* 0xb4000000ea077fae */ /* 0x008fe2000e121848 */
[----:B------:R-:W-:-:S02]  /*28c10*/  ISETP.GE.U32.AND P4, PT, R19, 0x7ffffc90, PT ;  /* 0x7ffffc901300780c */ /* 0x000fc40003f86070 */
[----:B------:R-:W-:Y:S01]  /*28c20*/  IADD3 R19, R18, 0x100000, RZ ;  /* 0x0010000012137810 */ /* 0x000fe20007ffe0ff */
[----:B----4-:R-:W-:Y:S04]  /*28c30*/  LDGSTS.E [R7+-0x4fffc], desc[UR8][R236.64], !P1 ;  /* 0xb0004000ec077fae */ /* 0x010fe8000c921848 */
[----:B------:R-:W-:Y:S04]  /*28c40*/  LDGSTS.E [R21+-0x4bffc], desc[UR8][R12.64], !P1 ;  /* 0xb40040000c157fae */ /* 0x000fe8000c921848 */
[----:B------:R-:W3:Y:S04]  /*28c50*/  LDL.64 R234, [R1+0x960] ;  /* 0x0009600001ea7983 */ /* 0x000ee80000100a00 */
[----:B------:R-:W-:Y:S04]  /*28c60*/  LDGSTS.E [R20+-0x4fff8], desc[UR8][R226.64], !P2 ;  /* 0xb0008000e2147fae */ /* 0x000fe8000d121848 */
[----:B------:R-:W4:Y:S04]  /*28c70*/  LDL.64 R236, [R1+0x970] ;  /* 0x0009700001ec7983 */ /* 0x000f280000100a00 */
[----:B------:R-:W-:Y:S04]  /*28c80*/  LDGSTS.E [R19+-0x4bff8], desc[UR8][R16.64], !P2 ;  /* 0xb400800010137fae */ /* 0x000fe8000d121848 */
[----:B------:R-:W4:Y:S04]  /*28c90*/  LDL.LU.64 R16, [R1+0xd10] ;  /* 0x000d100001107983 */ /* 0x000f280000300a00 */
[----:B------:R-:W-:Y:S01]  /*28ca0*/  LDGSTS.E [R7+-0x4fff4], desc[UR8][R238.64], !P3 ;  /* 0xb000c000ee077fae */ /* 0x000fe2000d921848 */
[----:B------:R-:W-:-:S03]  /*28cb0*/  ISETP.GE.U32.AND P1, PT, R22, 0x7ffffc8f, PT ;  /* 0x7ffffc8f1600780c */ /* 0x000fc60003f26070 */
[----:B------:R-:W4:Y:S01]  /*28cc0*/  LDL.64 R238, [R1+0x978] ;  /* 0x0009780001ee7983 */ /* 0x000f220000100a00 */
[----:B--2---:R-:W-:Y:S02]  /*28cd0*/  VIADD R22, R26, 0xfffffd0d ;  /* 0xfffffd0d1a167836 */ /* 0x004fe40000000000 */
[----:B------:R-:W2:Y:S01]  /*28ce0*/  LDC R26, c[0x0][0x230] ;  /* 0x00008c00ff1a7b82 */ /* 0x000ea20000000800 */
[----:B------:R1:W-:Y:S02]  /*28cf0*/  LDGSTS.E [R21+-0x4bff4], desc[UR8][R224.64], !P3 ;  /* 0xb400c000e0157fae */ /* 0x0003e4000d921848 */
[----:B------:R-:W-:-:S05]  /*28d00*/  ISETP.GE.U32.AND P3, PT, R22, 0x7ffffc8e, PT ;  /* 0x7ffffc8e1600780c */ /* 0x000fca0003f66070 */
[----:B------:R-:W2:Y:S01]  /*28d10*/  LDC R22, c[0x0][0x230] ;  /* 0x00008c00ff167b82 */ /* 0x000ea20000000800 */
[----:B------:R-:W2:Y:S01]  /*28d20*/  LDL.LU.64 R224, [R1+0xd08] ;  /* 0x000d080001e07983 */ /* 0x000ea20000300a00 */
[----:B-1----:R-:W-:-:S06]  /*28d30*/  IADD3 R21, R25, -0x295, RZ ;  /* 0xfffffd6b19157810 */ /* 0x002fcc0007ffe0ff */
[----:B------:R-:W1:Y:S01]  /*28d40*/  LDC R25, c[0x0][0x230] ;  /* 0x00008c00ff197b82 */ /* 0x000e620000000800 */
[----:B------:R-:W2:Y:S01]  /*28d50*/  LDL.64 R226, [R1+0x230] ;  /* 0x0002300001e27983 */ /* 0x000ea20000100a00 */
[----:B------:R-:W-:Y:S01]  /*28d60*/  ISETP.GE.U32.AND P2, PT, R21, 0x7ffffcec, PT ;  /* 0x7ffffcec1500780c */ /* 0x000fe20003f46070 */
[----:B------:R-:W-:Y:S02]  /*28d70*/  VIADD R21, R18, 0x100000 ;  /* 0x0010000012157836 */ /* 0x000fe40000000000 */
[----:B---3--:R3:W-:Y:S04]  /*28d80*/  LDGSTS.E [R20+-0x48000], desc[UR8][R234.64], !P4 ;  /* 0xb8000000ea147fae */ /* 0x0087e8000e121848 */
[----:B------:R-:W-:Y:S01]  /*28d90*/  LDGSTS.E [R19+-0x44000], desc[UR8][R230.64], !P4 ;  /* 0xbc000000e6137fae */ /* 0x000fe2000e121848 */
[----:B---3--:R-:W-:-:S02]  /*28da0*/  VIADD R20, R23, 0xfffffd0c ;  /* 0xfffffd0c17147836 */ /* 0x008fc40000000000 */
[----:B------:R-:W3:Y:S01]  /*28db0*/  LDC R23, c[0x0][0x230] ;  /* 0x00008c00ff177b82 */ /* 0x000ee20000000800 */
[----:B----4-:R-:W-:Y:S02]  /*28dc0*/  LDGSTS.E [R7+-0x47ffc], desc[UR8][R16.64], !P1 ;  /* 0xb800400010077fae */ /* 0x010fe4000c921848 */
[----:B------:R-:W-:Y:S02]  /*28dd0*/  ISETP.GE.U32.AND P4, PT, R20, 0x7ffffc8d, PT ;  /* 0x7ffffc8d1400780c */ /* 0x000fe40003f86070 */
[----:B------:R-:W4:Y:S01]  /*28de0*/  LDL.LU.64 R16, [R1+0xd00] ;  /* 0x000d000001107983 */ /* 0x000f220000300a00 */
[----:B------:R-:W-:-:S03]  /*28df0*/  VIADD R20, R28, 0xfffffd6a ;  /* 0xfffffd6a1c147836 */ /* 0x000fc60000000000 */
[----:B------:R-:W-:Y:S04]  /*28e00*/  LDGSTS.E [R19+-0x43ffc], desc[UR8][R232.64], !P1 ;  /* 0xbc004000e8137fae */ /* 0x000fe8000c921848 */
[----:B------:R-:W-:Y:S04]  /*28e10*/  LDGSTS.E [R7+-0x47ff8], desc[UR8][R236.64], !P3 ;  /* 0xb8008000ec077fae */ /* 0x000fe8000d921848 */
[----:B------:R-:W3:Y:S04]  /*28e20*/  LDL.64 R230, [R1+0x248] ;  /* 0x0002480001e67983 */ /* 0x000ee80000100a00 */
[----:B------:R-:W3:Y:S04]  /*28e30*/  LDL.64 R232, [R1+0x260] ;  /* 0x0002600001e87983 */ /* 0x000ee80000100a00 */
[----:B------:R-:W3:Y:S04]  /*28e40*/  LDL.64 R234, [R1+0x68] ;  /* 0x0000680001ea7983 */ /* 0x000ee80000100a00 */
[----:B------:R-:W3:Y:S04]  /*28e50*/  LDL.64 R236, [R1+0x278] ;  /* 0x0002780001ec7983 */ /* 0x000ee80000100a00 */
[----:B------:R-:W-:Y:S01]  /*28e60*/  LDGSTS.E [R21+-0x43ff8], desc[UR8][R228.64], !P3 ;  /* 0xbc008000e4157fae */ /* 0x000fe2000d921848 */
[----:B------:R-:W-:-:S02]  /*28e70*/  ISETP.GE.U32.AND P1, PT, R20, 0x7ffffceb, PT ;  /* 0x7ffffceb1400780c */ /* 0x000fc40003f26070 */
[----:B------:R-:W-:-:S05]  /*28e80*/  IADD3 R20, R18, 0x100000, RZ ;  /* 0x0010000012147810 */ /* 0x000fca0007ffe0ff */
[----:B------:R1:W-:Y:S04]  /*28e90*/  LDGSTS.E [R20+-0x47ff4], desc[UR8][R238.64], !P4 ;  /* 0xb800c000ee147fae */ /* 0x0003e8000e121848 */
[----:B------:R-:W3:Y:S04]  /*28ea0*/  LDL.LU.64 R228, [R1+0xcf8] ;  /* 0x000cf80001e47983 */ /* 0x000ee80000300a00 */
[----:B------:R-:W3:Y:S04]  /*28eb0*/  LDL.64 R8, [R1+0x440] ;  /* 0x0004400001087983 */ /* 0x000ee80000100a00 */
[----:B------:R-:W3:Y:S04]  /*28ec0*/  LDL.64 R238, [R1+0x98] ;  /* 0x0000980001ee7983 */ /* 0x000ee80000100a00 */
[----:B------:R2:W-:Y:S04]  /*28ed0*/  LDGSTS.E [R19+-0x43ff4], desc[UR8][R248.64], !P4 ;  /* 0xbc00c000f8137fae */ /* 0x0005e8000e121848 */
[----:B------:R-:W3:Y:S04]  /*28ee0*/  LDL.64 R188, [R1+0x200] ;  /* 0x0002000001bc7983 */ /* 0x000ee80000100a00 */
[----:B------:R-:W3:Y:S04]  /*28ef0*/  LDL.64 R4, [R1+0x210] ;  /* 0x0002100001047983 */ /* 0x000ee80000100a00 */
[----:B------:R-:W3:Y:S04]  /*28f00*/  LDL.64 R248, [R1+0x450] ;  /* 0x0004500001f87983 */ /* 0x000ee80000100a00 */
[----:B------:R-:W3:Y:S01]  /*28f10*/  LDL.64 R12, [R1+0x460] ;  /* 0x00046000010c7983 */ /* 0x000ee20000100a00 */
[----:B-1----:R-:W-:Y:S01]  /*28f20*/  IADD3 R20, R24, -0x297, RZ ;  /* 0xfffffd6918147810 */ /* 0x002fe20007ffe0ff */
[----:B--2---:R-:W-:Y:S01]  /*28f30*/  VIADD R19, R26, 0xfffffd68 ;  /* 0xfffffd681a137836 */ /* 0x004fe20000000000 */
[----:B------:R-:W1:Y:S01]  /*28f40*/  LDC R24, c[0x0][0x230] ;  /* 0x00008c00ff187b82 */ /* 0x000e620000000800 */
[----:B------:R-:W-:Y:S01]  /*28f50*/  VIADD R21, R22, 0xfffffd4a ;  /* 0xfffffd4a16157836 */ /* 0x000fe20000000000 */
[----:B------:R-:W2:Y:S02]  /*28f60*/  LDL.64 R158, [R1+0x218] ;  /* 0x00021800019e7983 */ /* 0x000ea40000100a00 */
[----:B------:R-:W-:-:S02]  /*28f70*/  ISETP.GE.U32.AND P3, PT, R19, 0x7ffffce9, PT ;  /* 0x7ffffce91300780c */ /* 0x000fc40003f66070 */
[----:B------:R-:W2:Y:S02]  /*28f80*/  LDL.64 R162, [R1+0x478] ;  /* 0x0004780001a27983 */ /* 0x000ea40000100a00 */
[----:B------:R-:W2:Y:S02]  /*28f90*/  LDC R22, c[0x0][0x230] ;  /* 0x00008c00ff167b82 */ /* 0x000ea40000000800 */
[----:B------:R-:W2:Y:S04]  /*28fa0*/  LDL.64 R180, [R1+0x220] ;  /* 0x0002200001b47983 */ /* 0x000ea80000100a00 */
[----:B------:R-:W2:Y:S02]  /*28fb0*/  LDL.64 R2, [R1+0x650] ;  /* 0x0006500001027983 */ /* 0x000ea40000100a00 */
[----:B------:R-:W2:Y:S02]  /*28fc0*/  LDC R26, c[0x0][0x230] ;  /* 0x00008c00ff1a7b82 */ /* 0x000ea40000000800 */
[----:B------:R-:W2:Y:S04]  /*28fd0*/  LDL.64 R186, [R1+0x4b0] ;  /* 0x0004b00001ba7983 */ /* 0x000ea80000100a00 */
        /* <DEDUP_REMOVED lines=10> */
[----:B------:R-:W2:Y:S01]  /*29080*/  LDL.64 R182, [R1+0x860] ;  /* 0x0008600001b67983 */ /* 0x000ea20000100a00 */
[----:B----4-:R-:W-:-:S02]  /*29090*/  VIADD R18, R17, 0x100000 ;  /* 0x0010000011127836 */ /* 0x010fc40000000000 */
[----:B------:R-:W-:-:S03]  /*290a0*/  VIADD R7, R17, 0x100000 ;  /* 0x0010000011077836 */ /* 0x000fc60000000000 */
[----:B------:R4:W-:Y:S04]  /*290b0*/  LDGSTS.E [R18+-0x60000], desc[UR8][R226.64], !P2 ;  /* 0xa0000000e2127fae */ /* 0x0009e8000d121848 */
[----:B------:R-:W-:Y:S01]  /*290c0*/  LDGSTS.E [R7+-0x5c000], desc[UR8][R224.64], !P2 ;  /* 0xa4000000e0077fae */ /* 0x000fe2000d121848 */
[----:B------:R-:W-:Y:S02]  /*290d0*/  ISETP.GE.U32.AND P2, PT, R20, 0x7ffffcea, PT ;  /* 0x7ffffcea1400780c */ /* 0x000fe40003f46070 */
[----:B------:R-:W-:Y:S01]  /*290e0*/  IADD3 R20, R17, 0x100000, RZ ;  /* 0x0010000011147810 */ /* 0x000fe20007ffe0ff */
[----:B---3--:R-:W-:Y:S01]  /*290f0*/  LDGSTS.E [R7+-0x5fffc], desc[UR8][R230.64], !P1 ;  /* 0xa0004000e6077fae */ /* 0x008fe2000c921848 */
[----:B----4-:R-:W-:Y:S02]  /*29100*/  VIADD R18, R27, 0xfffffd4b ;  /* 0xfffffd4b1b127836 */ /* 0x010fe40000000000 */
[----:B------:R-:W-:Y:S01]  /*29110*/  VIADD R19, R17, 0x100000 ;  /* 0x0010000011137836 */ /* 0x000fe20000000000 */
[----:B------:R-:W3:Y:S02]  /*29120*/  LDC R27, c[0x0][0x230] ;  /* 0x00008c00ff1b7b82 */ /* 0x000ee40000000800 */
[----:B------:R-:W-:-:S02]  /*29130*/  ISETP.GE.U32.AND P4, PT, R18, 0x7ffffccc, PT ;  /* 0x7ffffccc1200780c */ /* 0x000fc40003f86070 */
[----:B------:R-:W-:Y:S01]  /*29140*/  IADD3 R18, R17, 0x100000, RZ ;  /* 0x0010000011127810 */ /* 0x000fe20007ffe0ff */
[----:B------:R-:W-:Y:S01]  /*29150*/  LDGSTS.E [R20+-0x5bffc], desc[UR8][R228.64], !P1 ;  /* 0xa4004000e4147fae */ /* 0x000fe2000c921848 */
[----:B------:R-:W-:-:S03]  /*29160*/  ISETP.GE.U32.AND P1, PT, R21, 0x7ffffccb, PT ;  /* 0x7ffffccb1500780c */ /* 0x000fc60003f26070 */
[----:B------:R-:W-:Y:S04]  /*29170*/  LDGSTS.E [R19+-0x5fff8], desc[UR8][R232.64], !P2 ;  /* 0xa0008000e8137fae */ /* 0x000fe8000d121848 */
[----:B------:R-:W-:Y:S04]  /*29180*/  LDGSTS.E [R18+-0x5bff8], desc[UR8][R234.64], !P2 ;  /* 0xa4008000ea127fae */ /* 0x000fe8000d121848 */
[----:B------:R-:W-:Y:S04]  /*29190*/  LDGSTS.E [R7+-0x5fff4], desc[UR8][R236.64], !P3 ;  /* 0xa000c000ec077fae */ /* 0x000fe8000d921848 */
[----:B------:R1:W-:Y:S04]  /*291a0*/  LDGSTS.E [R20+-0x5bff4], desc[UR8][R238.64], !P3 ;  /* 0xa400c000ee147fae */ /* 0x0003e8000d921848 */
[----:B------:R4:W-:Y:S04]  /*291b0*/  LDGSTS.E [R19+-0x58000], desc[UR8][R8.64], !P4 ;  /* 0xa800000008137fae */ /* 0x0009e8000e121848 */
[----:B------:R-:W-:Y:S04]  /*291c0*/  LDGSTS.E [R18+-0x54000], desc[UR8][R188.64], !P4 ;  /* 0xac000000bc127fae */ /* 0x000fe8000e121848 */
[----:B------:R-:W-:Y:S01]  /*291d0*/  LDGSTS.E [R7+-0x57ffc], desc[UR8][R248.64], !P1 ;  /* 0xa8004000f8077fae */ /* 0x000fe2000c921848 */
[----:B------:R-:W-:Y:S01]  /*291e0*/  VIADD R21, R25, 0xfffffd49 ;  /* 0xfffffd4919157836 */ /* 0x000fe20000000000 */
[----:B-1----:R-:W-:Y:S01]  /*291f0*/  IADD3 R20, R24, -0x2d5, RZ ;  /* 0xfffffd2b18147810 */ /* 0x002fe20007ffe0ff */
[----:B------:R-:W1:Y:S01]  /*29200*/  LDC R25, c[0x0][0x230] ;  /* 0x00008c00ff197b82 */ /* 0x000e620000000800 */
[----:B------:R-:W2:Y:S04]  /*29210*/  LDL.64 R8, [R1+0x418] ;  /* 0x0004180001087983 */ /* 0x000ea80000100a00 */
[----:B------:R-:W2:Y:S04]  /*29220*/  LDL.64 R188, [R1+0x670] ;  /* 0x0006700001bc7983 */ /* 0x000ea80000100a00 */
[----:B------:R-:W2:Y:S01]  /*29230*/  LDL.64 R248, [R1+0x660] ;  /* 0x0006600001f87983 */ /* 0x000ea20000100a00 */
[----:B------:R-:W-:Y:S01]  /*29240*/  ISETP.GE.U32.AND P2, PT, R21, 0x7ffffcca, PT ;  /* 0x7ffffcca1500780c */ /* 0x000fe20003f46070 */
[----:B----4-:R-:W-:-:S02]  /*29250*/  VIADD R19, R23, 0xfffffd48 ;  /* 0xfffffd4817137836 */ /* 0x010fc40000000000 */
[----:B------:R-:W-:Y:S01]  /*29260*/  LDGSTS.E [R18+-0x53ffc], desc[UR8][R4.64], !P1 ;  /* 0xac00400004127fae */ /* 0x000fe2000c921848 */
[----:B------:R-:W-:Y:S01]  /*29270*/  ISETP.GE.U32.AND P4, PT, R20, 0x7ffffcac, PT ;  /* 0x7ffffcac1400780c */ /* 0x000fe20003f86070 */
[----:B------:R-:W-:Y:S01]  /*29280*/  VIADD R21, R17, 0x100000 ;  /* 0x0010000011157836 */ /* 0x000fe20000000000 */
[----:B------:R-:W4:Y:S07]  /*29290*/  LDC R24, c[0x0][0x230] ;  /* 0x00008c00ff187b82 */ /* 0x000f2e0000000800 */
[----:B------:R-:W-:Y:S01]  /*292a0*/  LDGSTS.E [R7+-0x57ff8], desc[UR8][R12.64], !P2 ;  /* 0xa80080000c077fae */ /* 0x000fe2000d121848 */
[----:B------:R-:W4:Y:S03]  /*292b0*/  LDC R23, c[0x0][0x230] ;  /* 0x00008c00ff177b82 */ /* 0x000f260000000800 */
[----:B------:R-:W4:Y:S01]  /*292c0*/  LDL.64 R4, [R1+0x420] ;  /* 0x0004200001047983 */ /* 0x000f220000100a00 */
[----:B------:R-:W-:-:S03]  /*292d0*/  ISETP.GE.U32.AND P3, PT, R19, 0x7ffffcc9, PT ;  /* 0x7ffffcc91300780c */ /* 0x000fc60003f66070 */
[----:B------:R-:W4:Y:S01]  /*292e0*/  LDL.64 R12, [R1+0x688] ;  /* 0x00068800010c7983 */ /* 0x000f220000100a00 */
[----:B---3--:R-:W-:Y:S01]  /*292f0*/  VIADD R19, R27, 0xfffffd2a ;  /* 0xfffffd2a1b137836 */ /* 0x008fe20000000000 */
[----:B------:R-:W-:Y:S02]  /*29300*/  IADD3 R20, R17, 0x100000, RZ ;  /* 0x0010000011147810 */ /* 0x000fe40007ffe0ff */
[----:B--2---:R-:W-:Y:S02]  /*29310*/  LDGSTS.E [R21+-0x53ff8], desc[UR8][R158.64], !P2 ;  /* 0xac0080009e157fae */ /* 0x004fe4000d121848 */
[----:B------:R-:W-:Y:S01]  /*29320*/  ISETP.GE.U32.AND P1, PT, R19, 0x7ffffcab, PT ;  /* 0x7ffffcab1300780c */ /* 0x000fe20003f26070 */
[----:B------:R-:W-:-:S03]  /*29330*/  VIADD R19, R17, 0x100000 ;  /* 0x0010000011137836 */ /* 0x000fc60000000000 */
[----:B------:R-:W-:Y:S04]  /*29340*/  LDGSTS.E [R20+-0x57ff4], desc[UR8][R162.64], !P3 ;  /* 0xa800c000a2147fae */ /* 0x000fe8000d921848 */
[----:B------:R2:W-:Y:S04]  /*29350*/  LDGSTS.E [R19+-0x53ff4], desc[UR8][R180.64], !P3 ;  /* 0xac00c000b4137fae */ /* 0x0005e8000d921848 */
[----:B------:R-:W-:Y:S04]  /*29360*/  LDGSTS.E [R18+-0x50000], desc[UR8][R2.64], !P4 ;  /* 0xb000000002127fae */ /* 0x000fe8000e121848 */
[----:B------:R-:W-:Y:S01]  /*29370*/  LDGSTS.E [R7+-0x4c000], desc[UR8][R246.64], !P4 ;  /* 0xb4000000f6077fae */ /* 0x000fe2000e121848 */
[----:B--2---:R-:W-:Y:S01]  /*29380*/  VIADD R19, R22, 0xfffffd29 ;  /* 0xfffffd2916137836 */ /* 0x004fe20000000000 */
[----:B-1----:R-:W-:Y:S01]  /*29390*/  IADD3 R20, R25, -0x2d8, RZ ;  /* 0xfffffd2819147810 */ /* 0x002fe20007ffe0ff */
[----:B------:R-:W1:Y:S01]  /*293a0*/  LDC R22, c[0x0][0x230] ;  /* 0x00008c00ff167b82 */ /* 0x000e620000000800 */
[----:B----4-:R-:W-:Y:S01]  /*293b0*/  IADD3 R21, R24, -0x2f6, RZ ;  /* 0xfffffd0a18157810 */ /* 0x010fe20007ffe0ff */
[----:B------:R-:W2:Y:S01]  /*293c0*/  LDL.64 R158, [R1+0x2d0] ;  /* 0x0002d000019e7983 */ /* 0x000ea20000100a00 */
[----:B------:R-:W-:-:S03]  /*293d0*/  ISETP.GE.U32.AND P2, PT, R19, 0x7ffffcaa, PT ;  /* 0x7ffffcaa1300780c */ /* 0x000fc60003f46070 */
[----:B------:R-:W3:Y:S01]  /*293e0*/  LDL.64 R246, [R1+0x980] ;  /* 0x0009800001f67983 */ /* 0x000ee20000100a00 */
[----:B------:R-:W-:-:S03]  /*293f0*/  VIADD R19, R26, 0xfffffd0b ;  /* 0xfffffd0b1a137836 */ /* 0x000fc60000000000 */
[----:B------:R-:W4:Y:S04]  /*29400*/  LDL.64 R180, [R1+0x78] ;  /* 0x0000780001b47983 */ /* 0x000f280000100a00 */
[----:B------:R-:W4:Y:S01]  /*29410*/  LDL.64 R2, [R1+0x238] ;  /* 0x0002380001027983 */ /* 0x000f220000100a00 */
[----:B------:R-:W-:Y:S01]  /*29420*/  ISETP.GE.U32.AND P3, PT, R19, 0x7ffffc8c, PT ;  /* 0x7ffffc8c1300780c */ /* 0x000fe20003f66070 */
[----:B------:R-:W-:Y:S02]  /*29430*/  VIADD R19, R17, 0x100000 ;  /* 0x0010000011137836 */ /* 0x000fe40000000000 */
[----:B------:R-:W4:Y:S04]  /*29440*/  LDL.64 R162, [R1+0x268] ;  /* 0x0002680001a27983 */ /* 0x000f280000100a00 */
[----:B------:R-:W-:Y:S01]  /*29450*/  LDGSTS.E [R18+-0x4fffc], desc[UR8][R248.64], !P1 ;  /* 0xb0004000f8127fae */ /* 0x000fe2000c921848 */
[----:B------:R-:W-:Y:S01]  /*29460*/  ISETP.GE.U32.AND P4, PT, R21, 0x7ffffc8b, PT ;  /* 0x7ffffc8b1500780c */ /* 0x000fe20003f86070 */
[----:B------:R-:W1:Y:S02]  /*29470*/  LDC R25, c[0x0][0x230] ;  /* 0x00008c00ff197b82 */ /* 0x000e640000000800 */
[----:B------:R-:W-:Y:S01]  /*29480*/  LDGSTS.E [R7+-0x4bffc], desc[UR8][R8.64], !P1 ;  /* 0xb400400008077fae */ /* 0x000fe2000c921848 */
[----:B------:R-:W-:-:S05]  /*29490*/  ISETP.GE.U32.AND P1, PT, R20, 0x7ffffca9, PT ;  /* 0x7ffffca91400780c */ /* 0x000fca0003f26070 */
[----:B------:R-:W2:Y:S01]  /*294a0*/  LDC R26, c[0x0][0x230] ;  /* 0x00008c00ff1a7b82 */ /* 0x000ea20000000800 */
[----:B------:R-:W2:Y:S01]  /*294b0*/  LDL.64 R248, [R1+0x988] ;  /* 0x0009880001f87983 */ /* 0x000ea20000100a00 */
[----:B------:R-:W-:Y:S02]  /*294c0*/  VIADD R20, R17, 0x100000 ;  /* 0x0010000011147836 */ /* 0x000fe40000000000 */
[----:B------:R-:W-:Y:S01]  /*294d0*/  VIADD R21, R23, 0xfffffd09 ;  /* 0xfffffd0917157836 */ /* 0x000fe20000000000 */
[----:B------:R-:W4:Y:S01]  /*294e0*/  LDL.64 R8, [R1+0x498] ;  /* 0x0004980001087983 */ /* 0x000f220000100a00 */
[----:B------:R-:W-:Y:S02]  /*294f0*/  VIADD R17, R17, 0x100000 ;  /* 0x0010000011117836 */ /* 0x000fe40000000000 */
[----:B------:R-:W2:Y:S01]  /*29500*/  LDC R24, c[0x0][0x230] ;  /* 0x00008c00ff187b82 */ /* 0x000ea20000000800 */
[----:B------:R-:W-:Y:S04]  /*29510*/  LDGSTS.E [R20+-0x4fff8], desc[UR8][R188.64], !P2 ;  /* 0xb0008000bc147fae */ /* 0x000fe8000d121848 */
[----:B------:R-:W-:Y:S03]  /*29520*/  LDGSTS.E [R19+-0x4bff8], desc[UR8][R4.64], !P2 ;  /* 0xb400800004137fae */ /* 0x000fe6000d121848 */
[----:B------:R-:W4:Y:S01]  /*29530*/  LDC R23, c[0x0][0x230] ;  /* 0x00008c00ff177b82 */ /* 0x000f220000000800 */
[----:B------:R-:W-:Y:S04]  /*29540*/  LDGSTS.E [R18+-0x4fff4], desc[UR8][R12.64], !P1 ;  /* 0xb000c0000c127fae */ /* 0x000fe8000c921848 */
[----:B------:R-:W4:Y:S04]  /*29550*/  LDL.64 R188, [R1+0x990] ;  /* 0x0009900001bc7983 */ /* 0x000f280000100a00 */
[----:B------:R-:W4:Y:S04]  /*29560*/  LDL.64 R4, [R1+0x998] ;  /* 0x0009980001047983 */ /* 0x000f280000100a00 */
[----:B------:R-:W4:Y:S04]  /*29570*/  LDL.64 R12, [R1+0x628] ;  /* 0x00062800010c7983 */ /* 0x000f280000100a00 */
[----:B------:R-:W-:Y:S01]  /*29580*/  LDGSTS.E [R7+-0x4bff4], desc[UR8][R240.64], !P1 ;  /* 0xb400c000f0077fae */ /* 0x000fe2000c921848 */
[----:B------:R-:W-:-:S02]  /*29590*/  ISETP.GE.U32.AND P1, PT, R21, 0x7ffffc8a, PT ;  /* 0x7ffffc8a1500780c */ /* 0x000fc40003f26070 */
[----:B------:R-:W4:Y:S01]  /*295a0*/  LDC R21, c[0x0][0x230] ;  /* 0x00008c00ff157b82 */ /* 0x000f220000000800 */
[----:B------:R-:W4:Y:S04]  /*295b0*/  LDL.64 R240, [R1+0x290] ;  /* 0x0002900001f07983 */ /* 0x000f280000100a00 */
[----:B---3--:R-:W-:Y:S04]  /*295c0*/  LDGSTS.E [R20+-0x48000], desc[UR8][R246.64], !P3 ;  /* 0xb8000000f6147fae */ /* 0x008fe8000d921848 */
[----:B------:R1:W-:Y:S04]  /*295d0*/  LDGSTS.E [R19+-0x44000], desc[UR8][R242.64], !P3 ;  /* 0xbc000000f2137fae */ /* 0x0003e8000d921848 */
[----:B------:R-:W3:Y:S04]  /*295e0*/  LDL.64 R246, [R1+0x88] ;  /* 0x0000880001f67983 */ /* 0x000ee80000100a00 */
[----:B------:R-:W3:Y:S01]  /*295f0*/  LDL.64 R242, [R1+0x90] ;  /* 0x0000900001f27983 */ /* 0x000ee20000100a00 */
[----:B-1----:R-:W-:Y:S01]  /*29600*/  IADD3 R19, R22, -0x2f8, RZ ;  /* 0xfffffd0816137810 */ /* 0x002fe20007ffe0ff */
[----:B------:R-:W-:Y:S01]  /*29610*/  VIADD R20, R25, 0xfffffd67 ;  /* 0xfffffd6719147836 */ /* 0x000fe20000000000 */
[----:B------:R-:W1:Y:S01]  /*29620*/  LDC R22, c[0x0][0x230] ;  /* 0x00008c00ff167b82 */ /* 0x000e620000000800 */
[----:B--2---:R-:W-:Y:S07]  /*29630*/  LDGSTS.E [R18+-0x47ffc], desc[UR8][R248.64], !P4 ;  /* 0xb8004000f8127fae */ /* 0x004fee000e121848 */
[----:B------:R-:W2:Y:S01]  /*29640*/  LDC R25, c[0x0][0x230] ;  /* 0x00008c00ff197b82 */ /* 0x000ea20000000800 */
[----:B------:R-:W-:Y:S01]  /*29650*/  LDGSTS.E [R7+-0x43ffc], desc[UR8][R244.64], !P4 ;  /* 0xbc004000f4077fae */ /* 0x000fe2000e121848 */
[----:B------:R-:W-:-:S03]  /*29660*/  ISETP.GE.U32.AND P4, PT, R19, 0x7ffffc89, PT ;  /* 0x7ffffc891300780c */ /* 0x000fc60003f86070 */
[----:B------:R-:W2:Y:S04]  /*29670*/  LDL.64 R248, [R1+0x2c0] ;  /* 0x0002c00001f87983 */ /* 0x000ea80000100a00 */
[----:B------:R-:W2:Y:S04]  /*29680*/  LDL.64 R244, [R1+0x2a8] ;  /* 0x0002a80001f47983 */ /* 0x000ea80000100a00 */
[----:B----4-:R-:W-:Y:S04]  /*29690*/  LDGSTS.E [R18+-0x47ff8], desc[UR8][R188.64], !P1 ;  /* 0xb8008000bc127fae */ /* 0x010fe8000c921848 */
[----:B------:R4:W-:Y:S04]  /*296a0*/  LDGSTS.E [R7+-0x43ff8], desc[UR8][R250.64], !P1 ;  /* 0xbc008000fa077fae */ /* 0x0009e8000c921848 */
[----:B------:R1:W-:Y:S04]  /*296b0*/  LDGSTS.E [R18+-0x47ff4], desc[UR8][R4.64], !P4 ;  /* 0xb800c00004127fae */ /* 0x0003e8000e121848 */
[----:B------:R3:W-:Y:S04]  /*296c0*/  LDGSTS.E [R17+-0x43ff4], desc[UR8][R12.64], !P4 ;  /* 0xbc00c0000c117fae */ /* 0x0007e8000e121848 */
[----:B------:R-:W2:Y:S04]  /*296d0*/  LDL.64 R250, [R1+0x80] ;  /* 0x0000800001fa7983 */ /* 0x000ea80000100a00 */
[----:B------:R-:W2:Y:S04]  /*296e0*/  LDL.64 R4, [R1+0x480] ;  /* 0x0004800001047983 */ /* 0x000ea80000100a00 */
[----:B------:R-:W2:Y:S01]  /*296f0*/  LDL.64 R12, [R1+0x250] ;  /* 0x00025000010c7983 */ /* 0x000ea20000100a00 */
[----:B------:R-:W-:Y:S01]  /*29700*/  ISETP.GE.U32.AND P2, PT, R20, 0x7ffffce8, PT ;  /* 0x7ffffce81400780c */ /* 0x000fe20003f46070 */
[----:B------:R-:W-:Y:S01]  /*29710*/  VIADD R19, R26, 0xfffffd66 ;  /* 0xfffffd661a137836 */ /* 0x000fe20000000000 */
[----:B------:R-:W3:Y:S01]  /*29720*/  LDC R20, c[0x0][0x230] ;  /* 0x00008c00ff147b82 */ /* 0x000ee20000000800 */
[----:B------:R-:W2:Y:S03]  /*29730*/  LDL.64 R188, [R1+0x4a0] ;  /* 0x0004a00001bc7983 */ /* 0x000ea60000100a00 */
[----:B------:R-:W-:-:S02]  /*29740*/  ISETP.GE.U32.AND P3, PT, R19, 0x7ffffce7, PT ;  /* 0x7ffffce71300780c */ /* 0x000fc40003f66070 */
[----:B------:R-:W-:Y:S01]  /*29750*/  IADD3 R19, R24, -0x29b, RZ ;  /* 0xfffffd6518137810 */ /* 0x000fe20007ffe0ff */
[C---:B----4-:R-:W-:Y:S02]  /*29760*/  VIADD R7, R16.reuse, 0x100000 ;  /* 0x0010000010077836 */ /* 0x050fe40000000000 */
[C---:B-1----:R-:W-:Y:S01]  /*29770*/  VIADD R18, R16.reuse, 0x100000 ;  /* 0x0010000010127836 */ /* 0x042fe20000000000 */
[----:B------:R-:W-:Y:S01]  /*29780*/  ISETP.GE.U32.AND P1, PT, R19, 0x7ffffce6, PT ;  /* 0x7ffffce61300780c */ /* 0x000fe20003f26070 */
[----:B------:R-:W1:Y:S01]  /*29790*/  LDC R24, c[0x0][0x230] ;  /* 0x00008c00ff187b82 */ /* 0x000e620000000800 */
[C---:B------:R-:W-:Y:S01]  /*297a0*/  IADD3 R19, R16.reuse, 0x100000, RZ ;  /* 0x0010000010137810 */ /* 0x040fe20007ffe0ff */
[----:B------:R-:W-:Y:S04]  /*297b0*/  LDGSTS.E [R7+-0x60000], desc[UR8][R240.64], !P2 ;  /* 0xa0000000f0077fae */ /* 0x000fe8000d121848 */
[----:B---3--:R3:W-:Y:S01]  /*297c0*/  LDGSTS.E [R19+-0x5c000], desc[UR8][R242.64], !P2 ;  /* 0xa4000000f2137fae */ /* 0x0087e2000d121848 */
[----:B------:R-:W-:Y:S01]  /*297d0*/  IADD3 R17, R16, 0x100000, RZ ;  /* 0x0010000010117810 */ /* 0x000fe20007ffe0ff */
[----:B------:R-:W4:Y:S01]  /*297e0*/  LDC R26, c[0x0][0x230] ;  /* 0x00008c00ff1a7b82 */ /* 0x000f220000000800 */
[----:B---3--:R-:W-:-:S07]  /*297f0*/  VIADD R19, R21, 0xfffffd64 ;  /* 0xfffffd6415137836 */ /* 0x008fce0000000000 */
[----:B------:R-:W3:Y:S01]  /*29800*/  LDC R21, c[0x0][0x230] ;  /* 0x00008c00ff157b82 */ /* 0x000ee20000000800 */
[----:B------:R-:W-:Y:S01]  /*29810*/  ISETP.GE.U32.AND P2, PT, R19, 0x7ffffce5, PT ;  /* 0x7ffffce51300780c */ /* 0x000fe20003f46070 */
[----:B------:R-:W-:-:S05]  /*29820*/  VIADD R19, R20, 0xfffffd46 ;  /* 0xfffffd4614137836 */ /* 0x000fca0000000000 */
[----:B------:R-:W-:Y:S01]  /*29830*/  ISETP.GE.U32.AND P4, PT, R19, 0x7ffffcc7, PT ;  /* 0x7ffffcc71300780c */ /* 0x000fe20003f86070 */
[C---:B------:R-:W-:Y:S02]  /*29840*/  VIADD R20, R16.reuse, 0x100000 ;  /* 0x0010000010147836 */ /* 0x040fe40000000000 */
[----:B------:R-:W-:Y:S01]  /*29850*/  VIADD R19, R16, 0x100000 ;  /* 0x0010000010137836 */ /* 0x000fe20000000000 */
[----:B--2---:R2:W-:Y:S04]  /*29860*/  LDGSTS.E [R18+-0x5fffc], desc[UR8][R244.64], !P3 ;  /* 0xa0004000f4127fae */ /* 0x0045e8000d921848 */
[----:B------:R-:W-:Y:S04]  /*29870*/  LDGSTS.E [R17+-0x5bffc], desc[UR8][R246.64], !P3 ;  /* 0xa4004000f6117fae */ /* 0x000fe8000d921848 */
[----:B------:R-:W-:Y:S01]  /*29880*/  LDGSTS.E [R7+-0x5fff8], desc[UR8][R248.64], !P1 ;  /* 0xa0008000f8077fae */ /* 0x000fe2000c921848 */
[----:B--2---:R-:W-:-:S02]  /*29890*/  VIADD R18, R23, 0xfffffd47 ;  /* 0xfffffd4717127836 */ /* 0x004fc40000000000 */
[----:B------:R-:W2:Y:S03]  /*298a0*/  LDC R23, c[0x0][0x230] ;  /* 0x00008c00ff177b82 */ /* 0x000ea60000000800 */
[----:B------:R-:W-:Y:S02]  /*298b0*/  ISETP.GE.U32.AND P3, PT, R18, 0x7ffffcc8, PT ;  /* 0x7ffffcc81200780c */ /* 0x000fe40003f66070 */
[----:B------:R-:W-:Y:S01]  /*298c0*/  IADD3 R18, R22, -0x2bb, RZ ;  /* 0xfffffd4516127810 */ /* 0x000fe20007ffe0ff */
[----:B------:R-:W-:Y:S02]  /*298d0*/  LDGSTS.E [R17+-0x5bff8], desc[UR8][R250.64], !P1 ;  /* 0xa4008000fa117fae */ /* 0x000fe4000c921848 */
[----:B------:R-:W1:Y:S01]  /*298e0*/  LDC R22, c[0x0][0x230] ;  /* 0x00008c00ff167b82 */ /* 0x000e620000000800 */
[----:B------:R-:W-:Y:S01]  /*298f0*/  ISETP.GE.U32.AND P1, PT, R18, 0x7ffffcc6, PT ;  /* 0x7ffffcc61200780c */ /* 0x000fe20003f26070 */
[----:B------:R-:W-:Y:S01]  /*29900*/  LDGSTS.E [R7+-0x5fff4], desc[UR8][R158.64], !P2 ;  /* 0xa000c0009e077fae */ /* 0x000fe2000d121848 */
[----:B------:R-:W-:-:S03]  /*29910*/  IADD3 R18, R16, 0x100000, RZ ;  /* 0x0010000010127810 */ /* 0x000fc60007ffe0ff */
[----:B------:R4:W-:Y:S04]  /*29920*/  LDGSTS.E [R20+-0x5bff4], desc[UR8][R180.64], !P2 ;  /* 0xa400c000b4147fae */ /* 0x0009e8000d121848 */
[----:B------:R-:W-:Y:S04]  /*29930*/  LDGSTS.E [R19+-0x58000], desc[UR8][R4.64], !P3 ;  /* 0xa800000004137fae */ /* 0x000fe8000d921848 */
[----:B------:R3:W-:Y:S04]  /*29940*/  LDGSTS.E [R18+-0x54000], desc[UR8][R2.64], !P3 ;  /* 0xac00000002127fae */ /* 0x0007e8000d921848 */
[----:B------:R-:W2:Y:S01]  /*29950*/  LDL.64 R180, [R1+0x270] ;  /* 0x0002700001b47983 */ /* 0x000ea20000100a00 */
[----:B----4-:R-:W4:Y:S03]  /*29960*/  LDC R20, c[0x0][0x230] ;  /* 0x00008c00ff147b82 */ /* 0x010f260000000800 */
[----:B------:R-:W4:Y:S04]  /*29970*/  LDL.64 R4, [R1+0x6c0] ;  /* 0x0006c00001047983 */ /* 0x000f280000100a00 */
[----:B------:R-:W-:Y:S04]  /*29980*/  LDGSTS.E [R17+-0x57ffc], desc[UR8][R8.64], !P4 ;  /* 0xa800400008117fae */ /* 0x000fe8000e121848 */
[----:B------:R-:W-:Y:S04]  /*29990*/  LDGSTS.E [R7+-0x53ffc], desc[UR8][R12.64], !P4 ;  /* 0xac0040000c077fae */ /* 0x000fe8000e121848 */
[----:B------:R-:W4:Y:S01]  /*299a0*/  LDL.64 R2, [R1+0x448] ;  /* 0x0004480001027983 */ /* 0x000f220000100a00 */
[----:B---3--:R-:W-:-:S02]  /*299b0*/  VIADD R18, R21, 0xfffffd44 ;  /* 0xfffffd4415127836 */ /* 0x008fc40000000000 */
[----:B--2---:R-:W-:Y:S01]  /*299c0*/  VIADD R19, R23, 0xfffffd27 ;  /* 0xfffffd2717137836 */ /* 0x004fe20000000000 */
[----:B------:R-:W2:Y:S01]  /*299d0*/  LDL.64 R8, [R1+0x458] ;  /* 0x0004580001087983 */ /* 0x000ea20000100a00 */
[----:B------:R-:W3:Y:S03]  /*299e0*/  LDC R21, c[0x0][0x230] ;  /* 0x00008c00ff157b82 */ /* 0x000ee60000000800 */
[----:B------:R-:W3:Y:S01]  /*299f0*/  LDL.64 R12, [R1+0x6e8] ;  /* 0x0006e800010c7983 */ /* 0x000ee20000100a00 */
[----:B------:R-:W-:-:S03]  /*29a00*/  ISETP.GE.U32.AND P2, PT, R18, 0x7ffffcc5, PT ;  /* 0x7ffffcc51200780c */ /* 0x000fc60003f46070 */
[----:B------:R4:W-:Y:S01]  /*29a10*/  LDGSTS.E [R17+-0x57ff8], desc[UR8][R188.64], !P1 ;  /* 0xa8008000bc117fae */ /* 0x0009e2000c921848 */
[----:B------:R-:W-:Y:S01]  /*29a20*/  ISETP.GE.U32.AND P3, PT, R19, 0x7ffffca8, PT ;  /* 0x7ffffca81300780c */ /* 0x000fe20003f66070 */
[----:B-1----:R-:W-:Y:S01]  /*29a30*/  VIADD R19, R22, 0xfffffd25 ;  /* 0xfffffd2516137836 */ /* 0x002fe20000000000 */
[----:B------:R-:W1:Y:S01]  /*29a40*/  LDC R23, c[0x0][0x230] ;  /* 0x00008c00ff177b82 */ /* 0x000e620000000800 */
[----:B------:R-:W-:Y:S04]  /*29a50*/  LDGSTS.E [R7+-0x53ff8], desc[UR8][R162.64], !P1 ;  /* 0xac008000a2077fae */ /* 0x000fe8000c921848 */
[----:B------:R-:W2:Y:S01]  /*29a60*/  LDL.64 R158, [R1+0x468] ;  /* 0x00046800019e7983 */ /* 0x000ea20000100a00 */
[----:B----4-:R-:W-:-:S03]  /*29a70*/  IADD3 R17, R24, -0x2da, RZ ;  /* 0xfffffd2618117810 */ /* 0x010fc60007ffe0ff */
[----:B------:R-:W4:Y:S01]  /*29a80*/  LDL.64 R188, [R1+0x708] ;  /* 0x0007080001bc7983 */ /* 0x000f220000100a00 */
[----:B------:R-:W-:Y:S01]  /*29a90*/  VIADD R18, R16, 0x100000 ;  /* 0x0010000010127836 */ /* 0x000fe20000000000 */
[----:B------:R-:W-:Y:S01]  /*29aa0*/  ISETP.GE.U32.AND P4, PT, R19, 0x7ffffca6, PT ;  /* 0x7ffffca61300780c */ /* 0x000fe20003f86070 */
[----:B------:R-:W-:Y:S01]  /*29ab0*/  VIADD R20, R20, 0xfffffd24 ;  /* 0xfffffd2414147836 */ /* 0x000fe20000000000 */
[----:B------:R-:W-:Y:S01]  /*29ac0*/  ISETP.GE.U32.AND P1, PT, R17, 0x7ffffca7, PT ;  /* 0x7ffffca71100780c */ /* 0x000fe20003f26070 */
[----:B------:R-:W4:Y:S01]  /*29ad0*/  LDL.64 R162, [R1+0x728] ;  /* 0x0007280001a27983 */ /* 0x000f220000100a00 */
[C---:B------:R-:W-:Y:S01]  /*29ae0*/  IADD3 R17, R16.reuse, 0x100000, RZ ;  /* 0x0010000010117810 */ /* 0x040fe20007ffe0ff */
[----:B------:R-:W-:Y:S01]  /*29af0*/  VIADD R19, R16, 0x100000 ;  /* 0x0010000010137836 */ /* 0x000fe20000000000 */
[----:B------:R-:W1:Y:S01]  /*29b00*/  LDC R24, c[0x0][0x230] ;  /* 0x00008c00ff187b82 */ /* 0x000e620000000800 */
[----:B------:R-:W-:Y:S07]  /*29b10*/  LDGSTS.E [R18+-0x57ff4], desc[UR8][R186.64], !P2 ;  /* 0xa800c000ba127fae */ /* 0x000fee000d121848 */
[----:B------:R-:W1:Y:S01]  /*29b20*/  LDC R22, c[0x0][0x230] ;  /* 0x00008c00ff167b82 */ /* 0x000e620000000800 */
[----:B------:R-:W4:Y:S04]  /*29b30*/  LDL.64 R186, [R1+0x70] ;  /* 0x0000700001ba7983 */ /* 0x000f280000100a00 */
[----:B------:R-:W-:Y:S04]  /*29b40*/  LDGSTS.E [R17+-0x53ff4], desc[UR8][R180.64], !P2 ;  /* 0xac00c000b4117fae */ /* 0x000fe8000d121848 */
[----:B------:R-:W-:Y:S04]  /*29b50*/  LDGSTS.E [R7+-0x50000], desc[UR8][R4.64], !P3 ;  /* 0xb000000004077fae */ /* 0x000fe8000d921848 */
[----:B------:R-:W4:Y:S04]  /*29b60*/  LDL.64 R180, [R1+0x638] ;  /* 0x0006380001b47983 */ /* 0x000f280000100a00 */
[----:B------:R1:W-:Y:S04]  /*29b70*/  LDGSTS.E [R19+-0x4c000], desc[UR8][R2.64], !P3 ;  /* 0xb400000002137fae */ /* 0x0003e8000d921848 */
[----:B------:R-:W4:Y:S04]  /*29b80*/  LDL.64 R4, [R1+0x470] ;  /* 0x0004700001047983 */ /* 0x000f280000100a00 */
[----:B---3--:R3:W-:Y:S04]  /*29b90*/  LDGSTS.E [R18+-0x4fffc], desc[UR8][R12.64], !P1 ;  /* 0xb00040000c127fae */ /* 0x0087e8000c921848 */
[----:B--2---:R-:W-:Y:S04]  /*29ba0*/  LDGSTS.E [R17+-0x4bffc], desc[UR8][R8.64], !P1 ;  /* 0xb400400008117fae */ /* 0x004fe8000c921848 */
[----:B------:R-:W2:Y:S04]  /*29bb0*/  LDL.64 R2, [R1+0x9a8] ;  /* 0x0009a80001027983 */ /* 0x000ea80000100a00 */
[----:B------:R-:W2:Y:S01]  /*29bc0*/  LDL.64 R12, [R1+0x9a0] ;  /* 0x0009a000010c7983 */ /* 0x000ea20000100a00 */
[----:B-1----:R-:W-:-:S02]  /*29bd0*/  IADD3 R19, R21, -0x2f9, RZ ;  /* 0xfffffd0715137810 */ /* 0x002fc40007ffe0ff */
[----:B------:R-:W-:Y:S01]  /*29be0*/  ISETP.GE.U32.AND P2, PT, R20, 0x7ffffca5, PT ;  /* 0x7ffffca51400780c */ /* 0x000fe20003f46070 */
[----:B------:R-:W2:Y:S04]  /*29bf0*/  LDL.64 R8, [R1+0x648] ;  /* 0x0006480001087983 */ /* 0x000ea80000100a00 */
[----:B----4-:R-:W-:Y:S01]  /*29c00*/  LDGSTS.E [R7+-0x4fff8], desc[UR8][R188.64], !P4 ;  /* 0xb0008000bc077fae */ /* 0x010fe2000e121848 */
[----:B------:R-:W-:Y:S01]  /*29c10*/  ISETP.GE.U32.AND P3, PT, R19, 0x7ffffc88, PT ;  /* 0x7ffffc881300780c */ /* 0x000fe20003f66070 */
[----:B---3--:R-:W-:Y:S01]  /*29c20*/  VIADD R18, R24, 0xfffffd06 ;  /* 0xfffffd0618127836 */ /* 0x008fe20000000000 */
[C---:B------:R-:W-:Y:S01]  /*29c30*/  IADD3 R20, R16.reuse, 0x100000, RZ ;  /* 0x0010000010147810 */ /* 0x040fe20007ffe0ff */
[----:B------:R1:W-:Y:S01]  /*29c40*/  LDGSTS.E [R17+-0x4bff8], desc[UR8][R158.64], !P4 ;  /* 0xb40080009e117fae */ /* 0x0003e2000e121848 */
[----:B------:R-:W3:Y:S03]  /*29c50*/  LDC R21, c[0x0][0x230] ;  /* 0x00008c00ff157b82 */ /* 0x000ee60000000800 */
[----:B------:R-:W-:Y:S04]  /*29c60*/  LDGSTS.E [R7+-0x4fff4], desc[UR8][R162.64], !P2 ;  /* 0xb000c000a2077fae */ /* 0x000fe8000d121848 */
[----:B------:R-:W4:Y:S01]  /*29c70*/  LDL.64 R188, [R1+0x9b0] ;  /* 0x0009b00001bc7983 */ /* 0x000f220000100a00 */
[----:B------:R-:W-:Y:S01]  /*29c80*/  VIADD R19, R16, 0x100000 ;  /* 0x0010000010137836 */ /* 0x000fe20000000000 */
[----:B------:R-:W3:Y:S02]  /*29c90*/  LDC R24, c[0x0][0x230] ;  /* 0x00008c00ff187b82 */ /* 0x000ee40000000800 */
[----:B------:R-:W3:Y:S04]  /*29ca0*/  LDL.64 R158, [R1+0x658] ;  /* 0x00065800019e7983 */ /* 0x000ee80000100a00 */
[----:B------:R-:W3:Y:S04]  /*29cb0*/  LDL.64 R162, [R1+0x9b8] ;  /* 0x0009b80001a27983 */ /* 0x000ee80000100a00 */
[----:B------:R-:W-:Y:S04]  /*29cc0*/  LDGSTS.E [R7+-0x4bff4], desc[UR8][R4.64], !P2 ;  /* 0xb400c00004077fae */ /* 0x000fe8000d121848 */
[----:B------:R-:W3:Y:S04]  /*29cd0*/  LDL.64 R4, [R1+0x668] ;  /* 0x0006680001047983 */ /* 0x000ee80000100a00 */
[----:B--2---:R2:W-:Y:S01]  /*29ce0*/  LDGSTS.E [R20+-0x48000], desc[UR8][R12.64], !P3 ;  /* 0xb80000000c147fae */ /* 0x0045e2000d921848 */
[----:B------:R-:W-:-:S03]  /*29cf0*/  ISETP.GE.U32.AND P4, PT, R18, 0x7ffffc87, PT ;  /* 0x7ffffc871200780c */ /* 0x000fc60003f86070 */
[----:B------:R-:W3:Y:S01]  /*29d00*/  LDL.64 R12, [R1+0x2d8] ;  /* 0x0002d800010c7983 */ /* 0x000ee20000100a00 */
[----:B-1----:R-:W-:Y:S01]  /*29d10*/  VIADD R17, R23, 0xfffffd05 ;  /* 0xfffffd0517117836 */ /* 0x002fe20000000000 */
[----:B--2---:R-:W1:Y:S01]  /*29d20*/  LDC R20, c[0x0][0x230] ;  /* 0x00008c00ff147b82 */ /* 0x004e620000000800 */
[C---:B------:R-:W-:Y:S01]  /*29d30*/  VIADD R18, R16.reuse, 0x100000 ;  /* 0x0010000010127836 */ /* 0x040fe20000000000 */
[----:B------:R2:W-:Y:S02]  /*29d40*/  LDGSTS.E [R19+-0x44000], desc[UR8][R180.64], !P3 ;  /* 0xbc000000b4137fae */ /* 0x0005e4000d921848 */
[----:B------:R-:W-:Y:S02]  /*29d50*/  ISETP.GE.U32.AND P1, PT, R17, 0x7ffffc86, PT ;  /* 0x7ffffc861100780c */ /* 0x000fe40003f26070 */
[----:B------:R-:W-:Y:S02]  /*29d60*/  IADD3 R17, R16, 0x100000, RZ ;  /* 0x0010000010117810 */ /* 0x000fe40007ffe0ff */
[----:B------:R4:W-:Y:S01]  /*29d70*/  LDGSTS.E [R18+-0x47ffc], desc[UR8][R2.64], !P4 ;  /* 0xb800400002127fae */ /* 0x0009e2000e121848 */
[----:B------:R-:W1:Y:S03]  /*29d80*/  LDC R23, c[0x0][0x230] ;  /* 0x00008c00ff177b82 */ /* 0x000e660000000800 */
[----:B------:R4:W-:Y:S04]  /*29d90*/  LDGSTS.E [R17+-0x43ffc], desc[UR8][R8.64], !P4 ;  /* 0xbc00400008117fae */ /* 0x0009e8000e121848 */
[----:B------:R-:W3:Y:S01]  /*29da0*/  LDL.64 R180, [R1+0x2e0] ;  /* 0x0002e00001b47983 */ /* 0x000ee20000100a00 */
[----:B--2---:R-:W2:Y:S03]  /*29db0*/  LDC R19, c[0x0][0x230] ;  /* 0x00008c00ff137b82 */ /* 0x004ea60000000800 */
[----:B------:R-:W2:Y:S01]  /*29dc0*/  LDL.64 R2, [R1+0x60] ;  /* 0x0000600001027983 */ /* 0x000ea20000100a00 */
[----:B----4-:R-:W-:-:S02]  /*29dd0*/  VIADD R18, R26, 0xfffffd63 ;  /* 0xfffffd631a127836 */ /* 0x010fc40000000000 */
[----:B------:R-:W-:Y:S01]  /*29de0*/  VIADD R17, R22, 0xfffffd04 ;  /* 0xfffffd0416117836 */ /* 0x000fe20000000000 */
[----:B------:R4:W-:Y:S02]  /*29df0*/  LDGSTS.E [R7+-0x47ff8], desc[UR8][R188.64], !P1 ;  /* 0xb8008000bc077fae */ /* 0x0009e4000c921848 */
[----:B------:R-:W-:Y:S01]  /*29e00*/  ISETP.GE.U32.AND P3, PT, R18, 0x7ffffce4, PT ;  /* 0x7ffffce41200780c */ /* 0x000fe20003f66070 */
[----:B------:R-:W1:Y:S01]  /*29e10*/  LDC R22, c[0x0][0x230] ;  /* 0x00008c00ff167b82 */ /* 0x000e620000000800 */
[----:B------:R-:W-:Y:S01]  /*29e20*/  ISETP.GE.U32.AND P5, PT, R17, 0x7ffffc85, PT ;  /* 0x7ffffc851100780c */ /* 0x000fe20003fa6070 */
[----:B------:R-:W2:Y:S01]  /*29e30*/  LDL.64 R8, [R1+0x2e8] ;  /* 0x0002e80001087983 */ /* 0x000ea20000100a00 */
[----:B----4-:R-:W-:-:S03]  /*29e40*/  IADD3 R7, R25, -0x29e, RZ ;  /* 0xfffffd6219077810 */ /* 0x010fc60007ffe0ff */
[----:B------:R-:W4:Y:S01]  /*29e50*/  LDL.64 R188, [R1+0x58] ;  /* 0x0000580001bc7983 */ /* 0x000f220000100a00 */
[----:B------:R-:W-:Y:S01]  /*29e60*/  ISETP.GE.U32.AND P4, PT, R7, 0x7ffffce3, PT ;  /* 0x7ffffce30700780c */ /* 0x000fe20003f86070 */
[----:B---3--:R-:W-:Y:S01]  /*29e70*/  VIADD R7, R21, 0xfffffd61 ;  /* 0xfffffd6115077836 */ /* 0x008fe20000000000 */
[C---:B------:R-:W-:Y:S01]  /*29e80*/  IADD3 R17, R16.reuse, 0x100000, RZ ;  /* 0x0010000010117810 */ /* 0x040fe20007ffe0ff */
[C---:B------:R-:W-:Y:S01]  /*29e90*/  VIADD R18, R16.reuse, 0x100000 ;  /* 0x0010000010127836 */ /* 0x040fe20000000000 */
[----:B------:R-:W3:Y:S01]  /*29ea0*/  LDC R21, c[0x0][0x230] ;  /* 0x00008c00ff157b82 */ /* 0x000ee20000000800 */
[----:B------:R-:W-:Y:S01]  /*29eb0*/  VIADD R16, R16, 0x100000 ;  /* 0x0010000010107836 */ /* 0x000fe20000000000 */
[----:B------:R-:W-:Y:S01]  /*29ec0*/  ISETP.GE.U32.AND P2, PT, R7, 0x7ffffce2, PT ;  /* 0x7ffffce20700780c */ /* 0x000fe20003f46070 */
[C---:B------:R-:W-:Y:S01]  /*29ed0*/  VIADD R7, R15.reuse, 0x100000 ;  /* 0x001000000f077836 */ /* 0x040fe20000000000 */
[----:B------:R1:W-:Y:S04]  /*29ee0*/  LDGSTS.E [R18+-0x43ff8], desc[UR8][R158.64], !P1 ;  /* 0xbc0080009e127fae */ /* 0x0003e8000c921848 */
[----:B------:R1:W-:Y:S04]  /*29ef0*/  LDGSTS.E [R17+-0x47ff4], desc[UR8][R162.64], !P5 ;  /* 0xb800c000a2117fae */ /* 0x0003e8000e921848 */
[----:B------:R-:W3:Y:S04]  /*29f00*/  LDL.64 R158, [R1+0x2f0] ;  /* 0x0002f000019e7983 */ /* 0x000ee80000100a00 */
[----:B------:R-:W3:Y:S04]  /*29f10*/  LDL.64 R162, [R1+0x50] ;  /* 0x0000500001a27983 */ /* 0x000ee80000100a00 */
[----:B------:R1:W-:Y:S04]  /*29f20*/  LDGSTS.E [R16+-0x43ff4], desc[UR8][R4.64], !P5 ;  /* 0xbc00c00004107fae */ /* 0x0003e8000e921848 */
[----:B------:R-:W3:Y:S04]  /*29f30*/  LDL.64 R4, [R1+0x4c0] ;  /* 0x0004c00001047983 */ /* 0x000ee80000100a00 */
[----:B------:R-:W-:Y:S04]  /*29f40*/  LDGSTS.E [R7+-0x60000], desc[UR8][R12.64], !P3 ;  /* 0xa00000000c077fae */ /* 0x000fe8000d921848 */
[----:B------:R-:W3:Y:S01]  /*29f50*/  LDL.64 R12, [R1+0x280] ;  /* 0x00028000010c7983 */ /* 0x000ee20000100a00 */
[C---:B-1----:R-:W-:Y:S01]  /*29f60*/  IADD3 R18, R15.reuse, 0x100000, RZ ;  /* 0x001000000f127810 */ /* 0x042fe20007ffe0ff */
[----:B------:R-:W-:-:S02]  /*29f70*/  VIADD R17, R15, 0x100000 ;  /* 0x001000000f117836 */ /* 0x000fc40000000000 */
[----:B------:R-:W-:Y:S02]  /*29f80*/  VIADD R16, R15, 0x100000 ;  /* 0x001000000f107836 */ /* 0x000fe40000000000 */
[----:B------:R1:W-:Y:S04]  /*29f90*/  LDGSTS.E [R18+-0x5c000], desc[UR8][R186.64], !P3 ;  /* 0xa4000000ba127fae */ /* 0x0003e8000d921848 */
[----:B------:R-:W-:Y:S04]  /*29fa0*/  LDGSTS.E [R17+-0x5fffc], desc[UR8][R180.64], !P4 ;  /* 0xa0004000b4117fae */ /* 0x000fe8000e121848 */
[----:B--2---:R2:W-:Y:S01]  /*29fb0*/  LDGSTS.E [R16+-0x5bffc], desc[UR8][R2.64], !P4 ;  /* 0xa400400002107fae */ /* 0x0045e2000e121848 */
[----:B-1----:R-:W-:-:S03]  /*29fc0*/  IADD3 R18, R23, -0x2a0, RZ ;  /* 0xfffffd6017127810 */ /* 0x002fc60007ffe0ff */
[----:B------:R-:W-:Y:S01]  /*29fd0*/  LDGSTS.E [R7+-0x5fff8], desc[UR8][R8.64], !P2 ;  /* 0xa000800008077fae */ /* 0x000fe2000d121848 */
[----:B------:R-:W1:Y:S03]  /*29fe0*/  LDC R23, c[0x0][0x230] ;  /* 0x00008c00ff177b82 */ /* 0x000e660000000800 */
[----:B------:R-:W3:Y:S01]  /*29ff0*/  LDL.64 R180, [R1+0x4d8] ;  /* 0x0004d80001b47983 */ /* 0x000ee20000100a00 */
[----:B--2---:R-:W-:-:S03]  /*2a000*/  VIADD R16, R19, 0xfffffd43 ;  /* 0xfffffd4313107836 */ /* 0x004fc60000000000 */
[----:B------:R-:W2:Y:S01]  /*2a010*/  LDL.64 R2, [R1+0x288] ;  /* 0x0002880001027983 */ /* 0x000ea20000100a00 */
[----:B------:R-:W-:Y:S01]  /*2a020*/  ISETP.GE.U32.AND P1, PT, R18, 0x7ffffce1, PT ;  /* 0x7ffffce11200780c */ /* 0x000fe20003f26070 */
[----:B------:R-:W-:Y:S01]  /*2a030*/  VIADD R17, R20, 0xfffffd42 ;  /* 0xfffffd4214117836 */ /* 0x000fe20000000000 */
[----:B------:R-:W1:Y:S01]  /*2a040*/  LDC R19, c[0x0][0x230] ;  /* 0x00008c00ff137b82 */ /* 0x000e620000000800 */
[----:B------:R-:W-:Y:S01]  /*2a050*/  ISETP.GE.U32.AND P3, PT, R16, 0x7ffffcc4, PT ;  /* 0x7ffffcc41000780c */ /* 0x000fe20003f66070 */
[----:B----4-:R-:W-:Y:S01]  /*2a060*/  LDGSTS.E [R7+-0x5bff8], desc[UR8][R188.64], !P2 ;  /* 0xa4008000bc077fae */ /* 0x010fe2000d121848 */
[----:B------:R-:W-:Y:S02]  /*2a070*/  IADD3 R16, R22, -0x2bf, RZ ;  /* 0xfffffd4116107810 */ /* 0x000fe40007ffe0ff */
[----:B------:R-:W-:Y:S01]  /*2a080*/  ISETP.GE.U32.AND P2, PT, R17, 0x7ffffcc3, PT ;  /* 0x7ffffcc31100780c */ /* 0x000fe20003f46070 */
[----:B------:R-:W4:Y:S01]  /*2a090*/  LDL.64 R8, [R1+0x4e0] ;  /* 0x0004e00001087983 */ /* 0x000f220000100a00 */
[----:B------:R-:W-:Y:S01]  /*2a0a0*/  ISETP.GE.U32.AND P4, PT, R16, 0x7ffffcc2, PT ;  /* 0x7ffffcc21000780c */ /* 0x000fe20003f86070 */
[C---:B------:R-:W-:Y:S01]  /*2a0b0*/  VIADD R17, R15.reuse, 0x100000 ;  /* 0x001000000f117836 */ /* 0x040fe20000000000 */
[C---:B------:R-:W-:Y:S01]  /*2a0c0*/  IADD3 R18, R15.reuse, 0x100000, RZ ;  /* 0x001000000f127810 */ /* 0x040fe20007ffe0ff */
[----:B------:R-:W-:Y:S01]  /*2a0d0*/  VIADD R16, R15, 0x100000 ;  /* 0x001000000f107836 */ /* 0x000fe20000000000 */
[----:B------:R-:W4:Y:S01]  /*2a0e0*/  LDC R20, c[0x0][0x230] ;  /* 0x00008c00ff147b82 */ /* 0x000f220000000800 */
[----:B------:R-:W4:Y:S04]  /*2a0f0*/  LDL.64 R186, [R1+0x770] ;  /* 0x0007700001ba7983 */ /* 0x000f280000100a00 */
[----:B------:R-:W4:Y:S03]  /*2a100*/  LDL.64 R188, [R1+0x298] ;  /* 0x0002980001bc7983 */ /* 0x000f260000100a00 */
[----:B------:R-:W4:Y:S01]  /*2a110*/  LDC R22, c[0x0][0x230] ;  /* 0x00008c00ff167b82 */ /* 0x000f220000000800 */
[----:B---3--:R-:W-:Y:S04]  /*2a120*/  LDGSTS.E [R17+-0x5fff4], desc[UR8][R158.64], !P1 ;  /* 0xa000c0009e117fae */ /* 0x008fe8000c921848 */
[----:B------:R-:W-:Y:S04]  /*2a130*/  LDGSTS.E [R16+-0x5bff4], desc[UR8][R162.64], !P1 ;  /* 0xa400c000a2107fae */ /* 0x000fe8000c921848 */
[----:B------:R-:W3:Y:S04]  /*2a140*/  LDL.64 R158, [R1+0x9c0] ;  /* 0x0009c000019e7983 */ /* 0x000ee80000100a00 */
[----:B------:R-:W3:Y:S04]  /*2a150*/  LDL.64 R162, [R1+0x4e8] ;  /* 0x0004e80001a27983 */ /* 0x000ee80000100a00 */
[----:B------:R-:W-:Y:S04]  /*2a160*/  LDGSTS.E [R7+-0x58000], desc[UR8][R4.64], !P3 ;  /* 0xa800000004077fae */ /* 0x000fe8000d921848 */
[----:B------:R-:W3:Y:S04]  /*2a170*/  LDL.64 R4, [R1+0x2a0] ;  /* 0x0002a00001047983 */ /* 0x000ee80000100a00 */
[----:B------:R-:W-:Y:S04]  /*2a180*/  LDGSTS.E [R18+-0x54000], desc[UR8][R12.64], !P3 ;  /* 0xac0000000c127fae */ /* 0x000fe8000d921848 */
[----:B------:R-:W3:Y:S04]  /*2a190*/  LDL.64 R12, [R1+0x748] ;  /* 0x00074800010c7983 */ /* 0x000ee80000100a00 */
[----:B------:R1:W-:Y:S04]  /*2a1a0*/  LDGSTS.E [R17+-0x57ffc], desc[UR8][R180.64], !P2 ;  /* 0xa8004000b4117fae */ /* 0x0003e8000d121848 */
[----:B--2---:R2:W-:Y:S01]  /*2a1b0*/  LDGSTS.E [R16+-0x53ffc], desc[UR8][R2.64], !P2 ;  /* 0xac00400002107fae */ /* 0x0045e2000d121848 */
[----:B-1----:R-:W-:-:S03]  /*2a1c0*/  VIADD R17, R19, 0xfffffd40 ;  /* 0xfffffd4013117836 */ /* 0x002fc60000000000 */
[----:B------:R-:W3:Y:S01]  /*2a1d0*/  LDL.64 R180, [R1+0x490] ;  /* 0x0004900001b47983 */ /* 0x000ee20000100a00 */
[----:B--2---:R-:W-:Y:S01]  /*2a1e0*/  VIADD R16, R21, 0xfffffd23 ;  /* 0xfffffd2315107836 */ /* 0x004fe20000000000 */
[----:B------:R-:W-:Y:S02]  /*2a1f0*/  ISETP.GE.U32.AND P2, PT, R17, 0x7ffffcc1, PT ;  /* 0x7ffffcc11100780c */ /* 0x000fe40003f46070 */
[----:B----4-:R-:W-:Y:S01]  /*2a200*/  LDGSTS.E [R7+-0x57ff8], desc[UR8][R8.64], !P4 ;  /* 0xa800800008077fae */ /* 0x010fe2000e121848 */
[----:B------:R-:W1:Y:S01]  /*2a210*/  LDC R21, c[0x0][0x230] ;  /* 0x00008c00ff157b82 */ /* 0x000e620000000800 */
[----:B------:R-:W-:Y:S02]  /*2a220*/  ISETP.GE.U32.AND P3, PT, R16, 0x7ffffca4, PT ;  /* 0x7ffffca41000780c */ /* 0x000fe40003f66070 */
[----:B------:R-:W2:Y:S01]  /*2a230*/  LDL.64 R2, [R1+0x7a8] ;  /* 0x0007a80001027983 */ /* 0x000ea20000100a00 */
[----:B------:R-:W-:Y:S01]  /*2a240*/  IADD3 R16, R20, -0x2de, RZ ;  /* 0xfffffd2214107810 */ /* 0x000fe20007ffe0ff */
[----:B------:R-:W-:-:S02]  /*2a250*/  VIADD R17, R15, 0x100000 ;  /* 0x001000000f117836 */ /* 0x000fc40000000000 */
[----:B------:R-:W-:Y:S01]  /*2a260*/  LDGSTS.E [R7+-0x53ff8], desc[UR8][R188.64], !P4 ;  /* 0xac008000bc077fae */ /* 0x000fe2000e121848 */
[----:B------:R-:W-:Y:S01]  /*2a270*/  ISETP.GE.U32.AND P4, PT, R16, 0x7ffffca3, PT ;  /* 0x7ffffca31000780c */ /* 0x000fe20003f86070 */
[----:B------:R-:W-:Y:S02]  /*2a280*/  VIADD R18, R22, 0xfffffd21 ;  /* 0xfffffd2116127836 */ /* 0x000fe40000000000 */
[----:B------:R-:W4:Y:S01]  /*2a290*/  LDL.64 R8, [R1+0x4a8] ;  /* 0x0004a80001087983 */ /* 0x000f220000100a00 */
[----:B------:R-:W-:Y:S01]  /*2a2a0*/  IADD3 R16, R15, 0x100000, RZ ;  /* 0x001000000f107810 */ /* 0x000fe20007ffe0ff */
[----:B------:R-:W-:Y:S01]  /*2a2b0*/  VIADD R19, R24, 0xfffffd20 ;  /* 0xfffffd2018137836 */ /* 0x000fe20000000000 */
[----:B------:R-:W1:Y:S01]  /*2a2c0*/  LDC R20, c[0x0][0x230] ;  /* 0x00008c00ff147b82 */ /* 0x000e620000000800 */
[----:B------:R-:W4:Y:S04]  /*2a2d0*/  LDL.64 R188, [R1+0x8c0] ;  /* 0x0008c00001bc7983 */ /* 0x000f280000100a00 */
[----:B---3--:R-:W-:Y:S01]  /*2a2e0*/  LDGSTS.E [R17+-0x57ff4], desc[UR8][R162.64], !P2 ;  /* 0xa800c000a2117fae */ /* 0x008fe2000d121848 */
[----:B------:R-:W-:-:S02]  /*2a2f0*/  ISETP.GE.U32.AND P1, PT, R18, 0x7ffffca2, PT ;  /* 0x7ffffca21200780c */ /* 0x000fc40003f26070 */
[----:B------:R-:W3:Y:S01]  /*2a300*/  LDC R22, c[0x0][0x230] ;  /* 0x00008c00ff167b82 */ /* 0x000ee20000000800 */
[----:B------:R-:W3:Y:S04]  /*2a310*/  LDL.64 R162, [R1+0x678] ;  /* 0x0006780001a27983 */ /* 0x000ee80000100a00 */
[----:B------:R-:W-:Y:S01]  /*2a320*/  LDGSTS.E [R16+-0x53ff4], desc[UR8][R4.64], !P2 ;  /* 0xac00c00004107fae */ /* 0x000fe2000d121848 */
[----:B------:R-:W-:-:S03]  /*2a330*/  VIADD R18, R15, 0x100000 ;  /* 0x001000000f127836 */ /* 0x000fc60000000000 */
[----:B------:R-:W3:Y:S04]  /*2a340*/  LDL.64 R4, [R1+0x9c8] ;  /* 0x0009c80001047983 */ /* 0x000ee80000100a00 */
[----:B------:R-:W-:Y:S01]  /*2a350*/  LDGSTS.E [R7+-0x50000], desc[UR8][R12.64], !P3 ;  /* 0xb00000000c077fae */ /* 0x000fe2000d921848 */
[----:B------:R-:W-:-:S03]  /*2a360*/  ISETP.GE.U32.AND P2, PT, R19, 0x7ffffca1, PT ;  /* 0x7ffffca11300780c */ /* 0x000fc60003f46070 */
[----:B------:R1:W-:Y:S04]  /*2a370*/  LDGSTS.E [R18+-0x4c000], desc[UR8][R154.64], !P3 ;  /* 0xb40000009a127fae */ /* 0x0003e8000d921848 */
[----:B------:R1:W-:Y:S04]  /*2a380*/  LDGSTS.E [R17+-0x4fffc], desc[UR8][R186.64], !P4 ;  /* 0xb0004000ba117fae */ /* 0x0003e8000e121848 */
[----:B------:R-:W3:Y:S01]  /*2a390*/  LDL.64 R12, [R1+0x4b8] ;  /* 0x0004b800010c7983 */ /* 0x000ee20000100a00 */
[----:B-1----:R-:W-:-:S03]  /*2a3a0*/  VIADD R18, R21, 0xfffffd02 ;  /* 0xfffffd0215127836 */ /* 0x002fc60000000000 */
[----:B------:R-:W3:Y:S01]  /*2a3b0*/  LDL.64 R154, [R1+0x6b0] ;  /* 0x0006b000019a7983 */ /* 0x000ee20000100a00 */
[----:B------:R-:W-:-:S03]  /*2a3c0*/  IADD3 R17, R20, -0x2fd, RZ ;  /* 0xfffffd0314117810 */ /* 0x000fc60007ffe0ff */
[----:B------:R-:W3:Y:S04]  /*2a3d0*/  LDL.64 R186, [R1+0x700] ;  /* 0x0007000001ba7983 */ /* 0x000ee80000100a00 */
[----:B------:R-:W-:Y:S01]  /*2a3e0*/  LDGSTS.E [R16+-0x4bffc], desc[UR8][R180.64], !P4 ;  /* 0xb4004000b4107fae */ /* 0x000fe2000e121848 */
[----:B------:R-:W-:Y:S01]  /*2a3f0*/  ISETP.GE.U32.AND P4, PT, R18, 0x7ffffc83, PT ;  /* 0x7ffffc831200780c */ /* 0x000fe20003f86070 */
[----:B------:R-:W-:Y:S02]  /*2a400*/  VIADD R18, R15, 0x100000 ;  /* 0x001000000f127836 */ /* 0x000fe40000000000 */
[----:B------:R-:W3:Y:S04]  /*2a410*/  LDL.64 R20, [R1+0x740] ;  /* 0x0007400001147983 */ /* 0x000ee80000100a00 */
[----:B--2---:R3:W-:Y:S01]  /*2a420*/  LDGSTS.E [R7+-0x4fff8], desc[UR8][R2.64], !P1 ;  /* 0xb000800002077fae */ /* 0x0047e2000c921848 */
[----:B------:R-:W-:-:S03]  /*2a430*/  ISETP.GE.U32.AND P3, PT, R17, 0x7ffffc84, PT ;  /* 0x7ffffc841100780c */ /* 0x000fc60003f66070 */
[----:B------:R-:W2:Y:S04]  /*2a440*/  LDL.64 R180, [R1+0x690] ;  /* 0x0006900001b47983 */ /* 0x000ea80000100a00 */
[----:B----4-:R-:W-:Y:S04]  /*2a450*/  LDGSTS.E [R16+-0x4bff8], desc[UR8][R8.64], !P1 ;  /* 0xb400800008107fae */ /* 0x010fe8000c921848 */
[----:B------:R-:W-:Y:S01]  /*2a460*/  LDGSTS.E [R7+-0x4fff4], desc[UR8][R188.64], !P2 ;  /* 0xb000c000bc077fae */ /* 0x000fe2000d121848 */
[----:B------:R-:W-:Y:S01]  /*2a470*/  VIADD R17, R23, 0xfffffd01 ;  /* 0xfffffd0117117836 */ /* 0x000fe20000000000 */
[----:B---3--:R-:W-:-:S02]  /*2a480*/  IADD3 R2, R22, -0x300, RZ ;  /* 0xfffffd0016027810 */ /* 0x008fc40007ffe0ff */
[----:B------:R-:W3:Y:S04]  /*2a490*/  LDL.64 R8, [R1+0x6a0] ;  /* 0x0006a00001087983 */ /* 0x000ee80000100a00 */
[----:B------:R-:W4:Y:S04]  /*2a4a0*/  LDL.64 R188, [R1+0x680] ;  /* 0x0006800001bc7983 */ /* 0x000f280000100a00 */
[----:B------:R-:W-:Y:S01]  /*2a4b0*/  LDGSTS.E [R18+-0x4bff4], desc[UR8][R12.64], !P2 ;  /* 0xb400c0000c127fae */ /* 0x000fe2000d121848 */
[----:B------:R-:W-:-:S03]  /*2a4c0*/  ISETP.GE.U32.AND P1, PT, R17, 0x7ffffc82, PT ;  /* 0x7ffffc821100780c */ /* 0x000fc60003f26070 */
[----:B------:R-:W3:Y:S04]  /*2a4d0*/  LDL.64 R22, [R1+0x6f0] ;  /* 0x0006f00001167983 */ /* 0x000ee80000100a00 */
[----:B------:R-:W2:Y:S01]  /*2a4e0*/  LDL.64 R12, [R1+0x9d0] ;  /* 0x0009d000010c7983 */ /* 0x000ea20000100a00 */
[C---:B------:R-:W-:Y:S01]  /*2a4f0*/  VIADD R17, R15.reuse, 0x100000 ;  /* 0x001000000f117836 */ /* 0x040fe20000000000 */
[----:B------:R-:W-:Y:S02]  /*2a500*/  ISETP.GE.U32.AND P5, PT, R2, 0x7ffffc81, PT ;  /* 0x7ffffc810200780c */ /* 0x000fe40003fa6070 */
[----:B------:R-:W3:Y:S04]  /*2a510*/  LDL.64 R2, [R1+0x9d8] ;  /* 0x0009d80001027983 */ /* 0x000ee80000100a00 */
[----:B------:R-:W-:Y:S04]  /*2a520*/  LDGSTS.E [R17+-0x48000], desc[UR8][R158.64], !P3 ;  /* 0xb80000009e117fae */ /* 0x000fe8000d921848 */
[----:B------:R-:W-:Y:S04]  /*2a530*/  LDGSTS.E [R16+-0x44000], desc[UR8][R162.64], !P3 ;  /* 0xbc000000a2107fae */ /* 0x000fe8000d921848 */
[----:B------:R-:W-:Y:S04]  /*2a540*/  LDGSTS.E [R7+-0x47ffc], desc[UR8][R4.64], !P4 ;  /* 0xb800400004077fae */ /* 0x000fe8000e121848 */
[----:B------:R-:W3:Y:S04]  /*2a550*/  LDL.64 R158, [R1+0x758] ;  /* 0x00075800019e7983 */ /* 0x000ee80000100a00 */
[----:B------:R-:W3:Y:S04]  /*2a560*/  LDL.64 R162, [R1+0x7a0] ;  /* 0x0007a00001a27983 */ /* 0x000ee80000100a00 */
[----:B------:R-:W3:Y:S04]  /*2a570*/  LDL.64 R4, [R1+0x858] ;  /* 0x0008580001047983 */ /* 0x000ee80000100a00 */
[----:B----4-:R-:W-:Y:S04]  /*2a580*/  LDGSTS.E [R18+-0x43ffc], desc[UR8][R188.64], !P4 ;  /* 0xbc004000bc127fae */ /* 0x010fe8000e121848 */
[----:B------:R-:W4:Y:S04]  /*2a590*/  LDL.LU.64 R188, [R1+0xcf0] ;  /* 0x000cf00001bc7983 */ /* 0x000f280000300a00 */
[----:B------:R-:W4:Y:S04]  /*2a5a0*/  LDL.64 R18, [R1+0x698] ;  /* 0x0006980001127983 */ /* 0x000f280000100a00 */
[----:B--2---:R-:W-:Y:S01]  /*2a5b0*/  LDGSTS.E [R17+-0x47ff8], desc[UR8][R12.64], !P1 ;  /* 0xb80080000c117fae */ /* 0x004fe2000c921848 */
[----:B------:R-:W-:-:S03]  /*2a5c0*/  IADD3 R15, R15, 0x100000, RZ ;  /* 0x001000000f0f7810 */ /* 0x000fc60007ffe0ff */
[----:B------:R-:W-:Y:S04]  /*2a5d0*/  LDGSTS.E [R16+-0x43ff8], desc[UR8][R180.64], !P1 ;  /* 0xbc008000b4107fae */ /* 0x000fe8000c921848 */
[----:B---3--:R-:W-:Y:S04]  /*2a5e0*/  LDGSTS.E [R7+-0x47ff4], desc[UR8][R2.64], !P5 ;  /* 0xb800c00002077fae */ /* 0x008fe8000e921848 */
[----:B------:R-:W2:Y:S04]  /*2a5f0*/  LDL.LU.64 R12, [R1+0xce8] ;  /* 0x000ce800010c7983 */ /* 0x000ea80000300a00 */
[----:B------:R-:W-:Y:S04]  /*2a600*/  LDGSTS.E [R15+-0x43ff4], desc[UR8][R8.64], !P5 ;  /* 0xbc00c000080f7fae */ /* 0x000fe8000e921848 */
[----:B------:R-:W0:Y:S04]  /*2a610*/  LDGDEPBAR ;  /* 0x00000000000079af */ /* 0x000e280000000000 */
[----:B------:R-:W3:Y:S04]  /*2a620*/  LDL.64 R180, [R1+0x7e8] ;  /* 0x0007e80001b47983 */ /* 0x000ee80000100a00 */
[----:B------:R-:W3:Y:S04]  /*2a630*/  LDL.64 R2, [R1+0x868] ;  /* 0x0008680001027983 */ /* 0x000ee80000100a00 */
[----:B------:R-:W3:Y:S04]  /*2a640*/  LDL.64 R8, [R1+0x8a8] ;  /* 0x0008a80001087983 */ /* 0x000ee80000100a00 */
[----:B----4-:R-:W-:Y:S04]  /*2a650*/  LDGSTS.E [R14+0x8000], desc[UR8][R18.64], P0 ;  /* 0x08000000120e7fae */ /* 0x010fe80008121848 */
[----:B------:R-:W-:Y:S04]  /*2a660*/  LDGSTS.E [R14+0x8400], desc[UR8][R22.64], P0 ;  /* 0x08400000160e7fae */ /* 0x000fe80008121848 */
[----:B------:R-:W-:Y:S04]  /*2a670*/  LDGSTS.E [R14+0x8800], desc[UR8][R20.64], P0 ;  /* 0x08800000140e7fae */ /* 0x000fe80008121848 */
[----:B------:R-:W-:Y:S04]  /*2a680*/  LDGSTS.E [R14+0x8c00], desc[UR8][R170.64], P0 ;  /* 0x08c00000aa0e7fae */ /* 0x000fe80008121848 */
[----:B------:R-:W-:Y:S04]  /*2a690*/  LDGSTS.E [R14+0x9000], desc[UR8][R172.64], P0 ;  /* 0x09000000ac0e7fae */ /* 0x000fe80008121848 */
[----:B------:R-:W-:Y:S04]  /*2a6a0*/  LDGSTS.E [R14+0x9400], desc[UR8][R166.64], P0 ;  /* 0x09400000a60e7fae */ /* 0x000fe80008121848 */
[----:B------:R-:W-:Y:S04]  /*2a6b0*/  LDGSTS.E [R14+0x9800], desc[UR8][R4.64], P0 ;  /* 0x09800000040e7fae */ /* 0x000fe80008121848 */
[----:B------:R-:W-:Y:S04]  /*2a6c0*/  LDGSTS.E [R14+0x9c00], desc[UR8][R188.64], P0 ;  /* 0x09c00000bc0e7fae */ /* 0x000fe80008121848 */
[----:B------:R-:W4:Y:S04]  /*2a6d0*/  LDL.64 R4, [R1+0x6b8] ;  /* 0x0006b80001047983 */ /* 0x000f280000100a00 */
[----:B------:R-:W4:Y:S04]  /*2a6e0*/  LDL.64 R188, [R1+0x710] ;  /* 0x0007100001bc7983 */ /* 0x000f280000100a00 */
[----:B--2---:R-:W-:Y:S04]  /*2a6f0*/  LDGSTS.E [R13+0x8080], desc[UR8][R184.64], P0 ;  /* 0x08080000b80d7fae */ /* 0x004fe80008121848 */
[----:B------:R-:W-:Y:S04]  /*2a700*/  LDGSTS.E [R13+0x8480], desc[UR8][R164.64], P0 ;  /* 0x08480000a40d7fae */ /* 0x000fe80008121848 */
        /* <DEDUP_REMOVED lines=8> */
[----:B------:R-:W2:Y:S04]  /*2a790*/  LDL.LU.64 R10, [R1+0xce0] ;  /* 0x000ce000010a7983 */ /* 0x000ea80000300a00 */
[----:B------:R-:W-:Y:S04]  /*2a7a0*/  LDGSTS.E [R12+0x8900], desc[UR8][R158.64], P0 ;  /* 0x089000009e0c7fae */ /* 0x000fe80008121848 */
[----:B------:R-:W-:Y:S04]  /*2a7b0*/  LDGSTS.E [R12+0x8d00], desc[UR8][R162.64], P0 ;  /* 0x08d00000a20c7fae */ /* 0x000fe80008121848 */
[----:B---3--:R-:W-:Y:S04]  /*2a7c0*/  LDGSTS.E [R12+0x9100], desc[UR8][R180.64], P0 ;  /* 0x09100000b40c7fae */ /* 0x008fe80008121848 */
[----:B------:R-:W3:Y:S04]  /*2a7d0*/  LDL.64 R170, [R1+0x760] ;  /* 0x0007600001aa7983 */ /* 0x000ee80000100a00 */
[----:B------:R-:W3:Y:S04]  /*2a7e0*/  LDL.64 R16, [R1+0x7b0] ;  /* 0x0007b00001107983 */ /* 0x000ee80000100a00 */
[----:B------:R-:W3:Y:S04]  /*2a7f0*/  LDL.64 R18, [R1+0x7f0] ;  /* 0x0007f00001127983 */ /* 0x000ee80000100a00 */
[----:B------:R-:W3:Y:S04]  /*2a800*/  LDL.64 R22, [R1+0x830] ;  /* 0x0008300001167983 */ /* 0x000ee80000100a00 */
[----:B------:R-:W3:Y:S04]  /*2a810*/  LDL.64 R20, [R1+0x870] ;  /* 0x0008700001147983 */ /* 0x000ee80000100a00 */
[----:B--2---:R-:W-:Y:S04]  /*2a820*/  LDGSTS.E [R12+0x9500], desc[UR8][R10.64], P0 ;  /* 0x095000000a0c7fae */ /* 0x004fe80008121848 */
[----:B------:R-:W-:Y:S04]  /*2a830*/  LDGSTS.E [R12+0x9900], desc[UR8][R2.64], P0 ;  /* 0x09900000020c7fae */ /* 0x000fe80008121848 */
[----:B------:R-:W-:Y:S04]  /*2a840*/  LDGSTS.E [R12+0x9d00], desc[UR8][R8.64], P0 ;  /* 0x09d00000080c7fae */ /* 0x000fe80008121848 */
[----:B------:R-:W4:Y:S04]  /*2a850*/  LDL.LU.64 R10, [R1+0xcd8] ;  /* 0x000cd800010a7983 */ /* 0x000f280000300a00 */
        /* <DEDUP_REMOVED lines=18> */
[----:B----4-:R-:W-:Y:S04]  /*2a980*/  LDGSTS.E [R11+0x8180], desc[UR8][R4.64], P0 ;  /* 0x08180000040b7fae */ /* 0x010fe80008121848 */
[----:B------:R-:W-:Y:S04]  /*2a990*/  LDGSTS.E [R11+0x8580], desc[UR8][R188.64], P0 ;  /* 0x08580000bc0b7fae */ /* 0x000fe80008121848 */
[----:B---3--:R-:W-:Y:S04]  /*2a9a0*/  LDGSTS.E [R11+0x8980], desc[UR8][R170.64], P0 ;  /* 0x08980000aa0b7fae */ /* 0x008fe80008121848 */
[----:B------:R-:W-:Y:S04]  /*2a9b0*/  LDGSTS.E [R11+0x8d80], desc[UR8][R16.64], P0 ;  /* 0x08d80000100b7fae */ /* 0x000fe80008121848 */
[----:B------:R-:W-:Y:S04]  /*2a9c0*/  LDGSTS.E [R11+0x9180], desc[UR8][R18.64], P0 ;  /* 0x09180000120b7fae */ /* 0x000fe80008121848 */
[----:B------:R-:W3:Y:S04]  /*2a9d0*/  LDL.64 R4, [R1+0x6d8] ;  /* 0x0006d80001047983 */ /* 0x000ee80000100a00 */
[----:B------:R-:W4:Y:S04]  /*2a9e0*/  LDL.64 R188, [R1+0x730] ;  /* 0x0007300001bc7983 */ /* 0x000f280000100a00 */
[----:B------:R-:W-:Y:S04]  /*2a9f0*/  LDGSTS.E [R11+0x9580], desc[UR8][R22.64], P0 ;  /* 0x09580000160b7fae */ /* 0x000fe80008121848 */
[----:B------:R-:W5:Y:S04]  /*2aa00*/  LDL.LU.64 R170, [R1+0xcd0] ;  /* 0x000cd00001aa7983 */ /* 0x000f680000300a00 */
[----:B------:R-:W-:Y:S04]  /*2aa10*/  LDGSTS.E [R11+0x9980], desc[UR8][R20.64], P0 ;  /* 0x09980000140b7fae */ /* 0x000fe80008121848 */
[----:B------:R-:W4:Y:S04]  /*2aa20*/  LDL.64 R16, [R1+0x6e0] ;  /* 0x0006e00001107983 */ /* 0x000f280000100a00 */
[----:B------:R-:W4:Y:S04]  /*2aa30*/  LDL.64 R18, [R1+0x738] ;  /* 0x0007380001127983 */ /* 0x000f280000100a00 */
[----:B------:R-:W4:Y:S04]  /*2aa40*/  LDL.64 R22, [R1+0x788] ;  /* 0x0007880001167983 */ /* 0x000f280000100a00 */
[----:B------:R-:W4:Y:S04]  /*2aa50*/  LDL.64 R20, [R1+0x7d0] ;  /* 0x0007d00001147983 */ /* 0x000f280000100a00 */
[----:B--2---:R-:W-:Y:S04]  /*2aa60*/  LDGSTS.E [R11+0x9d80], desc[UR8][R172.64], P0 ;  /* 0x09d80000ac0b7fae */ /* 0x004fe80008121848 */
[----:B------:R-:W-:Y:S04]  /*2aa70*/  LDGSTS.E [R10+0x8200], desc[UR8][R166.64], P0 ;  /* 0x08200000a60a7fae */ /* 0x000fe80008121848 */
[----:B------:R-:W-:Y:S04]  /*2aa80*/  LDGSTS.E [R10+0x8600], desc[UR8][R184.64], P0 ;  /* 0x08600000b80a7fae */ /* 0x000fe80008121848 */
[----:B------:R-:W5:Y:S04]  /*2aa90*/  LDL.LU.64 R172, [R1+0xcc8] ;  /* 0x000cc80001ac7983 */ /* 0x000f680000300a00 */
[----:B------:R-:W5:Y:S04]  /*2aaa0*/  LDL.LU.64 R166, [R1+0xcc0] ;  /* 0x000cc00001a67983 */ /* 0x000f680000300a00 */
[----:B------:R-:W5:Y:S04]  /*2aab0*/  LDL.LU.64 R184, [R1+0xcb8] ;  /* 0x000cb80001b87983 */ /* 0x000f680000300a00 */
[----:B------:R-:W-:Y:S04]  /*2aac0*/  LDGSTS.E [R10+0x8a00], desc[UR8][R164.64], P0 ;  /* 0x08a00000a40a7fae */ /* 0x000fe80008121848 */
[----:B------:R-:W-:Y:S04]  /*2aad0*/  LDGSTS.E [R10+0x8e00], desc[UR8][R168.64], P0 ;  /* 0x08e00000a80a7fae */ /* 0x000fe80008121848 */
[----:B------:R-:W-:Y:S04]  /*2aae0*/  LDGSTS.E [R10+0x9200], desc[UR8][R160.64], P0 ;  /* 0x09200000a00a7fae */ /* 0x000fe80008121848 */
[----:B------:R-:W5:Y:S04]  /*2aaf0*/  LDL.LU.64 R164, [R1+0xcb0] ;  /* 0x000cb00001a47983 */ /* 0x000f680000300a00 */
[----:B------:R-:W5:Y:S04]  /*2ab00*/  LDL.LU.64 R168, [R1+0xca8] ;  /* 0x000ca80001a87983 */ /* 0x000f680000300a00 */
[----:B------:R-:W5:Y:S04]  /*2ab10*/  LDL.LU.64 R160, [R1+0xca0] ;  /* 0x000ca00001a07983 */ /* 0x000f680000300a00 */
[----:B------:R-:W-:Y:S04]  /*2ab20*/  LDGSTS.E [R10+0x9600], desc[UR8][R156.64], P0 ;  /* 0x096000009c0a7fae */ /* 0x000fe80008121848 */
[----:B------:R-:W-:Y:S04]  /*2ab30*/  LDGSTS.E [R10+0x9a00], desc[UR8][R8.64], P0 ;  /* 0x09a00000080a7fae */ /* 0x000fe80008121848 */
[----:B------:R-:W5:Y:S04]  /*2ab40*/  LDL.LU.64 R156, [R1+0xc98] ;  /* 0x000c9800019c7983 */ /* 0x000f680000300a00 */
[----:B------:R-:W2:Y:S04]  /*2ab50*/  LDL.LU.64 R8, [R1+0xc90] ;  /* 0x000c900001087983 */ /* 0x000ea80000300a00 */
[----:B--2---:R-:W-:Y:S04]  /*2ab60*/  LDGSTS.E [R10+0x9e00], desc[UR8][R8.64], P0 ;  /* 0x09e00000080a7fae */ /* 0x004fe80008121848 */
[----:B------:R-:W2:Y:S04]  /*2ab70*/  LDL.LU.64 R8, [R1+0xc88] ;  /* 0x000c880001087983 */ /* 0x000ea80000300a00 */
        /* <DEDUP_REMOVED lines=15> */
[----:B---3--:R-:W-:Y:S04]  /*2ac70*/  LDGSTS.E [R8+0x8300], desc[UR8][R4.64], P0 ;  /* 0x0830000004087fae */ /* 0x008fe80008121848 */
[----:B------:R-:W2:Y:S04]  /*2ac80*/  LDL.LU.64 R180, [R1+0xc50] ;  /* 0x000c500001b47983 */ /* 0x000ea80000300a00 */
[----:B------:R-:W3:Y:S04]  /*2ac90*/  LDL.LU.64 R2, [R1+0xc48] ;  /* 0x000c480001027983 */ /* 0x000ee80000300a00 */
[----:B------:R-:W2:Y:S04]  /*2aca0*/  LDL.LU.64 R4, [R1+0xc40] ;  /* 0x000c400001047983 */ /* 0x000ea80000300a00 */
[----:B----4-:R-:W-:Y:S04]  /*2acb0*/  LDGSTS.E [R8+0x8700], desc[UR8][R188.64], P0 ;  /* 0x08700000bc087fae */ /* 0x010fe80008121848 */
[----:B------:R-:W-:Y:S04]  /*2acc0*/  LDGSTS.E [R8+0x8b00], desc[UR8][R10.64], P0 ;  /* 0x08b000000a087fae */ /* 0x000fe80008121848 */
[----:B------:R-:W-:Y:S04]  /*2acd0*/  LDGSTS.E [R8+0x8f00], desc[UR8][R12.64], P0 ;  /* 0x08f000000c087fae */ /* 0x000fe80008121848 */
[----:B------:R-:W4:Y:S04]  /*2ace0*/  LDL.LU.64 R188, [R1+0xc38] ;  /* 0x000c380001bc7983 */ /* 0x000f280000300a00 */
[----:B------:R-:W-:Y:S04]  /*2acf0*/  LDGSTS.E [R8+0x9300], desc[UR8][R14.64], P0 ;  /* 0x093000000e087fae */ /* 0x000fe80008121848 */
[----:B----4-:R-:W-:Y:S04]  /*2ad00*/  LDGSTS.E [R8+0x9700], desc[UR8][R188.64], P0 ;  /* 0x09700000bc087fae */ /* 0x010fe80008121848 */
[----:B--2---:R-:W-:Y:S04]  /*2ad10*/  LDGSTS.E [R8+0x9b00], desc[UR8][R4.64], P0 ;  /* 0x09b0000004087fae */ /* 0x004fe80008121848 */
[----:B---3--:R-:W-:Y:S04]  /*2ad20*/  LDGSTS.E [R8+0x9f00], desc[UR8][R2.64], P0 ;  /* 0x09f0000002087fae */ /* 0x008fe80008121848 */
[----:B------:R-:W2:Y:S04]  /*2ad30*/  LDL.LU.64 R188, [R1+0xc30] ;  /* 0x000c300001bc7983 */ /* 0x000ea80000300a00 */
[----:B------:R-:W3:Y:S04]  /*2ad40*/  LDL.LU.64 R4, [R1+0xc28] ;  /* 0x000c280001047983 */ /* 0x000ee80000300a00 */
[----:B------:R-:W4:Y:S04]  /*2ad50*/  LDL.LU.64 R2, [R1+0xc20] ;  /* 0x000c200001027983 */ /* 0x000f280000300a00 */
[----:B------:R-:W-:Y:S04]  /*2ad60*/  LDGSTS.E [R6+0x8380], desc[UR8][R16.64], P0 ;  /* 0x0838000010067fae */ /* 0x000fe80008121848 */
[----:B------:R-:W-:Y:S04]  /*2ad70*/  LDGSTS.E [R6+0x8780], desc[UR8][R18.64], P0 ;  /* 0x0878000012067fae */ /* 0x000fe80008121848 */
[----:B------:R-:W-:Y:S04]  /*2ad80*/  LDGSTS.E [R6+0x8b80], desc[UR8][R22.64], P0 ;  /* 0x08b8000016067fae */ /* 0x000fe80008121848 */
[----:B------:R-:W-:Y:S04]  /*2ad90*/  LDGSTS.E [R6+0x8f80], desc[UR8][R20.64], P0 ;  /* 0x08f8000014067fae */ /* 0x000fe80008121848 */
[----:B--2---:R-:W-:Y:S04]  /*2ada0*/  LDGSTS.E [R6+0x9380], desc[UR8][R188.64], P0 ;  /* 0x09380000bc067fae */ /* 0x004fe80008121848 */
[----:B---3--:R-:W-:Y:S04]  /*2adb0*/  LDGSTS.E [R6+0x9780], desc[UR8][R4.64], P0 ;  /* 0x0978000004067fae */ /* 0x008fe80008121848 */
[----:B----4-:R-:W-:Y:S04]  /*2adc0*/  LDGSTS.E [R6+0x9b80], desc[UR8][R2.64], P0 ;  /* 0x09b8000002067fae */ /* 0x010fe80008121848 */
[----:B------:R-:W5:Y:S04]  /*2add0*/  LDL.LU.64 R188, [R1+0xc18] ;  /* 0x000c180001bc7983 */ /* 0x000f680000300a00 */
[----:B------:R-:W5:Y:S04]  /*2ade0*/  LDL.LU.64 R4, [R1+0xc10] ;  /* 0x000c100001047983 */ /* 0x000f680000300a00 */
[----:B------:R-:W5:Y:S04]  /*2adf0*/  LDL.LU.64 R2, [R1+0xc08] ;  /* 0x000c080001027983 */ /* 0x000f680000300a00 */
[----:B------:R1:W-:Y:S04]  /*2ae00*/  LDGSTS.E [R6+0x9f80], desc[UR8][R180.64], P0 ;  /* 0x09f80000b4067fae */ /* 0x0003e80008121848 */
[----:B------:R-:W0:Y:S01]  /*2ae10*/  LDGDEPBAR ;  /* 0x00000000000079af */ /* 0x000e220000000000 */
[----:B-1----:R-:W1:Y:S01]  /*2ae20*/  LDC R180, c[0x0][0x230] ;  /* 0x00008c00ffb47b82 */ /* 0x002e620000000800 */
[----:B------:R-:W-:-:S02]  /*2ae30*/  CS2R R120, SRZ ;  /* 0x0000000000787805 */ /* 0x000fc4000001ff00 */
[----:B------:R-:W-:Y:S02]  /*2ae40*/  CS2R R122, SRZ ;  /* 0x00000000007a7805 */ /* 0x000fe4000001ff00 */
[----:B------:R-:W-:Y:S02]  /*2ae50*/  CS2R R124, SRZ ;  /* 0x00000000007c7805 */ /* 0x000fe4000001ff00 */
[----:B------:R-:W-:Y:S02]  /*2ae60*/  CS2R R126, SRZ ;  /* 0x00000000007e7805 */ /* 0x000fe4000001ff00 */
[----:B------:R-:W-:Y:S02]  /*2ae70*/  CS2R R128, SRZ ;  /* 0x0000000000807805 */ /* 0x000fe4000001ff00 */
[----:B------:R-:W-:Y:S02]  /*2ae80*/  CS2R R130, SRZ ;  /* 0x0000000000827805 */ /* 0x000fe4000001ff00 */
        /* <DEDUP_REMOVED lines=12> */
[----:B------:R-:W-:Y:S01]  /*2af50*/  CS2R R92, SRZ ;  /* 0x00000000005c7805 */ /* 0x000fe2000001ff00 */
[----:B-1----:R-:W-:Y:S01]  /*2af60*/  VIADD R180, R180, 0x7f ;  /* 0x0000007fb4b47836 */ /* 0x002fe20000000000 */
        /* <DEDUP_REMOVED lines=21> */
[----:B------:R-:W-:Y:S01]  /*2b0c0*/  CS2R R72, SRZ ;  /* 0x0000000000487805 */ /* 0x000fe2000001ff00 */
[----:B------:R-:W-:Y:S01]  /*2b0d0*/  IMAD.MOV.U32 R74, RZ, RZ, RZ ;  /* 0x000000ffff4a7224 */ /* 0x000fe200078e00ff */
[----:B------:R-:W-:Y:S02]  /*2b0e0*/  ISETP.GE.AND P0, PT, R180, 0x80, PT ;  /* 0x00000080b400780c */ /* 0x000fe40003f06270 */
[----:B------:R-:W-:Y:S02]  /*2b0f0*/  MOV R75, RZ ;  /* 0x000000ff004b7202 */ /* 0x000fe40000000f00 */
        /* <DEDUP_REMOVED lines=22> */
[----:B------:R-:W-:Y:S06]  /*2b260*/  @!P0 BRA `(.L_x_0) ;  /* 0x0000012400dc8947 */ /* 0x000fec0003800000 */
[----:B------:R-:W2:Y:S04]  /*2b270*/  LDL.LU.64 R16, [R1+0xd0] ;  /* 0x0000d00001107983 */ /* 0x000ea80000300a00 */
[----:B------:R-:W3:Y:S04]  /*2b280*/  LDL.LU.64 R18, [R1+0xd8] ;  /* 0x0000d80001127983 */ /* 0x000ee80000300a00 */
[----:B------:R-:W4:Y:S04]  /*2b290*/  LDL.LU.64 R22, [R1+0xe0] ;  /* 0x0000e00001167983 */ /* 0x000f280000300a00 */
[----:B------:R-:W4:Y:S04]  /*2b2a0*/  LDL.LU.64 R20, [R1+0xe8] ;  /* 0x0000e80001147983 */ /* 0x000f280000300a00 */
[----:B-----5:R-:W-:Y:S04]  /*2b2b0*/  STL.64 [R1+0xc18], R188 ;  /* 0x000c18bc01007387 */ /* 0x020fe80000100a00 */
[----:B------:R1:W-:Y:S04]  /*2b2c0*/  STL.64 [R1+0xc10], R4 ;  /* 0x000c100401007387 */ /* 0x0003e80000100a00 */
[----:B-1----:R-:W4:Y:S04]  /*2b2d0*/  LDL.LU.64 R4, [R1+0x108] ;  /* 0x0001080001047983 */ /* 0x002f280000300a00 */
[----:B------:R-:W-:Y:S01]  /*2b2e0*/  STL.64 [R1+0xc08], R2 ;  /* 0x000c080201007387 */ /* 0x000fe20000100a00 */
[----:B------:R-:W-:-:S02]  /*2b2f0*/  IMAD.MOV.U32 R12, RZ, RZ, R162 ;  /* 0x000000ffff0c7224 */ /* 0x000fc400078e00a2 */
[----:B------:R-:W-:Y:S02]  /*2b300*/  IMAD.MOV.U32 R13, RZ, RZ, R163 ;  /* 0x000000ffff0d7224 */ /* 0x000fe400078e00a3 */
[----:B--2---:R-:W-:Y:S02]  /*2b310*/  IMAD.MOV.U32 R6, RZ, RZ, R16 ;  /* 0x000000ffff067224 */ /* 0x004fe400078e0010 */
[----:B------:R-:W-:Y:S01]  /*2b320*/  IMAD.MOV.U32 R7, RZ, RZ, R17 ;  /* 0x000000ffff077224 */ /* 0x000fe200078e0011 */
[----:B---3--:R-:W-:Y:S01]  /*2b330*/  MOV R8, R18 ;  /* 0x0000001200087202 */ /* 0x008fe20000000f00 */
[----:B------:R-:W-:-:S03]  /*2b340*/  IMAD.MOV.U32 R9, RZ, RZ, R19 ;  /* 0x000000ffff097224 */ /* 0x000fc600078e0013 */
[----:B------:R-:W-:Y:S04]  /*2b350*/  STL.64 [R1+0xc20], R6 ;  /* 0x000c200601007387 */ /* 0x000fe80000100a00 */
[----:B------:R-:W2:Y:S01]  /*2b360*/  LDL.LU.64 R188, [R1+0x110] ;  /* 0x0001100001bc7983 */ /* 0x000ea20000300a00 */
[----:B----4-:R-:W-:Y:S01]  /*2b370*/  IMAD.MOV.U32 R10, RZ, RZ, R22 ;  /* 0x000000ffff0a7224 */ /* 0x010fe200078e0016 */
[----:B------:R-:W-:Y:S01]  /*2b380*/  MOV R11, R23 ;  /* 0x00000017000b7202 */ /* 0x000fe20000000f00 */
[----:B------:R-:W-:Y:S01]  /*2b390*/  IMAD.MOV.U32 R15, RZ, RZ, R21 ;  /* 0x000000ffff0f7224 */ /* 0x000fe200078e0015 */
[----:B------:R-:W-:Y:S01]  /*2b3a0*/  MOV R14, R20 ;  /* 0x00000014000e7202 */ /* 0x000fe20000000f00 */
[----:B------:R-:W-:Y:S01]  /*2b3b0*/  IMAD.MOV.U32 R16, RZ, RZ, R158 ;  /* 0x000000ffff107224 */ /* 0x000fe200078e009e */
[----:B------:R-:W-:Y:S01]  /*2b3c0*/  MOV R17, R159 ;  /* 0x0000009f00117202 */ /* 0x000fe20000000f00 */
[----:B------:R-:W-:Y:S01]  /*2b3d0*/  STL.64 [R1+0xc28], R8 ;  /* 0x000c280801007387 */ /* 0x000fe20000100a00 */
[----:B------:R-:W-:Y:S01]  /*2b3e0*/  IMAD.MOV.U32 R18, RZ, RZ, R186 ;  /* 0x000000ffff127224 */ /* 0x000fe200078e00ba */
[----:B------:R-:W-:Y:S01]  /*2b3f0*/  MOV R20, R154 ;  /* 0x0000009a00147202 */ /* 0x000fe20000000f00 */
[----:B------:R-:W-:Y:S01]  /*2b400*/  IMAD.MOV.U32 R19, RZ, RZ, R187 ;  /* 0x000000ffff137224 */ /* 0x000fe200078e00bb */
[----:B------:R1:W-:Y:S01]  /*2b410*/  STL.64 [R1+0xc30], R10 ;  /* 0x000c300a01007387 */ /* 0x0003e20000100a00 */
[----:B------:R-:W-:Y:S01]  /*2b420*/  IMAD.MOV.U32 R21, RZ, RZ, R155 ;  /* 0x000000ffff157224 */ /* 0x000fe200078e009b */
[----:B------:R-:W-:Y:S01]  /*2b430*/  MOV R23, R183 ;  /* 0x000000b700177202 */ /* 0x000fe20000000f00 */
[----:B------:R-:W-:Y:S01]  /*2b440*/  IMAD.MOV.U32 R186, RZ, RZ, R182 ;  /* 0x000000ffffba7224 */ /* 0x000fe200078e00b6 */
[----:B------:R-:W-:Y:S01]  /*2b450*/  STL.64 [R1+0xc38], R12 ;  /* 0x000c380c01007387 */ /* 0x000fe20000100a00 */
        /* <DEDUP_REMOVED lines=16> */
[----:B------:R-:W-:Y:S01]  /*2b560*/  MOV R174, R198 ;  /* 0x000000c600ae7202 */ /* 0x000fe20000000f00 */
[----:B------:R-:W-:Y:S01]  /*2b570*/  IMAD.MOV.U32 R198, RZ, RZ, R202 ;  /* 0x000000ffffc67224 */ /* 0x000fe200078e00ca */
[----:B------:R-:W-:Y:S01]  /*2b580*/  MOV R179, R193 ;  /* 0x000000c100b37202 */ /* 0x000fe20000000f00 */
[----:B------:R-:W-:Y:S01]  /*2b590*/  STL [R1+0xc60], R186 ;  /* 0x000c60ba01007387 */ /* 0x000fe20000100800 */
[----:B------:R-:W-:Y:S01]  /*2b5a0*/  IMAD.MOV.U32 R202, RZ, RZ, R206 ;  /* 0x000000ffffca7224 */ /* 0x000fe200078e00ce */
[----:B------:R-:W-:Y:S01]  /*2b5b0*/  MOV R22, R184 ;  /* 0x000000b800167202 */ /* 0x000fe20000000f00 */
[----:B------:R-:W-:Y:S01]  /*2b5c0*/  IMAD.MOV.U32 R206, RZ, RZ, R210 ;  /* 0x000000ffffce7224 */ /* 0x000fe200078e00d2 */
[----:B------:R4:W-:Y:S01]  /*2b5d0*/  STL.64 [R1+0xc68], R152 ;  /* 0x000c689801007387 */ /* 0x0009e20000100a00 */
[----:B------:R-:W-:-:S02]  /*2b5e0*/  IMAD.MOV.U32 R210, RZ, RZ, R214 ;  /* 0x000000ffffd27224 */ /* 0x000fc400078e00d6 */
[----:B------:R-:W-:Y:S01]  /*2b5f0*/  IMAD.MOV.U32 R193, RZ, RZ, R197 ;  /* 0x000000ffffc17224 */ /* 0x000fe200078e00c5 */
[----:B------:R-:W-:Y:S01]  /*2b600*/  STL.64 [R1+0xc70], R154 ;  /* 0x000c709a01007387 */ /* 0x000fe20000100a00 */
[----:B------:R-:W-:Y:S01]  /*2b610*/  IMAD.MOV.U32 R214, RZ, RZ, R218 ;  /* 0x000000ffffd67224 */ /* 0x000fe200078e00da */
[----:B------:R-:W-:Y:S01]  /*2b620*/  MOV R197, R203 ;  /* 0x000000cb00c57202 */ /* 0x000fe20000000f00 */
[----:B------:R-:W-:Y:S01]  /*2b630*/  IMAD.MOV.U32 R218, RZ, RZ, R222 ;  /* 0x000000ffffda7224 */ /* 0x000fe200078e00de */
[----:B-1----:R-:W4:Y:S01]  /*2b640*/  LDL.LU.64 R10, [R1+0x2d0] ;  /* 0x0002d000010a7983 */ /* 0x002f220000300a00 */
[----:B------:R-:W-:Y:S01]  /*2b650*/  IMAD.MOV.U32 R203, RZ, RZ, R205 ;  /* 0x000000ffffcb7224 */ /* 0x000fe200078e00cd */
[----:B------:R-:W-:Y:S01]  /*2b660*/  MOV R205, R211 ;  /* 0x000000d300cd7202 */ /* 0x000fe20000000f00 */
[----:B------:R-:W-:Y:S01]  /*2b670*/  IMAD.MOV.U32 R222, RZ, RZ, R226 ;  /* 0x000000ffffde7224 */ /* 0x000fe200078e00e2 */
[----:B---3--:R-:W3:Y:S01]  /*2b680*/  LDL.LU.64 R20, [R1+0x78] ;  /* 0x0000780001147983 */ /* 0x008ee20000300a00 */
[----:B------:R-:W-:-:S02]  /*2b690*/  IMAD.MOV.U32 R226, RZ, RZ, R230 ;  /* 0x000000ffffe27224 */ /* 0x000fc400078e00e6 */
[----:B------:R-:W-:Y:S01]  /*2b6a0*/  IMAD.MOV.U32 R211, RZ, RZ, R213 ;  /* 0x000000ffffd37224 */ /* 0x000fe200078e00d5 */
[----:B------:R-:W3:Y:S01]  /*2b6b0*/  LDL.LU.64 R18, [R1+0x2d8] ;  /* 0x0002d80001127983 */ /* 0x000ee20000300a00 */
[----:B------:R-:W-:Y:S01]  /*2b6c0*/  IMAD.MOV.U32 R230, RZ, RZ, R232 ;  /* 0x000000ffffe67224 */ /* 0x000fe200078e00e8 */
[----:B------:R-:W-:Y:S01]  /*2b6d0*/  MOV R213, R219 ;  /* 0x000000db00d57202 */ /* 0x000fe20000000f00 */
[----:B------:R-:W-:Y:S01]  /*2b6e0*/  IMAD.MOV.U32 R162, RZ, RZ, R161 ;  /* 0x000000ffffa27224 */ /* 0x000fe200078e00a1 */
[----:B------:R-:W3:Y:S01]  /*2b6f0*/  LDL.LU.64 R8, [R1+0x70] ;  /* 0x0000700001087983 */ /* 0x000ee20000300a00 */
[----:B------:R-:W-:Y:S01]  /*2b700*/  IMAD.MOV.U32 R232, RZ, RZ, R234 ;  /* 0x000000ffffe87224 */ /* 0x000fe200078e00ea */
[----:B------:R-:W-:Y:S01]  /*2b710*/  MOV R161, R169 ;  /* 0x000000a900a17202 */ /* 0x000fe20000000f00 */
[----:B------:R-:W-:Y:S01]  /*2b720*/  IMAD.MOV.U32 R219, RZ, RZ, R221 ;  /* 0x000000ffffdb7224 */ /* 0x000fe200078e00dd */
[----:B------:R-:W3:Y:S01]  /*2b730*/  LDL.LU.64 R6, [R1+0x2e0] ;  /* 0x0002e00001067983 */ /* 0x000ee20000300a00 */
[----:B------:R-:W-:Y:S01]  /*2b740*/  MOV R234, R236 ;  /* 0x000000ec00ea7202 */ /* 0x000fe20000000f00 */
[----:B------:R-:W-:Y:S01]  /*2b750*/  IMAD.MOV.U32 R236, RZ, RZ, R238 ;  /* 0x000000ffffec7224 */ /* 0x000fe200078e00ee */
[----:B------:R-:W-:Y:S01]  /*2b760*/  MOV R221, R227 ;  /* 0x000000e300dd7202 */ /* 0x000fe20000000f00 */
[----:B------:R-:W-:Y:S01]  /*2b770*/  IMAD.MOV.U32 R227, RZ, RZ, R229 ;  /* 0x000000ffffe37224 */ /* 0x000fe200078e00e5 */
[----:B------:R-:W-:Y:S01]  /*2b780*/  MOV R229, R233 ;  /* 0x000000e900e57202 */ /* 0x000fe20000000f00 */
[----:B------:R-:W-:Y:S01]  /*2b790*/  IMAD.MOV.U32 R238, RZ, RZ, R240 ;  /* 0x000000ffffee7224 */ /* 0x000fe200078e00f0 */
[----:B------:R-:W-:Y:S01]  /*2b7a0*/  MOV R240, R242 ;  /* 0x000000f200f07202 */ /* 0x000fe20000000f00 */
[----:B------:R-:W-:Y:S01]  /*2b7b0*/  IMAD.MOV.U32 R233, RZ, RZ, R237 ;  /* 0x000000ffffe97224 */ /* 0x000fe200078e00ed */
[----:B------:R-:W-:Y:S01]  /*2b7c0*/  MOV R169, R170 ;  /* 0x000000aa00a97202 */ /* 0x000fe20000000f00 */
[----:B------:R-:W-:-:S02]  /*2b7d0*/  IMAD.MOV.U32 R242, RZ, RZ, R244 ;  /* 0x000000fffff27224 */ /* 0x000fc400078e00f4 */
[----:B------:R-:W-:Y:S01]  /*2b7e0*/  IMAD.MOV.U32 R237, RZ, RZ, R241 ;  /* 0x000000ffffed7224 */ /* 0x000fe200078e00f1 */
[----:B------:R-:W-:Y:S01]  /*2b7f0*/  MOV R241, R245 ;  /* 0x000000f500f17202 */ /* 0x000fe20000000f00 */
[----:B------:R-:W-:Y:S01]  /*2b800*/  IMAD.MOV.U32 R244, RZ, RZ, R246 ;  /* 0x000000fffff47224 */ /* 0x000fe200078e00f6 */
[----:B------:R-:W-:Y:S01]  /*2b810*/  MOV R246, R248 ;  /* 0x000000f800f67202 */ /* 0x000fe20000000f00 */
[----:B------:R-:W-:Y:S02]  /*2b820*/  IMAD.MOV.U32 R245, RZ, RZ, R249 ;  /* 0x000000fffff57224 */ /* 0x000fe400078e00f9 */
[----:B------:R-:W-:Y:S02]  /*2b830*/  IMAD.MOV.U32 R248, RZ, RZ, R250 ;  /* 0x000000fffff87224 */ /* 0x000fe400078e00fa */
[----:B------:R-:W-:Y:S02]  /*2b840*/  IMAD.MOV.U32 R170, RZ, RZ, R176 ;  /* 0x000000ffffaa7224 */ /* 0x000fe400078e00b0 */
[----:B------:R-:W-:-:S02]  /*2b850*/  IMAD.MOV.U32 R176, RZ, RZ, R175 ;  /* 0x000000ffffb07224 */ /* 0x000fc400078e00af */
[----:B------:R-:W-:Y:S02]  /*2b860*/  IMAD.MOV.U32 R175, RZ, RZ, R199 ;  /* 0x000000ffffaf7224 */ /* 0x000fe400078e00c7 */
        /* <DEDUP_REMOVED lines=9> */
[----:B------:R-:W-:Y:S02]  /*2b900*/  IMAD.MOV.U32 R181, RZ, RZ, R165 ;  /* 0x000000ffffb57224 */ /* 0x000fe400078e00a5 */
[----:B--2---:R-:W-:Y:S02]  /*2b910*/  IMAD.MOV.U32 R156, RZ, RZ, R188 ;  /* 0x000000ffff9c7224 */ /* 0x004fe400078e00bc */
[----:B------:R-:W-:Y:S02]  /*2b920*/  IMAD.MOV.U32 R157, RZ, RZ, R189 ;  /* 0x000000ffff9d7224 */ /* 0x000fe400078e00bd */
[----:B------:R-:W2:Y:S01]  /*2b930*/  LDL.LU.64 R188, [R1+0x60] ;  /* 0x0000600001bc7983 */ /* 0x000ea20000300a00 */
[----:B------:R-:W-:Y:S02]  /*2b940*/  IMAD.MOV.U32 R184, RZ, RZ, R166 ;  /* 0x000000ffffb87224 */ /* 0x000fe400078e00a6 */
[----:B----4-:R-:W-:Y:S01]  /*2b950*/  IMAD.MOV.U32 R250, RZ, RZ, R10 ;  /* 0x000000fffffa7224 */ /* 0x010fe200078e000a */
[----:B------:R-:W4:Y:S01]  /*2b960*/  LDL.LU.64 R4, [R1+0x2e8] ;  /* 0x0002e80001047983 */ /* 0x000f220000300a00 */
[----:B------:R-:W-:-:S02]  /*2b970*/  IMAD.MOV.U32 R249, RZ, RZ, R11 ;  /* 0x000000fffff97224 */ /* 0x000fc400078e000b */
[----:B------:R-:W-:Y:S01]  /*2b980*/  IMAD.MOV.U32 R231, RZ, RZ, R235 ;  /* 0x000000ffffe77224 */ /* 0x000fe200078e00eb */
[----:B------:R-:W4:Y:S01]  /*2b990*/  LDL.LU.64 R16, [R1+0x58] ;  /* 0x0000580001107983 */ /* 0x000f220000300a00 */
[----:B---3--:R-:W-:Y:S01]  /*2b9a0*/  MOV R252, R20 ;  /* 0x0000001400fc7202 */ /* 0x008fe20000000f00 */
[----:B------:R-:W-:Y:S02]  /*2b9b0*/  IMAD.MOV.U32 R166, RZ, RZ, R172 ;  /* 0x000000ffffa67224 */ /* 0x000fe400078e00ac */
[----:B------:R-:W3:Y:S01]  /*2b9c0*/  LDL.LU.64 R2, [R1+0x2f0] ;  /* 0x0002f00001027983 */ /* 0x000ee20000300a00 */
[----:B------:R-:W-:Y:S01]  /*2b9d0*/  MOV R235, R239 ;  /* 0x000000ef00eb7202 */ /* 0x000fe20000000f00 */
[----:B------:R-:W-:Y:S02]  /*2b9e0*/  IMAD.MOV.U32 R152, RZ, RZ, R19 ;  /* 0x000000ffff987224 */ /* 0x000fe400078e0013 */
[----:B------:R-:W3:Y:S01]  /*2b9f0*/  LDL.LU.64 R14, [R1+0x50] ;  /* 0x00005000010e7983 */ /* 0x000ee20000300a00 */
[----:B------:R-:W-:Y:S01]  /*2ba00*/  IMAD.MOV.U32 R172, RZ, RZ, R171 ;  /* 0x000000ffffac7224 */ /* 0x000fe200078e00ab */
[----:B------:R-:W-:Y:S01]  /*2ba10*/  MOV R171, R177 ;  /* 0x000000b100ab7202 */ /* 0x000fe20000000f00 */
[----:B------:R-:W-:Y:S01]  /*2ba20*/  IMAD.MOV.U32 R239, RZ, RZ, R243 ;  /* 0x000000ffffef7224 */ /* 0x000fe200078e00f3 */
[----:B------:R-:W3:Y:S01]  /*2ba30*/  LDL.LU.64 R12, [R1+0x2f8] ;  /* 0x0002f800010c7983 */ /* 0x000ee20000300a00 */
[----:B------:R-:W-:-:S02]  /*2ba40*/  IMAD.MOV.U32 R177, RZ, RZ, R178 ;  /* 0x000000ffffb17224 */ /* 0x000fc400078e00b2 */
[----:B------:R-:W-:Y:S01]  /*2ba50*/  IMAD.MOV.U32 R243, RZ, RZ, R247 ;  /* 0x000000fffff37224 */ /* 0x000fe200078e00f7 */
[----:B------:R-:W3:Y:S01]  /*2ba60*/  LDL.LU.64 R10, [R1+0xa0] ;  /* 0x0000a000010a7983 */ /* 0x000ee20000300a00 */
[----:B------:R-:W-:Y:S01]  /*2ba70*/  MOV R247, R251 ;  /* 0x000000fb00f77202 */ /* 0x000fe20000000f00 */
[----:B------:R-:W-:Y:S02]  /*2ba80*/  IMAD.MOV.U32 R251, RZ, RZ, R21 ;  /* 0x000000fffffb7224 */ /* 0x000fe400078e0015 */
[----:B------:R-:W3:Y:S01]  /*2ba90*/  LDL.LU.64 R20, [R1+0x300] ;  /* 0x0003000001147983 */ /* 0x000ee20000300a00 */
[----:B------:R-:W-:Y:S02]  /*2baa0*/  IMAD.MOV.U32 R164, RZ, RZ, R194 ;  /* 0x000000ffffa47224 */ /* 0x000fe400078e00c2 */
[----:B------:R-:W-:Y:S01]  /*2bab0*/  IMAD.MOV.U32 R178, RZ, RZ, R195 ;  /* 0x000000ffffb27224 */ /* 0x000fe200078e00c3 */
[----:B------:R1:W-:Y:S01]  /*2bac0*/  STL [R1+0x4], R18 ;  /* 0x0000041201007387 */ /* 0x0003e20000100800 */
[----:B------:R-:W-:Y:S01]  /*2bad0*/  IMAD.MOV.U32 R194, RZ, RZ, R196 ;  /* 0x000000ffffc27224 */ /* 0x000fe200078e00c4 */
[----:B------:R-:W-:Y:S01]  /*2bae0*/  MOV R196, R190 ;  /* 0x000000be00c47202 */ /* 0x000fe20000000f00 */
[----:B------:R-:W-:-:S02]  /*2baf0*/  IMAD.MOV.U32 R195, RZ, RZ, R191 ;  /* 0x000000ffffc37224 */ /* 0x000fc400078e00bf */
[----:B------:R-:W-:Y:S01]  /*2bb00*/  IMAD.MOV.U32 R165, RZ, RZ, R185 ;  /* 0x000000ffffa57224 */ /* 0x000fe200078e00b9 */
[----:B-1----:R-:W3:Y:S04]  /*2bb10*/  LDL.LU.64 R18, [R1+0xa8] ;  /* 0x0000a80001127983 */ /* 0x002ee80000300a00 */
[----:B------:R1:W-:Y:S04]  /*2bb20*/  STL [R1], R152 ;  /* 0x0000009801007387 */ /* 0x0003e80000100800 */
[----:B------:R1:W-:Y:S02]  /*2bb30*/  STL [R1+0xc], R8 ;  /* 0x00000c0801007387 */ /* 0x0003e40000100800 */
[----:B-1----:R-:W-:-:S02]  /*2bb40*/  MOV R152, R9 ;  /* 0x0000000900987202 */ /* 0x002fc40000000f00 */
[----:B------:R-:W3:Y:S04]  /*2bb50*/  LDL.LU.64 R8, [R1+0x320] ;  /* 0x0003200001087983 */ /* 0x000ee80000300a00 */
[----:B------:R1:W-:Y:S04]  /*2bb60*/  STL [R1+0x8], R152 ;  /* 0x0000089801007387 */ /* 0x0003e80000100800 */
[----:B------:R1:W-:Y:S02]  /*2bb70*/  STL [R1+0x14], R6 ;  /* 0x0000140601007387 */ /* 0x0003e40000100800 */
[----:B-1----:R-:W-:-:S02]  /*2bb80*/  IMAD.MOV.U32 R152, RZ, RZ, R7 ;  /* 0x000000ffff987224 */ /* 0x002fc400078e0007 */
[----:B------:R-:W3:Y:S04]  /*2bb90*/  LDL.LU.64 R6, [R1+0xb0] ;  /* 0x0000b00001067983 */ /* 0x000ee80000300a00 */
[----:B------:R1:W-:Y:S04]  /*2bba0*/  STL [R1+0x10], R152 ;  /* 0x0000109801007387 */ /* 0x0003e80000100800 */
[----:B--2---:R2:W-:Y:S01]  /*2bbb0*/  STL [R1+0x1c], R188 ;  /* 0x00001cbc01007387 */ /* 0x0045e20000100800 */
[----:B-1----:R-:W-:-:S03]  /*2bbc0*/  IMAD.MOV.U32 R152, RZ, RZ, R189 ;  /* 0x000000ffff987224 */ /* 0x002fc600078e00bd */
[----:B--2---:R-:W2:Y:S04]  /*2bbd0*/  LDL.LU.64 R188, [R1+0x328] ;  /* 0x0003280001bc7983 */ /* 0x004ea80000300a00 */
[----:B------:R1:W-:Y:S04]  /*2bbe0*/  STL [R1+0x18], R152 ;  /* 0x0000189801007387 */ /* 0x0003e80000100800 */
[----:B----4-:R4:W-:Y:S01]  /*2bbf0*/  STL [R1+0x24], R4 ;  /* 0x0000240401007387 */ /* 0x0109e20000100800 */
[----:B-1----:R-:W-:-:S03]  /*2bc00*/  MOV R152, R5 ;  /* 0x0000000500987202 */ /* 0x002fc60000000f00 */
[----:B----4-:R-:W4:Y:S04]  /*2bc10*/  LDL.LU.64 R4, [R1+0xb8] ;  /* 0x0000b80001047983 */ /* 0x010f280000300a00 */
[----:B------:R1:W-:Y:S04]  /*2bc20*/  STL [R1+0x20], R152 ;  /* 0x0000209801007387 */ /* 0x0003e80000100800 */
[----:B------:R1:W-:Y:S02]  /*2bc30*/  STL [R1+0x2c], R16 ;  /* 0x00002c1001007387 */ /* 0x0003e40000100800 */
[----:B-1----:R-:W-:-:S02]  /*2bc40*/  IMAD.MOV.U32 R152, RZ, RZ, R17 ;  /* 0x000000ffff987224 */ /* 0x002fc400078e0011 */
[----:B------:R-:W4:Y:S04]  /*2bc50*/  LDL.LU.64 R16, [R1+0x338] ;  /* 0x0003380001107983 */ /* 0x000f280000300a00 */
[----:B------:R1:W-:Y:S04]  /*2bc60*/  STL [R1+0x28], R152 ;  /* 0x0000289801007387 */ /* 0x0003e80000100800 */
[----:B---3--:R3:W-:Y:S01]  /*2bc70*/  STL [R1+0x34], R2 ;  /* 0x0000340201007387 */ /* 0x0087e20000100800 */
[----:B-1----:R-:W-:-:S03]  /*2bc80*/  IMAD.MOV.U32 R152, RZ, RZ, R3 ;  /* 0x000000ffff987224 */ /* 0x002fc600078e0003 */
[----:B---3--:R-:W3:Y:S04]  /*2bc90*/  LDL.LU.64 R2, [R1+0xc0] ;  /* 0x0000c00001027983 */ /* 0x008ee80000300a00 */
[----:B------:R1:W-:Y:S04]  /*2bca0*/  STL [R1+0x30], R152 ;  /* 0x0000309801007387 */ /* 0x0003e80000100800 */
        /* <DEDUP_REMOVED lines=8> */
[----:B------:R1:W-:Y:S02]  /*2bd30*/  STL [R1+0x4c], R10 ;  /* 0x00004c0a01007387 */ /* 0x0003e40000100800 */
[----:B-1----:R-:W-:-:S02]  /*2bd40*/  IMAD.MOV.U32 R152, RZ, RZ, R11 ;  /* 0x000000ffff987224 */ /* 0x002fc400078e000b */
[----:B------:R-:W3:Y:S04]  /*2bd50*/  LDL.LU.64 R10, [R1+0x358] ;  /* 0x00035800010a7983 */ /* 0x000ee80000300a00 */
        /* <DEDUP_REMOVED lines=17> */
[----:B--2---:R2:W-:Y:S01]  /*2be70*/  STL [R1+0x74], R188 ;  /* 0x000074bc01007387 */ /* 0x0045e20000100800 */
[----:B-1----:R-:W-:-:S03]  /*2be80*/  IMAD.MOV.U32 R152, RZ, RZ, R189 ;  /* 0x000000ffff987224 */ /* 0x002fc600078e00bd */
[----:B--2---:R-:W2:Y:S04]  /*2be90*/  LDL.LU.64 R188, [R1+0x148] ;  /* 0x0001480001bc7983 */ /* 0x004ea80000300a00 */
[----:B------:R1:W-:Y:S04]  /*2bea0*/  STL [R1+0x70], R152 ;  /* 0x0000709801007387 */ /* 0x0003e80000100800 */
[----:B----4-:R4:W-:Y:S01]  /*2beb0*/  STL [R1+0x7c], R4 ;  /* 0x00007c0401007387 */ /* 0x0109e20000100800 */
[----:B-1----:R-:W-:-:S03]  /*2bec0*/  IMAD.MOV.U32 R152, RZ, RZ, R5 ;  /* 0x000000ffff987224 */ /* 0x002fc600078e0005 */
[----:B----4-:R-:W4:Y:S04]  /*2bed0*/  LDL.LU.64 R4, [R1+0x388] ;  /* 0x0003880001047983 */ /* 0x010f280000300a00 */
[----:B------:R1:W-:Y:S04]  /*2bee0*/  STL [R1+0x78], R152 ;  /* 0x0000789801007387 */ /* 0x0003e80000100800 */
[----:B------:R1:W-:Y:S02]  /*2bef0*/  STL [R1+0x84], R16 ;  /* 0x0000841001007387 */ /* 0x0003e40000100800 */
[----:B-1----:R-:W-:-:S02]  /*2bf00*/  MOV R152, R17 ;  /* 0x0000001100987202 */ /* 0x002fc40000000f00 */
[----:B------:R-:W4:Y:S04]  /*2bf10*/  LDL.LU.64 R16, [R1+0x158] ;  /* 0x0001580001107983 */ /* 0x000f280000300a00 */
[----:B------:R1:W-:Y:S04]  /*2bf20*/  STL [R1+0x80], R152 ;  /* 0x0000809801007387 */ /* 0x0003e80000100800 */
[----:B---3--:R3:W-:Y:S01]  /*2bf30*/  STL [R1+0x8c], R2 ;  /* 0x00008c0201007387 */ /* 0x0087e20000100800 */
[----:B-1----:R-:W-:-:S03]  /*2bf40*/  IMAD.MOV.U32 R152, RZ, RZ, R3 ;  /* 0x000000ffff987224 */ /* 0x002fc600078e0003 */
[----:B---3--:R-:W3:Y:S04]  /*2bf50*/  LDL.LU.64 R2, [R1+0x390] ;  /* 0x0003900001027983 */ /* 0x008ee80000300a00 */
        /* <DEDUP_REMOVED lines=29> */
[----:B--2---:R2:W-:Y:S01]  /*2c130*/  STL [R1+0xcc], R188 ;  /* 0x0000ccbc01007387 */ /* 0x0045e20000100800 */
[----:B-1----:R-:W-:-:S03]  /*2c140*/  MOV R152, R189 ;  /* 0x000000bd00987202 */ /* 0x002fc60000000f00 */
[----:B--2---:R-:W2:Y:S04]  /*2c150*/  LDL.LU.64 R188, [R1+0x3d8] ;  /* 0x0003d80001bc7983 */ /* 0x004ea80000300a00 */
[----:B------:R1:W-:Y:S04]  /*2c160*/  STL [R1+0xc8], R152 ;  /* 0x0000c89801007387 */ /* 0x0003e80000100800 */
[----:B----4-:R4:W-:Y:S01]  /*2c170*/  STL [R1+0xd4], R4 ;  /* 0x0000d40401007387 */ /* 0x0109e20000100800 */
[----:B-1----:R-:W-:-:S03]  /*2c180*/  IMAD.MOV.U32 R152, RZ, RZ, R5 ;  /* 0x000000ffff987224 */ /* 0x002fc600078e0005 */
[----:B----4-:R-:W4:Y:S04]  /*2c190*/  LDL.LU.64 R4, [R1+0x1a8] ;  /* 0x0001a80001047983 */ /* 0x010f280000300a00 */
[----:B------:R1:W-:Y:S04]  /*2c1a0*/  STL [R1+0xd0], R152 ;  /* 0x0000d09801007387 */ /* 0x0003e80000100800 */
[----:B------:R1:W-:Y:S02]  /*2c1b0*/  STL [R1+0xdc], R16 ;  /* 0x0000dc1001007387 */ /* 0x0003e40000100800 */
[----:B-1----:R-:W-:-:S02]  /*2c1c0*/  IMAD.MOV.U32 R152, RZ, RZ, R17 ;  /* 0x000000ffff987224 */ /* 0x002fc400078e0011 */
[----:B------:R-:W4:Y:S04]  /*2c1d0*/  LDL.LU.64 R16, [R1+0x3e8] ;  /* 0x0003e80001107983 */ /* 0x000f280000300a00 */
[----:B------:R1:W-:Y:S04]  /*2c1e0*/  STL [R1+0xd8], R152 ;  /* 0x0000d89801007387 */ /* 0x0003e80000100800 */
[----:B---3--:R3:W-:Y:S01]  /*2c1f0*/  STL [R1+0xe4], R2 ;  /* 0x0000e40201007387 */ /* 0x0087e20000100800 */
[----:B-1----:R-:W-:-:S03]  /*2c200*/  MOV R152, R3 ;  /* 0x0000000300987202 */ /* 0x002fc60000000f00 */
[----:B---3--:R-:W3:Y:S04]  /*2c210*/  LDL.LU.64 R2, [R1+0x1b0] ;  /* 0x0001b00001027983 */ /* 0x008ee80000300a00 */
        /* <DEDUP_REMOVED lines=676> */
[----:B------:R-:W-:Y:S04]  /*2ec60*/  STL [R1+0x628], R152 ;  /* 0x0006289801007387 */ /* 0x000fe80000100800 */
[----:B------:R1:W-:Y:S04]  /*2ec70*/  STL [R1+0x634], R18 ;  /* 0x0006341201007387 */ /* 0x0003e80000100800 */
[----:B------:R-:W3:Y:S01]  /*2ec80*/  LDL.LU.64 R186, [R1+0x6f8] ;  /* 0x0006f80001ba7983 */ /* 0x000ee20000300a00 */
[----:B-1----:R-:W-:-:S05]  /*2ec90*/  IMAD.MOV.U32 R18, RZ, RZ, R19 ;  /* 0x000000ffff127224 */ /* 0x002fca00078e0013 */
[----:B------:R1:W-:Y:S04]  /*2eca0*/  STL [R1+0x630], R18 ;  /* 0x0006301201007387 */ /* 0x0003e80000100800 */
[----:B------:R1:W-:Y:S02]  /*2ecb0*/  STL [R1+0x63c], R8 ;  /* 0x00063c0801007387 */ /* 0x0003e40000100800 */
[----:B-1----:R-:W-:Y:S02]  /*2ecc0*/  MOV R18, R9 ;  /* 0x0000000900127202 */ /* 0x002fe40000000f00 */
        /* <DEDUP_REMOVED lines=9> */
[----:B------:R4:W-:Y:S02]  /*2ed60*/  STL [R1+0x648], R18 ;  /* 0x0006481201007387 */ /* 0x0009e40000100800 */
[----:B----4-:R-:W-:Y:S02]  /*2ed70*/  IMAD.MOV.U32 R18, RZ, RZ, R5 ;  /* 0x000000ffff127224 */ /* 0x010fe400078e0005 */
[----:B------:R1:W-:Y:S04]  /*2ed80*/  STL [R1+0x654], R4 ;  /* 0x0006540401007387 */ /* 0x0003e80000100800 */
[----:B-1----:R-:W4:Y:S04]  /*2ed90*/  LDL.LU.64 R4, [R1+0x720] ;  /* 0x0007200001047983 */ /* 0x002f280000300a00 */
[----:B------:R1:W-:Y:S04]  /*2eda0*/  STL [R1+0x650], R18 ;  /* 0x0006501201007387 */ /* 0x0003e80000100800 */
[----:B------:R1:W-:Y:S04]  /*2edb0*/  STL [R1+0x65c], R16 ;  /* 0x00065c1001007387 */ /* 0x0003e80000100800 */
[----:B-1----:R-:W4:Y:S01]  /*2edc0*/  LDL.LU.64 R18, [R1+0x730] ;  /* 0x0007300001127983 */ /* 0x002f220000300a00 */
[----:B------:R-:W-:-:S05]  /*2edd0*/  MOV R16, R17 ;  /* 0x0000001100107202 */ /* 0x000fca0000000f00 */
[----:B------:R1:W-:Y:S04]  /*2ede0*/  STL [R1+0x658], R16 ;  /* 0x0006581001007387 */ /* 0x0003e80000100800 */
[----:B---3--:R3:W-:Y:S01]  /*2edf0*/  STL [R1+0x664], R2 ;  /* 0x0006640201007387 */ /* 0x0087e20000100800 */
[----:B-1----:R-:W-:-:S03]  /*2ee00*/  IMAD.MOV.U32 R16, RZ, RZ, R3 ;  /* 0x000000ffff107224 */ /* 0x002fc600078e0003 */
[----:B---3--:R-:W3:Y:S04]  /*2ee10*/  LDL.LU.64 R2, [R1+0x738] ;  /* 0x0007380001027983 */ /* 0x008ee80000300a00 */
[----:B------:R1:W-:Y:S04]  /*2ee20*/  STL [R1+0x660], R16 ;  /* 0x0006601001007387 */ /* 0x0003e80000100800 */
[----:B------:R1:W-:Y:S04]  /*2ee30*/  STL [R1+0x66c], R14 ;  /* 0x00066c0e01007387 */ /* 0x0003e80000100800 */
[----:B-1----:R-:W3:Y:S01]  /*2ee40*/  LDL.LU.64 R16, [R1+0x740] ;  /* 0x0007400001107983 */ /* 0x002ee20000300a00 */
[----:B------:R-:W-:-:S03]  /*2ee50*/  MOV R14, R15 ;  /* 0x0000000f000e7202 */ /* 0x000fc60000000f00 */
[----:B------:R1:W-:Y:S04]  /*2ee60*/  STL [R1+0x674], R12 ;  /* 0x0006740c01007387 */ /* 0x0003e80000100800 */
[----:B------:R1:W-:Y:S02]  /*2ee70*/  STL [R1+0x668], R14 ;  /* 0x0006680e01007387 */ /* 0x0003e40000100800 */
[----:B-1----:R-:W-:Y:S02]  /*2ee80*/  IMAD.MOV.U32 R12, RZ, RZ, R13 ;  /* 0x000000ffff0c7224 */ /* 0x002fe400078e000d */
[----:B------:R-:W3:Y:S04]  /*2ee90*/  LDL.LU.64 R14, [R1+0x750] ;  /* 0x00075000010e7983 */ /* 0x000ee80000300a00 */
[----:B------:R-:W-:Y:S04]  /*2eea0*/  STL [R1+0x67c], R10 ;  /* 0x00067c0a01007387 */ /* 0x000fe80000100800 */
        /* <DEDUP_REMOVED lines=11> */
[----:B------:R-:W-:Y:S04]  /*2ef60*/  STL [R1+0x694], R8 ;  /* 0x0006940801007387 */ /* 0x000fe80000100800 */
[----:B------:R1:W-:Y:S02]  /*2ef70*/  STL [R1+0x688], R152 ;  /* 0x0006889801007387 */ /* 0x0003e40000100800 */
[----:B-1----:R-:W-:Y:S02]  /*2ef80*/  IMAD.MOV.U32 R152, RZ, RZ, R9 ;  /* 0x000000ffff987224 */ /* 0x002fe400078e0009 */
        /* <DEDUP_REMOVED lines=17> */
[----:B------:R-:W-:Y:S04]  /*2f0a0*/  STL [R1+0x6b0], R152 ;  /* 0x0006b09801007387 */ /* 0x000fe80000100800 */
[----:B---3--:R1:W-:Y:S02]  /*2f0b0*/  STL [R1+0x6bc], R2 ;  /* 0x0006bc0201007387 */ /* 0x0083e40000100800 */
[----:B-1----:R-:W-:-:S02]  /*2f0c0*/  MOV R2, R3 ;  /* 0x0000000300027202 */ /* 0x002fc40000000f00 */
[----:B------:R1:W-:Y:S04]  /*2f0d0*/  STL [R1+0x6c4], R16 ;  /* 0x0006c41001007387 */ /* 0x0003e80000100800 */
[----:B------:R3:W-:Y:S01]  /*2f0e0*/  STL [R1+0x6b8], R2 ;  /* 0x0006b80201007387 */ /* 0x0007e20000100800 */
[----:B-1----:R-:W-:-:S03]  /*2f0f0*/  IMAD.MOV.U32 R16, RZ, RZ, R17 ;  /* 0x000000ffff107224 */ /* 0x002fc600078e0011 */
[----:B---3--:R-:W3:Y:S04]  /*2f100*/  LDL.LU.64 R2, [R1+0x7a0] ;  /* 0x0007a00001027983 */ /* 0x008ee80000300a00 */
[----:B------:R1:W-:Y:S04]  /*2f110*/  STL [R1+0x6cc], R14 ;  /* 0x0006cc0e01007387 */ /* 0x0003e80000100800 */
[----:B------:R1:W-:Y:S02]  /*2f120*/  STL [R1+0x6c0], R16 ;  /* 0x0006c01001007387 */ /* 0x0003e40000100800 */
[----:B-1----:R-:W-:-:S02]  /*2f130*/  MOV R14, R15 ;  /* 0x0000000f000e7202 */ /* 0x002fc40000000f00 */
[----:B------:R-:W3:Y:S04]  /*2f140*/  LDL.LU.64 R16, [R1+0x7b0] ;  /* 0x0007b00001107983 */ /* 0x000ee80000300a00 */
[----:B------:R-:W-:Y:S04]  /*2f150*/  STL [R1+0x6d4], R12 ;  /* 0x0006d40c01007387 */ /* 0x000fe80000100800 */
[----:B------:R1:W-:Y:S04]  /*2f160*/  STL [R1+0x6c8], R14 ;  /* 0x0006c80e01007387 */ /* 0x0003e80000100800 */
[----:B-1----:R-:W3:Y:S01]  /*2f170*/  LDL.LU.64 R14, [R1+0x7b8] ;  /* 0x0007b800010e7983 */ /* 0x002ee20000300a00 */
[----:B------:R-:W-:-:S03]  /*2f180*/  IMAD.MOV.U32 R12, RZ, RZ, R13 ;  /* 0x000000ffff0c7224 */ /* 0x000fc600078e000d */
[----:B------:R1:W-:Y:S04]  /*2f190*/  STL [R1+0x6dc], R10 ;  /* 0x0006dc0a01007387 */ /* 0x0003e80000100800 */
[----:B------:R1:W-:Y:S02]  /*2f1a0*/  STL [R1+0x6d0], R12 ;  /* 0x0006d00c01007387 */ /* 0x0003e40000100800 */
[----:B-1----:R-:W-:Y:S02]  /*2f1b0*/  MOV R10, R11 ;  /* 0x0000000b000a7202 */ /* 0x002fe40000000f00 */
[----:B------:R-:W3:Y:S04]  /*2f1c0*/  LDL.LU.64 R12, [R1+0x7c0] ;  /* 0x0007c000010c7983 */ /* 0x000ee80000300a00 */
[----:B------:R-:W-:Y:S04]  /*2f1d0*/  STL [R1+0x6e4], R20 ;  /* 0x0006e41401007387 */ /* 0x000fe80000100800 */
[----:B------:R1:W-:Y:S04]  /*2f1e0*/  STL [R1+0x6d8], R10 ;  /* 0x0006d80a01007387 */ /* 0x0003e80000100800 */
[----:B-1----:R-:W3:Y:S04]  /*2f1f0*/  LDL.LU.64 R10, [R1+0x7c8] ;  /* 0x0007c800010a7983 */ /* 0x002ee80000300a00 */
[----:B------:R-:W3:Y:S01]  /*2f200*/  LDL.LU.64 R186, [R1+0x7d0] ;  /* 0x0007d00001ba7983 */ /* 0x000ee20000300a00 */
[----:B------:R-:W-:-:S05]  /*2f210*/  IMAD.MOV.U32 R20, RZ, RZ, R21 ;  /* 0x000000ffff147224 */ /* 0x000fca00078e0015 */
        /* <DEDUP_REMOVED lines=9> */
[----:B--2---:R2:W-:Y:S04]  /*2f2b0*/  STL [R1+0x6fc], R188 ;  /* 0x0006fcbc01007387 */ /* 0x0045e80000100800 */
[----:B-1----:R-:W3:Y:S01]  /*2f2c0*/  LDL.LU.64 R20, [R1+0x7e8] ;  /* 0x0007e80001147983 */ /* 0x002ee20000300a00 */
[----:B------:R-:W-:-:S03]  /*2f2d0*/  MOV R152, R189 ;  /* 0x000000bd00987202 */ /* 0x000fc60000000f00 */
[----:B----4-:R1:W-:Y:S04]  /*2f2e0*/  STL [R1+0x704], R4 ;  /* 0x0007040401007387 */ /* 0x0103e80000100800 */
[----:B------:R4:W-:Y:S04]  /*2f2f0*/  STL [R1+0x6f8], R152 ;  /* 0x0006f89801007387 */ /* 0x0009e80000100800 */
[----:B--2---:R-:W2:Y:S01]  /*2f300*/  LDL.LU.64 R188, [R1+0x7f0] ;  /* 0x0007f00001bc7983 */ /* 0x004ea20000300a00 */
[----:B-1----:R-:W-:-:S03]  /*2f310*/  IMAD.MOV.U32 R4, RZ, RZ, R5 ;  /* 0x000000ffff047224 */ /* 0x002fc600078e0005 */
[----:B------:R-:W-:Y:S04]  /*2f320*/  STL [R1+0x70c], R18 ;  /* 0x00070c1201007387 */ /* 0x000fe80000100800 */
[----:B------:R1:W-:Y:S01]  /*2f330*/  STL [R1+0x700], R4 ;  /* 0x0007000401007387 */ /* 0x0003e20000100800 */
[----:B----4-:R-:W-:-:S03]  /*2f340*/  MOV R152, R19 ;  /* 0x0000001300987202 */ /* 0x010fc60000000f00 */
[----:B-1----:R-:W4:Y:S04]  /*2f350*/  LDL.LU.64 R4, [R1+0x7f8] ;  /* 0x0007f80001047983 */ /* 0x002f280000300a00 */
        /* <DEDUP_REMOVED lines=19> */
[----:B------:R-:W-:Y:S01]  /*2f490*/  STL [R1+0x73c], R186 ;  /* 0x00073cba01007387 */ /* 0x000fe20000100800 */
[----:B-1----:R-:W-:-:S05]  /*2f4a0*/  IMAD.MOV.U32 R10, RZ, RZ, R11 ;  /* 0x000000ffff0a7224 */ /* 0x002fca00078e000b */
[----:B------:R1:W-:Y:S01]  /*2f4b0*/  STL [R1+0x730], R10 ;  /* 0x0007300a01007387 */ /* 0x0003e20000100800 */
[----:B------:R-:W-:-:S03]  /*2f4c0*/  MOV R152, R187 ;  /* 0x000000bb00987202 */ /* 0x000fc60000000f00 */
[----:B-1----:R-:W3:Y:S04]  /*2f4d0*/  LDL.LU.64 R10, [R1+0x828] ;  /* 0x00082800010a7983 */ /* 0x002ee80000300a00 */
[----:B------:R-:W-:Y:S04]  /*2f4e0*/  STL [R1+0x744], R8 ;  /* 0x0007440801007387 */ /* 0x000fe80000100800 */
[----:B------:R1:W-:Y:S02]  /*2f4f0*/  STL [R1+0x738], R152 ;  /* 0x0007389801007387 */ /* 0x0003e40000100800 */
[----:B-1----:R-:W-:-:S02]  /*2f500*/  IMAD.MOV.U32 R152, RZ, RZ, R9 ;  /* 0x000000ffff987224 */ /* 0x002fc400078e0009 */
[----:B------:R-:W3:Y:S04]  /*2f510*/  LDL.LU.64 R8, [R1+0x830] ;  /* 0x0008300001087983 */ /* 0x000ee80000300a00 */
[----:B------:R-:W-:Y:S04]  /*2f520*/  STL [R1+0x740], R152 ;  /* 0x0007409801007387 */ /* 0x000fe80000100800 */
[----:B------:R1:W-:Y:S02]  /*2f530*/  STL [R1+0x74c], R6 ;  /* 0x00074c0601007387 */ /* 0x0003e40000100800 */
[----:B-1----:R-:W-:-:S02]  /*2f540*/  MOV R6, R7 ;  /* 0x0000000700067202 */ /* 0x002fc40000000f00 */
[----:B------:R-:W-:Y:S04]  /*2f550*/  STL [R1+0x754], R20 ;  /* 0x0007541401007387 */ /* 0x000fe80000100800 */
[----:B------:R1:W-:Y:S04]  /*2f560*/  STL [R1+0x748], R6 ;  /* 0x0007480601007387 */ /* 0x0003e80000100800 */
[----:B-1----:R-:W3:Y:S01]  /*2f570*/  LDL.LU.64 R6, [R1+0x838] ;  /* 0x0008380001067983 */ /* 0x002ee20000300a00 */
[----:B------:R-:W-:-:S03]  /*2f580*/  IMAD.MOV.U32 R20, RZ, RZ, R21 ;  /* 0x000000ffff147224 */ /* 0x000fc600078e0015 */
[----:B--2---:R-:W-:Y:S04]  /*2f590*/  STL [R1+0x75c], R188 ;  /* 0x00075cbc01007387 */ /* 0x004fe80000100800 */
[----:B------:R1:W-:Y:S02]  /*2f5a0*/  STL [R1+0x750], R20 ;  /* 0x0007501401007387 */ /* 0x0003e40000100800 */
[----:B-1----:R-:W-:Y:S02]  /*2f5b0*/  MOV R20, R189 ;  /* 0x000000bd00147202 */ /* 0x002fe40000000f00 */
[----:B------:R-:W2:Y:S04]  /*2f5c0*/  LDL.64 R188, [R1+0x840] ;  /* 0x0008400001bc7983 */ /* 0x000ea80000100a00 */
[----:B------:R-:W-:Y:S04]  /*2f5d0*/  STL [R1+0x758], R20 ;  /* 0x0007581401007387 */ /* 0x000fe80000100800 */
[----:B----4-:R1:W-:Y:S04]  /*2f5e0*/  STL [R1+0x764], R4 ;  /* 0x0007640401007387 */ /* 0x0103e80000100800 */
[----:B------:R4:W-:Y:S01]  /*2f5f0*/  STL [R1+0x76c], R18 ;  /* 0x00076c1201007387 */ /* 0x0009e20000100800 */
[----:B-1----:R-:W-:Y:S01]  /*2f600*/  IMAD.MOV.U32 R4, RZ, RZ, R5 ;  /* 0x000000ffff047224 */ /* 0x002fe200078e0005 */
[----:B----4-:R-:W-:-:S04]  /*2f610*/  MOV R18, R19 ;  /* 0x0000001300127202 */ /* 0x010fc80000000f00 */
[----:B------:R1:W-:Y:S04]  /*2f620*/  STL [R1+0x760], R4 ;  /* 0x0007600401007387 */ /* 0x0003e80000100800 */
[----:B-1----:R-:W4:Y:S04]  /*2f630*/  LDL.LU.64 R4, [R1+0x848] ;  /* 0x0008480001047983 */ /* 0x002f280000300a00 */
[----:B---3--:R-:W-:Y:S04]  /*2f640*/  STL [R1+0x774], R2 ;  /* 0x0007740201007387 */ /* 0x008fe80000100800 */
[----:B------:R1:W-:Y:S02]  /*2f650*/  STL [R1+0x768], R18 ;  /* 0x0007681201007387 */ /* 0x0003e40000100800 */
[----:B-1----:R-:W-:-:S02]  /*2f660*/  IMAD.MOV.U32 R18, RZ, RZ, R3 ;  /* 0x000000ffff127224 */ /* 0x002fc400078e0003 */
[----:B------:R-:W3:Y:S04]  /*2f670*/  LDL.LU.64 R2, [R1+0x850] ;  /* 0x0008500001027983 */ /* 0x000ee80000300a00 */
[----:B------:R-:W-:Y:S04]  /*2f680*/  STL [R1+0x770], R18 ;  /* 0x0007701201007387 */ /* 0x000fe80000100800 */
[----:B------:R1:W-:Y:S04]  /*2f690*/  STL [R1+0x77c], R16 ;  /* 0x00077c1001007387 */ /* 0x0003e80000100800 */
[----:B------:R-:W3:Y:S01]  /*2f6a0*/  LDL.LU.64 R190, [R1+0x858] ;  /* 0x0008580001be7983 */ /* 0x000ee20000300a00 */
[----:B-1----:R-:W-:-:S05]  /*2f6b0*/  MOV R16, R17 ;  /* 0x0000001100107202 */ /* 0x002fca0000000f00 */
[----:B------:R-:W-:Y:S04]  /*2f6c0*/  STL [R1+0x778], R16 ;  /* 0x0007781001007387 */ /* 0x000fe80000100800 */
[----:B------:R1:W-:Y:S04]  /*2f6d0*/  STL [R1+0x784], R14 ;  /* 0x0007840e01007387 */ /* 0x0003e80000100800 */
[----:B------:R-:W3:Y:S01]  /*2f6e0*/  LDL.LU.64 R154, [R1+0x860] ;  /* 0x00086000019a7983 */ /* 0x000ee20000300a00 */
[----:B-1----:R-:W-:-:S03]  /*2f6f0*/  IMAD.MOV.U32 R14, RZ, RZ, R15 ;  /* 0x000000ffff0e7224 */ /* 0x002fc600078e000f */
[----:B------:R1:W-:Y:S04]  /*2f700*/  STL [R1+0x78c], R12 ;  /* 0x00078c0c01007387 */ /* 0x0003e80000100800 */
[----:B------:R-:W-:Y:S04]  /*2f710*/  STL [R1+0x780], R14 ;  /* 0x0007800e01007387 */ /* 0x000fe80000100800 */
[----:B------:R-:W3:Y:S01]  /*2f720*/  LDL.LU.64 R152, [R1+0x868] ;  /* 0x0008680001987983 */ /* 0x000ee20000300a00 */
[----:B-1----:R-:W-:-:S03]  /*2f730*/  MOV R12, R13 ;  /* 0x0000000d000c7202 */ /* 0x002fc60000000f00 */
[----:B------:R-:W3:Y:S04]  /*2f740*/  LDL.LU.64 R186, [R1+0x870] ;  /* 0x0008700001ba7983 */ /* 0x000ee80000300a00 */
[----:B------:R-:W-:Y:S04]  /*2f750*/  STL [R1+0x788], R12 ;  /* 0x0007880c01007387 */ /* 0x000fe80000100800 */
[----:B------:R1:W-:Y:S04]  /*2f760*/  STL [R1+0x794], R10 ;  /* 0x0007940a01007387 */ /* 0x0003e80000100800 */
[----:B------:R-:W3:Y:S04]  /*2f770*/  LDL.LU.64 R20, [R1+0x878] ;  /* 0x0008780001147983 */ /* 0x000ee80000300a00 */
[----:B------:R-:W3:Y:S01]  /*2f780*/  LDL.LU.64 R18, [R1+0x880] ;  /* 0x0008800001127983 */ /* 0x000ee20000300a00 */
[----:B-1----:R-:W-:-:S05]  /*2f790*/  IMAD.MOV.U32 R10, RZ, RZ, R11 ;  /* 0x000000ffff0a7224 */ /* 0x002fca00078e000b */
[----:B------:R-:W-:Y:S04]  /*2f7a0*/  STL [R1+0x790], R10 ;  /* 0x0007900a01007387 */ /* 0x000fe80000100800 */
[----:B------:R1:W-:Y:S04]  /*2f7b0*/  STL [R1+0x79c], R8 ;  /* 0x00079c0801007387 */ /* 0x0003e80000100800 */
[----:B------:R-:W3:Y:S04]  /*2f7c0*/  LDL.LU.64 R16, [R1+0x888] ;  /* 0x0008880001107983 */ /* 0x000ee80000300a00 */
[----:B------:R-:W3:Y:S01]  /*2f7d0*/  LDL.LU.64 R14, [R1+0x890] ;  /* 0x00089000010e7983 */ /* 0x000ee20000300a00 */
[----:B-1----:R-:W-:-:S05]  /*2f7e0*/  MOV R8, R9 ;  /* 0x0000000900087202 */ /* 0x002fca0000000f00 */
[----:B------:R-:W-:Y:S04]  /*2f7f0*/  STL [R1+0x798], R8 ;  /* 0x0007980801007387 */ /* 0x000fe80000100800 */
[----:B------:R1:W-:Y:S04]  /*2f800*/  STL [R1+0x7a4], R6 ;  /* 0x0007a40601007387 */ /* 0x0003e80000100800 */
[----:B------:R-:W3:Y:S04]  /*2f810*/  LDL.LU.64 R12, [R1+0x898] ;  /* 0x00089800010c7983 */ /* 0x000ee80000300a00 */
[----:B------:R-:W3:Y:S01]  /*2f820*/  LDL.LU.64 R10, [R1+0x8a0] ;  /* 0x0008a000010a7983 */ /* 0x000ee20000300a00 */
[----:B-1----:R-:W-:-:S05]  /*2f830*/  IMAD.MOV.U32 R6, RZ, RZ, R7 ;  /* 0x000000ffff067224 */ /* 0x002fca00078e0007 */
[----:B------:R1:W-:Y:S04]  /*2f840*/  STL [R1+0x7a0], R6 ;  /* 0x0007a00601007387 */ /* 0x0003e80000100800 */
[----:B--2---:R-:W-:Y:S04]  /*2f850*/  STL [R1+0x7ac], R188 ;  /* 0x0007acbc01007387 */ /* 0x004fe80000100800 */
[----:B------:R-:W2:Y:S01]  /*2f860*/  LDL.LU.64 R8, [R1+0x8a8] ;  /* 0x0008a80001087983 */ /* 0x000ea20000300a00 */
[----:B------:R-:W-:-:S03]  /*2f870*/  MOV R185, R189 ;  /* 0x000000bd00b97202 */ /* 0x000fc60000000f00 */
[----:B-1----:R-:W2:Y:S04]  /*2f880*/  LDL.LU.64 R6, [R1+0x8b0] ;  /* 0x0008b00001067983 */ /* 0x002ea80000300a00 */
[----:B------:R1:W-:Y:S04]  /*2f890*/  STL [R1+0x7a8], R185 ;  /* 0x0007a8b901007387 */ /* 0x0003e80000100800 */
[----:B----4-:R4:W-:Y:S01]  /*2f8a0*/  STL [R1+0x7b4], R4 ;  /* 0x0007b40401007387 */ /* 0x0109e20000100800 */
[----:B-1----:R-:W-:-:S03]  /*2f8b0*/  IMAD.MOV.U32 R185, RZ, RZ, R5 ;  /* 0x000000ffffb97224 */ /* 0x002fc600078e0005 */
[----:B------:R-:W2:Y:S04]  /*2f8c0*/  LDL.LU.64 R188, [R1+0x8b8] ;  /* 0x0008b80001bc7983 */ /* 0x000ea80000300a00 */
[----:B----4-:R-:W4:Y:S04]  /*2f8d0*/  LDL.LU.64 R4, [R1+0x918] ;  /* 0x0009180001047983 */ /* 0x010f280000300a00 */
[----:B------:R3:W-:Y:S02]  /*2f8e0*/  STL [R1+0x7b0], R185 ;  /* 0x0007b0b901007387 */ /* 0x0007e40000100800 */
[----:B---3--:R-:W-:-:S02]  /*2f8f0*/  MOV R185, R3 ;  /* 0x0000000300b97202 */ /* 0x008fc40000000f00 */
[----:B------:R1:W-:Y:S04]  /*2f900*/  STL [R1+0x7bc], R2 ;  /* 0x0007bc0201007387 */ /* 0x0003e80000100800 */
[----:B-1----:R-:W3:Y:S04]  /*2f910*/  LDL.LU.64 R2, [R1+0x920] ;  /* 0x0009200001027983 */ /* 0x002ee80000300a00 */
[----:B------:R1:W-:Y:S04]  /*2f920*/  STL [R1+0x7b8], R185 ;  /* 0x0007b8b901007387 */ /* 0x0003e80000100800 */
[----:B------:R1:W-:Y:S02]  /*2f930*/  STL [R1+0x7c4], R190 ;  /* 0x0007c4be01007387 */ /* 0x0003e40000100800 */
[----:B-1----:R-:W-:-:S02]  /*2f940*/  IMAD.MOV.U32 R185, RZ, RZ, R191 ;  /* 0x000000ffffb97224 */ /* 0x002fc400078e00bf */
[----:B------:R-:W-:Y:S04]  /*2f950*/  STL [R1+0x7cc], R154 ;  /* 0x0007cc9a01007387 */ /* 0x000fe80000100800 */
[----:B------:R1:W-:Y:S04]  /*2f960*/  STL [R1+0x7c0], R185 ;  /* 0x0007c0b901007387 */ /* 0x0003e80000100800 */
[----:B------:R-:W3:Y:S01]  /*2f970*/  LDL.LU.64 R190, [R1+0x930] ;  /* 0x0009300001be7983 */ /* 0x000ee20000300a00 */
[----:B-1----:R-:W-:-:S03]  /*2f980*/  MOV R185, R155 ;  /* 0x0000009b00b97202 */ /* 0x002fc60000000f00 */
[----:B------:R1:W5:Y:S04]  /*2f990*/  LDL.LU.64 R154, [R1+0xc70] ;  /* 0x000c7000019a7983 */ /* 0x0003680000300a00 */
[----:B------:R-:W-:Y:S04]  /*2f9a0*/  STL [R1+0x7d4], R152 ;  /* 0x0007d49801007387 */ /* 0x000fe80000100800 */
[----:B------:R1:W-:Y:S02]  /*2f9b0*/  STL [R1+0x7c8], R185 ;  /* 0x0007c8b901007387 */ /* 0x0003e40000100800 */
[----:B-1----:R-:W-:-:S02]  /*2f9c0*/  IMAD.MOV.U32 R185, RZ, RZ, R153 ;  /* 0x000000ffffb97224 */ /* 0x002fc400078e0099 */
[----:B------:R1:W5:Y:S04]  /*2f9d0*/  LDL.LU.64 R152, [R1+0xc68] ;  /* 0x000c680001987983 */ /* 0x0003680000300a00 */
[----:B------:R1:W-:Y:S04]  /*2f9e0*/  STL [R1+0x7dc], R186 ;  /* 0x0007dcba01007387 */ /* 0x0003e80000100800 */
[----:B------:R1:W-:Y:S04]  /*2f9f0*/  STL [R1+0x7d0], R185 ;  /* 0x0007d0b901007387 */ /* 0x0003e80000100800 */
[----:B-1----:R1:W5:Y:S01]  /*2fa00*/  LDL.LU R186, [R1+0xc60] ;  /* 0x000c600001ba7983 */ /* 0x0023620000300800 */
[----:B------:R-:W-:-:S03]  /*2fa10*/  MOV R185, R187 ;  /* 0x000000bb00b97202 */ /* 0x000fc60000000f00 */
[----:B------:R-:W-:Y:S04]  /*2fa20*/  STL [R1+0x7e4], R20 ;  /* 0x0007e41401007387 */ /* 0x000fe80000100800 */
[----:B------:R1:W-:Y:S02]  /*2fa30*/  STL [R1+0x7d8], R185 ;  /* 0x0007d8b901007387 */ /* 0x0003e40000100800 */
[----:B-1----:R-:W-:Y:S02]  /*2fa40*/  IMAD.MOV.U32 R185, RZ, RZ, R21 ;  /* 0x000000ffffb97224 */ /* 0x002fe400078e0015 */
[----:B------:R1:W5:Y:S04]  /*2fa50*/  LDL.LU.64 R20, [R1+0xc58] ;  /* 0x000c580001147983 */ /* 0x0003680000300a00 */
[----:B------:R-:W-:Y:S04]  /*2fa60*/  STL [R1+0x7ec], R18 ;  /* 0x0007ec1201007387 */ /* 0x000fe80000100800 */
[----:B------:R1:W-:Y:S02]  /*2fa70*/  STL [R1+0x7e0], R185 ;  /* 0x0007e0b901007387 */ /* 0x0003e40000100800 */
[----:B-1----:R-:W-:-:S02]  /*2fa80*/  MOV R185, R19 ;  /* 0x0000001300b97202 */ /* 0x002fc40000000f00 */
[----:B------:R1:W5:Y:S04]  /*2fa90*/  LDL.LU.64 R18, [R1+0xc50] ;  /* 0x000c500001127983 */ /* 0x0003680000300a00 */
[----:B------:R-:W-:Y:S04]  /*2faa0*/  STL [R1+0x7f4], R16 ;  /* 0x0007f41001007387 */ /* 0x000fe80000100800 */
[----:B------:R1:W-:Y:S02]  /*2fab0*/  STL [R1+0x7e8], R185 ;  /* 0x0007e8b901007387 */ /* 0x0003e40000100800 */
[----:B-1----:R-:W-:-:S02]  /*2fac0*/  IMAD.MOV.U32 R185, RZ, RZ, R17 ;  /* 0x000000ffffb97224 */ /* 0x002fc400078e0011 */
        /* <DEDUP_REMOVED lines=13> */
[----:B--2---:R-:W-:Y:S04]  /*2fba0*/  STL [R1+0x814], R8 ;  /* 0x0008140801007387 */ /* 0x004fe80000100800 */
[----:B------:R2:W-:Y:S02]  /*2fbb0*/  STL [R1+0x808], R185 ;  /* 0x000808b901007387 */ /* 0x0005e40000100800 */
[----:B--2---:R-:W-:-:S02]  /*2fbc0*/  IMAD.MOV.U32 R185, RZ, RZ, R9 ;  /* 0x000000ffffb97224 */ /* 0x004fc400078e0009 */
[----:B------:R1:W5:Y:S04]  /*2fbd0*/  LDL.LU.64 R8, [R1+0xc28] ;  /* 0x000c280001087983 */ /* 0x0003680000300a00 */
[----:B------:R-:W-:Y:S04]  /*2fbe0*/  STL [R1+0x81c], R6 ;  /* 0x00081c0601007387 */ /* 0x000fe80000100800 */
[----:B------:R2:W-:Y:S02]  /*2fbf0*/  STL [R1+0x810], R185 ;  /* 0x000810b901007387 */ /* 0x0005e40000100800 */
[----:B--2---:R-:W-:-:S02]  /*2fc00*/  MOV R185, R7 ;  /* 0x0000000700b97202 */ /* 0x004fc40000000f00 */
[----:B------:R1:W5:Y:S04]  /*2fc10*/  LDL.LU.64 R6, [R1+0xc20] ;  /* 0x000c200001067983 */ /* 0x0003680000300a00 */
[----:B------:R-:W-:Y:S04]  /*2fc20*/  STL [R1+0x824], R188 ;  /* 0x000824bc01007387 */ /* 0x000fe80000100800 */
[----:B------:R2:W-:Y:S02]  /*2fc30*/  STL [R1+0x818], R185 ;  /* 0x000818b901007387 */ /* 0x0005e40000100800 */
[----:B--2---:R-:W-:-:S02]  /*2fc40*/  IMAD.MOV.U32 R185, RZ, RZ, R189 ;  /* 0x000000ffffb97224 */ /* 0x004fc400078e00bd */
[----:B------:R1:W5:Y:S04]  /*2fc50*/  LDL.LU.64 R188, [R1+0xc18] ;  /* 0x000c180001bc7983 */ /* 0x0003680000300a00 */
[----:B----4-:R-:W-:Y:S04]  /*2fc60*/  STL [R1+0x82c], R4 ;  /* 0x00082c0401007387 */ /* 0x010fe80000100800 */
[----:B------:R2:W-:Y:S01]  /*2fc70*/  STL [R1+0x820], R185 ;  /* 0x000820b901007387 */ /* 0x0005e20000100800 */
[----:B------:R-:W-:Y:S02]  /*2fc80*/  SHF.R.S32.HI R24, RZ, 0x1f, R180 ;  /* 0x0000001fff187819 */ /* 0x000fe400000114b4 */
[----:B--2---:R-:W-:-:S02]  /*2fc90*/  MOV R185, R5 ;  /* 0x0000000500b97202 */ /* 0x004fc40000000f00 */
[----:B------:R1:W5:Y:S04]  /*2fca0*/  LDL.LU.64 R4, [R1+0xc10] ;  /* 0x000c100001047983 */ /* 0x0003680000300a00 */
[----:B------:R2:W-:Y:S01]  /*2fcb0*/  STL [R1+0x828], R185 ;  /* 0x000828b901007387 */ /* 0x0005e20000100800 */
[----:B------:R-:W-:-:S03]  /*2fcc0*/  LEA.HI R24, R24, R180, RZ, 0x7 ;  /* 0x000000b418187211 */ /* 0x000fc600078f38ff */
[----:B---3--:R3:W-:Y:S01]  /*2fcd0*/  STL [R1+0x834], R2 ;  /* 0x0008340201007387 */ /* 0x0087e20000100800 */
[----:B--2---:R-:W-:Y:S01]  /*2fce0*/  IMAD.MOV.U32 R185, RZ, RZ, R3 ;  /* 0x000000ffffb97224 */ /* 0x004fe200078e0003 */
[----:B------:R-:W-:Y:S01]  /*2fcf0*/  USHF.R.S32.HI UR11, URZ, 0x1f, UR6 ;  /* 0x0000001f3f0b7899 */ /* 0x000fe20008011406 */
[----:B------:R-:W-:Y:S01]  /*2fd00*/  SHF.R.S32.HI R180, RZ, 0x7, R24 ;  /* 0x00000007ffb47819 */ /* 0x000fe20000011418 */
[----:B---3--:R1:W5:Y:S04]  /*2fd10*/  LDL.LU.64 R2, [R1+0xc08] ;  /* 0x000c080001027983 */ /* 0x0083680000300a00 */
[----:B------:R2:W-:Y:S01]  /*2fd20*/  STL [R1+0x830], R185 ;  /* 0x000830b901007387 */ /* 0x0005e20000100800 */
[----:B------:R-:W-:Y:S01]  /*2fd30*/  USHF.R.S32.HI UR12, URZ, 0x1f, UR7 ;  /* 0x0000001f3f0c7899 */ /* 0x000fe20008011407 */
[----:B------:R-:W-:-:S02]  /*2fd40*/  CS2R R120, SRZ ;  /* 0x0000000000787805 */ /* 0x000fc4000001ff00 */
[----:B------:R-:W-:Y:S01]  /*2fd50*/  STL [R1+0x83c], R190 ;  /* 0x00083cbe01007387 */ /* 0x000fe20000100800 */
[----:B--2---:R-:W-:Y:S02]  /*2fd60*/  MOV R185, R191 ;  /* 0x000000bf00b97202 */ /* 0x004fe40000000f00 */
[----:B------:R-:W-:Y:S02]  /*2fd70*/  CS2R R122, SRZ ;  /* 0x00000000007a7805 */ /* 0x000fe4000001ff00 */
[----:B------:R-:W-:Y:S02]  /*2fd80*/  CS2R R124, SRZ ;  /* 0x00000000007c7805 */ /* 0x000fe4000001ff00 */
[----:B------:R-:W-:Y:S02]  /*2fd90*/  CS2R R126, SRZ ;  /* 0x00000000007e7805 */ /* 0x000fe4000001ff00 */
[----:B------:R-:W-:Y:S01]  /*2fda0*/  CS2R R128, SRZ ;  /* 0x0000000000807805 */ /* 0x000fe2000001ff00 */
[----:B------:R2:W-:Y:S01]  /*2fdb0*/  STL [R1+0x838], R185 ;  /* 0x000838b901007387 */ /* 0x0005e20000100800 */
        /* <DEDUP_REMOVED lines=8> */
[----:B------:R-:W-:Y:S01]  /*2fe40*/  CS2R R146, SRZ ;  /* 0x0000000000927805 */ /* 0x000fe2000001ff00 */
[----:B--2---:R-:W-:Y:S01]  /*2fe50*/  IMAD.MOV.U32 R185, RZ, RZ, RZ ;  /* 0x000000ffffb97224 */ /* 0x004fe200078e00ff */
        /* <DEDUP_REMOVED lines=50> */
[----:B------:R-:W-:Y:S01]  /*30180*/  IADD3 R180, R180, -0x6, RZ ;  /* 0xfffffffab4b47810 */ /* 0x000fe20007ffe0ff */
[----:B------:R-:W-:Y:S02]  /*30190*/  USHF.L.U32 UR4, UR6, 0x2, URZ ;  /* 0x0000000206047899 */ /* 0x000fe4000800063f */
[----:B------:R-:W-:-:S02]  /*301a0*/  USHF.L.U32 UR5, UR7, 0x2, URZ ;  /* 0x0000000207057899 */ /* 0x000fc4000800063f */
[----:B------:R-:W-:Y:S01]  /*301b0*/  USHF.L.U64.HI UR6, UR6, 0x2, UR11 ;  /* 0x0000000206067899 */ /* 0x000fe2000801020b */
[----:B------:R-:W-:Y:S01]  /*301c0*/  UMOV UR60, 0x5 ;  /* 0x00000005003c7882 */ /* 0x000fe20000000000 */
[----:B------:R-:W-:Y:S01]  /*301d0*/  USHF.L.U64.HI UR7, UR7, 0x2, UR12 ;  /* 0x0000000207077899 */ /* 0x000fe2000801020c */
[----:B-1----:R-:W-:-:S11]  /*301e0*/  UMOV UR11, 0xffffffff ;  /* 0xffffffff000b7882 */ /* 0x002fd60000000000 */
.L_x_1:
[----:B------:R-:W-:Y:S01]  /*301f0*/  UIADD3 UR11, UR11, 0x1, URZ ;  /* 0x000000010b0b7890 */ /* 0x000fe2000fffe03f */
[----:B------:R-:W-:-:S04]  /*30200*/  DEPBAR.LE SB0, 0xa ;  /* 0x000082800000791a */ /* 0x000fc80000000000 */
[----:B------:R-:W-:Y:S01]  /*30210*/  BAR.SYNC.DEFER_BLOCKING 0x0 ;  /* 0x0000000000007b1d */ /* 0x000fe20000010000 */
[----:B------:R-:W-:Y:S02]  /*30220*/  UISETP.GT.AND UP0, UPT, UR11, 0x6, UPT ;  /* 0x000000060b00788c */ /* 0x000fe4000bf04270 */
[----:B------:R-:W-:Y:S02]  /*30230*/  UIADD3 UR60, UR60, 0x1, URZ ;  /* 0x000000013c3c7890 */ /* 0x000fe4000fffe03f */
[----:B------:R-:W-:-:S03]  /*30240*/  USEL UR11, UR11, URZ, !UP0 ;  /* 0x0000003f0b0b7287 */ /* 0x000fc6000c000000 */
[----:B------:R-:W1:Y:S01]  /*30250*/  LDC R190, c[0x0][0x230] ;  /* 0x00008c00ffbe7b82 */ /* 0x000e620000000800 */
[----:B------:R-:W-:Y:S01]  /*30260*/  UMOV UR37, 0x40000040 ;  /* 0x4000004000257882 */ /* 0x000fe20000000000 */
[----:B------:R-:W-:Y:S01]  /*30270*/  UMOV UR39, 0x40000040 ;  /* 0x4000004000277882 */ /* 0x000fe20000000000 */
[----:B------:R-:W-:Y:S01]  /*30280*/  ULEA UR13, UR11, UR10, 0xf ;  /* 0x0000000a0b0d7291 */ /* 0x000fe2000f8e783f */
[----:B-----5:R2:W-:Y:S01]  /*30290*/  STL [R1+0xc14], R189 ;  /* 0x000c14bd01007387 */ /* 0x0205e20000100800 */
[----:B------:R-:W-:Y:S02]  /*302a0*/  ULEA UR12, UR11, UR10, 0x11 ;  /* 0x0000000a0b0c7291 */ /* 0x000fe4000f8e883f */
[----:B------:R-:W-:Y:S01]  /*302b0*/  UIADD3 UR13, UR13, 0xe0000, URZ ;  /* 0x000e00000d0d7890 */ /* 0x000fe2000fffe03f */
[----:B------:R-:W3:Y:S01]  /*302c0*/  LDC R180, c[0x0][0x230] ;  /* 0x00008c00ffb47b82 */ /* 0x000ee20000000800 */
[----:B------:R-:W-:Y:S01]  /*302d0*/  USHF.R.U32.HI UR12, URZ, 0x4, UR12 ;  /* 0x000000043f0c7899 */ /* 0x000fe2000801160c */
[----:B------:R4:W-:Y:S01]  /*302e0*/  STL [R1+0xc10], R188 ;  /* 0x000c10bc01007387 */ /* 0x0009e20000100800 */
[----:B------:R-:W-:-:S02]  /*302f0*/  USHF.R.U32.HI UR13, URZ, 0x4, UR13 ;  /* 0x000000043f0d7899 */ /* 0x000fc4000801160d */
[----:B------:R-:W-:Y:S01]  /*30300*/  USGXT.U32 UR36, UR12, 0xe ;  /* 0x0000000e0c24789a */ /* 0x000fe20008000000 */
[----:B------:R4:W-:Y:S01]  /*30310*/  STL [R1+0xc0c], R5 ;  /* 0x000c0c0501007387 */ /* 0x0009e20000100800 */
[----:B------:R-:W-:Y:S02]  /*30320*/  USGXT.U32 UR38, UR13, 0xe ;  /* 0x0000000e0d26789a */ /* 0x000fe40008000000 */
[----:B------:R-:W-:Y:S01]  /*30330*/  UIADD3 UR40, UP0, UR36, 0x2, URZ ;  /* 0x0000000224287890 */ /* 0x000fe2000ff1e03f */
[----:B------:R-:W-:Y:S01]  /*30340*/  WARPGROUP.ARRIVE ;  /* 0x00000000000079c5 */ /* 0x000fe20000000000 */
[----:B------:R-:W-:Y:S01]  /*30350*/  UIADD3 UR42, UP1, UR38, 0x2, URZ ;  /* 0x00000002262a7890 */ /* 0x000fe2000ff3e03f */
[----:B------:R4:W-:Y:S01]  /*30360*/  STL [R1+0xc08], R3 ;  /* 0x000c080301007387 */ /* 0x0009e20000100800 */
[----:B------:R-:W-:Y:S01]  /*30370*/  UMOV UR12, URZ ;  /* 0x0000003f000c7c82 */ /* 0x000fe20008000000 */
[----:B------:R-:W-:Y:S01]  /*30380*/  UMOV UR13, URZ ;  /* 0x0000003f000d7c82 */ /* 0x000fe20008000000 */
[----:B------:R-:W-:Y:S01]  /*30390*/  UIADD3.X UR41, UR12, 0x40000040, URZ, UP0, !UPT ;  /* 0x400000400c297890 */ /* 0x000fe200087fe43f */
[----:B------:R-:W-:Y:S01]  /*303a0*/  HGMMA.64x64x8.F32.TF32 R120, gdesc[UR36], R120 ;  /* 0x04e00000247879f0 */ /* 0x000fe20008702878 */
[----:B------:R-:W-:Y:S01]  /*303b0*/  UIADD3.X UR43, UR13, 0x40000040, URZ, UP1, !UPT ;  /* 0x400000400d2b7890 */ /* 0x000fe20008ffe43f */
[----:B-1----:R-:W-:Y:S01]  /*303c0*/  VIADD R190, R190, 0x7f ;  /* 0x0000007fbebe7836 */ /* 0x002fe20000000000 */
[----:B------:R-:W-:Y:S01]  /*303d0*/  UIADD3.64 UR52, UR40, 0x2, URZ ;  /* 0x0000000228347897 */ /* 0x000fe2000fffe03f */
[----:B------:R1:W-:Y:S01]  /*303e0*/  STL [R1+0xc04], R0 ;  /* 0x000c040001007387 */ /* 0x0003e20000100800 */
[----:B------:R-:W-:-:S02]  /*303f0*/  UIADD3.64 UR54, UR42, 0x2, URZ ;  /* 0x000000022a367897 */ /* 0x000fc4000fffe03f */
[----:B------:R-:W-:Y:S01]  /*30400*/  UIADD3.64 UR56, UR40, 0x4, URZ ;  /* 0x0000000428387897 */ /* 0x000fe2000fffe03f */
[----:B------:R-:W-:Y:S01]  /*30410*/  SHF.R.S32.HI R187, RZ, 0x1f, R190 ;  /* 0x0000001fffbb7819 */ /* 0x000fe200000114be */
[----:B------:R-:W-:Y:S01]  /*30420*/  UIADD3.64 UR58, UR42, 0x4, URZ ;  /* 0x000000042a3a7897 */ /* 0x000fe2000fffe03f */
[----:B---3--:R-:W-:Y:S01]  /*30430*/  IADD3 R180, R180, -0x300, RZ ;  /* 0xfffffd00b4b47810 */ /* 0x008fe20007ffe0ff */
[----:B------:R-:W-:Y:S01]  /*30440*/  UIADD3.64 UR16, UR40, 0x7fe, URZ ;  /* 0x000007fe28107897 */ /* 0x000fe2000fffe03f */
[----:B------:R-:W-:Y:S01]  /*30450*/  LEA.HI R187, R187, R190, RZ, 0x7 ;  /* 0x000000bebbbb7211 */ /* 0x000fe200078f38ff */
[----:B------:R-:W-:Y:S01]  /*30460*/  UIADD3.64 UR18, UR42, 0x1fe, URZ ;  /* 0x000001fe2a127897 */ /* 0x000fe2000fffe03f */
[----:B--2---:R-:W2:Y:S01]  /*30470*/  LDL.LU R189, [R1+0x40] ;  /* 0x0000400001bd7983 */ /* 0x004ea20000300800 */
[----:B------:R-:W-:Y:S01]  /*30480*/  UIADD3.64 UR12, UR40, 0x800, URZ ;  /* 0x00000800280c7897 */ /* 0x000fe2000fffe03f */
[----:B------:R-:W-:Y:S01]  /*30490*/  SHF.R.S32.HI R187, RZ, 0x7, R187 ;  /* 0x00000007ffbb7819 */ /* 0x000fe200000114bb */
[----:B------:R-:W-:Y:S01]  /*304a0*/  UIADD3.64 UR14, UR42, 0x200, URZ ;  /* 0x000002002a0e7897 */ /* 0x000fe2000fffe03f */
[----:B------:R-:W-:Y:S01]  /*304b0*/  IMAD R180, R185, -0x80, R180 ;  /* 0xffffff80b9b47824 */ /* 0x000fe200078e02b4 */
[----:B------:R-:W-:Y:S01]  /*304c0*/  UIADD3.64 UR48, UR40, 0x1000, URZ ;  /* 0x0000100028307897 */ /* 0x000fe2000fffe03f */
[----:B----4-:R-:W3:Y:S01]  /*304d0*/  LDL.LU R188, [R1+0x44] ;  /* 0x0000440001bc7983 */ /* 0x010ee20000300800 */
[----:B------:R-:W-:Y:S01]  /*304e0*/  UIADD3.64 UR50, UR42, 0x400, URZ ;  /* 0x000004002a327897 */ /* 0x000fe2000fffe03f */
[----:B------:R-:W-:Y:S01]  /*304f0*/  VIADD R187, R187, 0xfffffffa ;  /* 0xfffffffabbbb7836 */ /* 0x000fe20000000000 */
[----:B------:R-:W-:Y:S01]  /*30500*/  UIADD3.64 UR32, UR40, 0x1002, URZ ;  /* 0x0000100228207897 */ /* 0x000fe2000fffe03f */
[----:B------:R-:W-:Y:S01]  /*30510*/  ISETP.GT.AND P1, PT, R180, RZ, PT ;  /* 0x000000ffb400720c */ /* 0x000fe20003f24270 */
[----:B------:R-:W-:Y:S01]  /*30520*/  UIADD3.64 UR34, UR42, 0x402, URZ ;  /* 0x000004022a227897 */ /* 0x000fe2000fffe03f */
[----:B------:R-:W4:Y:S01]  /*30530*/  LDL.LU R5, [R1+0x4c] ;  /* 0x00004c0001057983 */ /* 0x000f220000300800 */
[----:B------:R-:W-:Y:S01]  /*30540*/  UIADD3.64 UR28, UR40, 0x1004, URZ ;  /* 0x00001004281c7897 */ /* 0x000fe2000fffe03f */
[----:B------:R-:W-:Y:S01]  /*30550*/  ISETP.GE.AND P0, PT, R185, R187, PT ;  /* 0x000000bbb900720c */ /* 0x000fe20003f06270 */
[----:B------:R-:W-:-:S02]  /*30560*/  UIADD3.64 UR30, UR42, 0x404, URZ ;  /* 0x000004042a1e7897 */ /* 0x000fc4000fffe03f */
[----:B------:R-:W-:Y:S02]  /*30570*/  UIADD3.64 UR24, UR40, 0x17fe, URZ ;  /* 0x000017fe28187897 */ /* 0x000fe4000fffe03f */
[----:B------:R-:W-:Y:S02]  /*30580*/  UIADD3.64 UR26, UR42, 0x5fe, URZ ;  /* 0x000005fe2a1a7897 */ /* 0x000fe4000fffe03f */
[----:B------:R-:W-:Y:S02]  /*30590*/  UIADD3.64 UR20, UR40, 0x1800, URZ ;  /* 0x0000180028147897 */ /* 0x000fe4000fffe03f */
[----:B------:R-:W-:Y:S02]  /*305a0*/  UIADD3.64 UR22, UR42, 0x600, URZ ;  /* 0x000006002a167897 */ /* 0x000fe4000fffe03f */
[----:B------:R-:W-:Y:S02]  /*305b0*/  UIADD3.64 UR36, UR40, 0x1fe, URZ ;  /* 0x000001fe28247897 */ /* 0x000fe4000fffe03f */
[----:B------:R-:W-:Y:S01]  /*305c0*/  UIADD3.64 UR44, UR40, 0x200, URZ ;  /* 0x00000200282c7897 */ /* 0x000fe2000fffe03f */
[----:B------:R-:W-:Y:S01]  /*305d0*/  UMOV UR46, UR42 ;  /* 0x0000002a002e7c82 */ /* 0x000fe20008000000 */
[----:B------:R-:W-:Y:S01]  /*305e0*/  UMOV UR47, UR43 ;  /* 0x0000002b002f7c82 */ /* 0x000fe20008000000 */
[----:B------:R-:W-:Y:S01]  /*305f0*/  HGMMA.64x64x8.F32.TF32 R120, gdesc[UR40], R120 ;  /* 0x04e00000287879f0 */ /* 0x000fe20008702878 */
[----:B------:R-:W-:Y:S01]  /*30600*/  UISETP.GT.AND UP0, UPT, UR60, 0x6, UPT ;  /* 0x000000063c00788c */ /* 0x000fe2000bf04270 */
[----:B------:R-:W4:Y:S02]  /*30610*/  LDL.LU R3, [R1+0x50] ;  /* 0x0000500001037983 */ /* 0x000f240000300800 */
[----:B------:R-:W-:Y:S01]  /*30620*/  HGMMA.64x64x8.F32.TF32 R120, gdesc[UR52], R120 ;  /* 0x04e00000347879f0 */ /* 0x000fe20008702878 */
[----:B------:R-:W-:Y:S01]  /*30630*/  UMOV UR52, UR18 ;  /* 0x0000001200347c82 */ /* 0x000fe20008000000 */
[----:B------:R-:W-:Y:S01]  /*30640*/  UMOV UR53, UR19 ;  /* 0x0000001300357c82 */ /* 0x000fe20008000000 */
[----:B------:R-:W-:Y:S01]  /*30650*/  SEL R187, RZ, 0x4, !P1 ;  /* 0x00000004ffbb7807 */ /* 0x000fe20004800000 */
[----:B------:R-:W-:Y:S01]  /*30660*/  USEL UR60, UR60, URZ, !UP0 ;  /* 0x0000003f3c3c7287 */ /* 0x000fe2000c000000 */
[----:B-1----:R-:W4:Y:S01]  /*30670*/  LDL.LU R0, [R1+0x54] ;  /* 0x0000540001007983 */ /* 0x002f220000300800 */
[----:B------:R-:W-:Y:S01]  /*30680*/  HGMMA.64x64x8.F32.TF32 R120, gdesc[UR56], R120 ;  /* 0x04e00000387879f0 */ /* 0x000fe20008702878 */
[----:B------:R-:W-:Y:S01]  /*30690*/  UMOV UR56, UR14 ;  /* 0x0000000e00387c82 */ /* 0x000fe20008000000 */
[----:B------:R-:W-:-:S02]  /*306a0*/  UMOV UR57, UR15 ;  /* 0x0000000f00397c82 */ /* 0x000fc40008000000 */
[----:B------:R-:W-:Y:S01]  /*306b0*/  HGMMA.64x64x8.F32.TF32 R120, gdesc[UR16], R120 ;  /* 0x04e00000107879f0 */ /* 0x000fe20008702878 */
[----:B------:R-:W-:Y:S02]  /*306c0*/  UIADD3.64 UR16, UR40, 0x1802, URZ ;  /* 0x0000180228107897 */ /* 0x000fe4000fffe03f */
[----:B------:R-:W-:Y:S01]  /*306d0*/  UIADD3.64 UR18, UR42, 0x602, URZ ;  /* 0x000006022a127897 */ /* 0x000fe2000fffe03f */
[----:B------:R-:W-:Y:S01]  /*306e0*/  HGMMA.64x64x8.F32.TF32 R120, gdesc[UR12], R120 ;  /* 0x04e000000c7879f0 */ /* 0x000fe20008702878 */
[----:B------:R-:W-:Y:S02]  /*306f0*/  UIADD3.64 UR12, UR40, 0x802, URZ ;  /* 0x00000802280c7897 */ /* 0x000fe4000fffe03f */
[----:B------:R-:W-:-:S09]  /*30700*/  UIADD3.64 UR14, UR42, 0x202, URZ ;  /* 0x000002022a0e7897 */ /* 0x000fd2000fffe03f */
        /* <DEDUP_REMOVED lines=8> */
[----:B------:R-:W-:Y:S01]  /*30790*/  UIADD3.64 UR14, UR42, 0x604, URZ ;  /* 0x000006042a0e7897 */ /* 0x000fe2000fffe03f */
[----:B------:R-:W-:Y:S01]  /*307a0*/  HGMMA.64x64x8.F32.TF32 R120, gdesc[UR48], R120 ;  /* 0x04e00000307879f0 */ /* 0x000fe20008702878 */
[----:B------:R-:W-:-:S03]  /*307b0*/  UIADD3.64 UR48, UR42, 0x202, URZ ;  /* 0x000002022a307897 */ /* 0x000fc6000fffe03f */
        /* <DEDUP_REMOVED lines=15> */
[----:B------:R-:W-:Y:S01]  /*308b0*/  UIADD3.64 UR44, UR40, 0x202, URZ ;  /* 0x00000202282c7897 */ /* 0x000fe2000fffe03f */
[----:B------:R-:W-:Y:S01]  /*308c0*/  UMOV UR46, UR54 ;  /* 0x00000036002e7c82 */ /* 0x000fe20008000000 */
[----:B------:R-:W-:-:S07]  /*308d0*/  UMOV UR47, UR55 ;  /* 0x00000037002f7c82 */ /* 0x000fce0008000000 */
        /* <DEDUP_REMOVED lines=15> */
[----:B------:R-:W-:Y:S01]  /*309d0*/  UMOV UR47, UR49 ;  /* 0x00000031002f7c82 */ /* 0x000fe20008000000 */
[----:B------:R-:W-:-:S06]  /*309e0*/  UIADD3.64 UR48, UR42, 0x3fe, URZ ;  /* 0x000003fe2a307897 */ /* 0x000fcc000fffe03f */
        /* <DEDUP_REMOVED lines=64> */
[----:B------:R-:W-:Y:S01]  /*30df0*/  UMOV UR44, UR32 ;  /* 0x00000020002c7c82 */ /* 0x000fe20008000000 */
[----:B------:R-:W-:Y:S01]  /*30e00*/  UMOV UR45, UR33 ;  /* 0x00000021002d7c82 */ /* 0x000fe20008000000 */
[----:B------:R-:W-:Y:S01]  /*30e10*/  UIADD3.64 UR32, UR40, 0x1402, URZ ;  /* 0x0000140228207897 */ /* 0x000fe2000fffe03f */
[----:B------:R-:W-:Y:S01]  /*30e20*/  UMOV UR46, UR28 ;  /* 0x0000001c002e7c82 */ /* 0x000fe20008000000 */
[----:B------:R-:W-:Y:S01]  /*30e30*/  UMOV UR47, UR29 ;  /* 0x0000001d002f7c82 */ /* 0x000fe20008000000 */
[----:B------:R-:W-:-:S06]  /*30e40*/  UIADD3.64 UR28, UR40, 0x1404, URZ ;  /* 0x00001404281c7897 */ /* 0x000fcc000fffe03f */
[----:B------:R-:W-:Y:S01]  /*30e50*/  HGMMA.64x64x8.F32.TF32 R56, gdesc[UR32], R56 ;  /* 0x04e00000203879f0 */ /* 0x000fe20008702838 */
[----:B------:R-:W-:Y:S01]  /*30e60*/  UMOV UR32, UR56 ;  /* 0x0000003800207c82 */ /* 0x000fe20008000000 */
[----:B------:R-:W-:Y:S01]  /*30e70*/  UMOV UR33, UR57 ;  /* 0x0000003900217c82 */ /* 0x000fe20008000000 */
[----:B------:R-:W-:Y:S01]  /*30e80*/  UIADD3.64 UR56, UR40, 0x604, URZ ;  /* 0x0000060428387897 */ /* 0x000fe2000fffe03f */
[----:B------:R-:W-:Y:S01]  /*30e90*/  HGMMA.64x64x8.F32.TF32 R56, gdesc[UR28], R56 ;  /* 0x04e000001c3879f0 */ /* 0x000fe20008702838 */
[----:B------:R-:W-:Y:S01]  /*30ea0*/  UMOV UR28, UR52 ;  /* 0x00000034001c7c82 */ /* 0x000fe20008000000 */
[----:B------:R-:W-:Y:S01]  /*30eb0*/  UMOV UR29, UR53 ;  /* 0x00000035001d7c82 */ /* 0x000fe20008000000 */
        /* <DEDUP_REMOVED lines=17> */
[----:B------:R-:W-:Y:S01]  /*30fd0*/  UIADD3.64 UR28, UR40, 0x1604, URZ ;  /* 0x00001604281c7897 */ /* 0x000fe2000fffe03f */
[----:B------:R-:W-:Y:S04]  /*30fe0*/  HGMMA.64x64x8.F32.TF32 R24, gdesc[UR52], R24 ;  /* 0x04e00000341879f0 */ /* 0x000fe80008702818 */
[----:B------:R-:W-:Y:S04]  /*30ff0*/  HGMMA.64x64x8.F32.TF32 R24, gdesc[UR56], R24 ;  /* 0x04e00000381879f0 */ /* 0x000fe80008702818 */
        /* <DEDUP_REMOVED lines=18> */
[----:B------:R-:W-:Y:S04]  /*31120*/  HGMMA.64x64x8.F32.TF32 R24, gdesc[UR36], R24 ;  /* 0x04e00000241879f0 */ /* 0x000fe80008702818 */
[----:B------:R-:W-:Y:S04]  /*31130*/  HGMMA.64x64x8.F32.TF32 R24, gdesc[UR48], R24 ;  /* 0x04e00000301879f0 */ /* 0x000fe80008702818 */
[----:B------:R-:W-:Y:S04]  /*31140*/  HGMMA.64x64x8.F32.TF32 R24, gdesc[UR32], R24 ;  /* 0x04e00000201879f0 */ /* 0x000fe80008702818 */
[----:B------:R-:W-:Y:S04]  /*31150*/  HGMMA.64x64x8.F32.TF32 R24, gdesc[UR28], R24 ;  /* 0x04e000001c1879f0 */ /* 0x000fe80008702818 */
[----:B------:R-:W-:Y:S04]  /*31160*/  HGMMA.64x64x8.F32.TF32 R24, gdesc[UR24], R24 ;  /* 0x04e00000181879f0 */ /* 0x000fe80008702818 */
[----:B------:R-:W-:Y:S04]  /*31170*/  HGMMA.64x64x8.F32.TF32 R24, gdesc[UR20], R24 ;  /* 0x04e00000141879f0 */ /* 0x000fe80008702818 */
[----:B------:R-:W-:Y:S04]  /*31180*/  HGMMA.64x64x8.F32.TF32 R24, gdesc[UR16], R24 ;  /* 0x04e00000101879f0 */ /* 0x000fe80008702818 */
[----:B------:R-:W-:Y:S01]  /*31190*/  HGMMA.64x64x8.F32.TF32 R24, gdesc[UR12], R24, gsb0 ;  /* 0x04e000000c1879f0 */ /* 0x000fe20008002818 */
[----:B------:R-:W-:Y:S01]  /*311a0*/  SEL R187, R187, RZ, !P0 ;  /* 0x000000ffbbbb7207 */ /* 0x000fe20004000000 */
[----:B------:R-:W-:-:S03]  /*311b0*/  ULEA UR12, UR60, UR10, 0x11 ;  /* 0x0000000a3c0c7291 */ /* 0x000fc6000f8e883f */
[----:B------:R-:W-:Y:S02]  /*311c0*/  ISETP.NE.U32.AND P2, PT, R187, RZ, PT ;  /* 0x000000ffbb00720c */ /* 0x000fe40003f45070 */
[----:B------:R-:W-:Y:S02]  /*311d0*/  IADD3 R6, P1, R6, UR4, RZ ;  /* 0x0000000406067c10 */ /* 0x000fe4000ff3e0ff */
[----:B------:R-:W-:Y:S02]  /*311e0*/  IADD3 R187, R4, UR12, RZ ;  /* 0x0000000c04bb7c10 */ /* 0x000fe4000fffe0ff */
[----:B------:R-:W-:Y:S01]  /*311f0*/  IADD3.X R7, R7, UR6, RZ, P1, !PT ;  /* 0x0000000607077c10 */ /* 0x000fe20008ffe4ff */
[----:B------:R-:W-:Y:S04]  /*31200*/  STL [R1+0xc18], R185 ;  /* 0x000c18b901007387 */ /* 0x000fe80000100800 */
[----:B------:R1:W-:Y:S01]  /*31210*/  STL [R1+0xc20], R6 ;  /* 0x000c200601007387 */ /* 0x0003e20000100800 */
[----:B------:R-:W-:-:S02]  /*31220*/  WARPGROUP.DEPBAR.LE gsb0, 0x1 ;  /* 0x00008000000079c5 */ /* 0x000fc40000010100 */
[----:B------:R-:W-:Y:S06]  /*31230*/  BAR.SYNC.DEFER_BLOCKING 0x0 ;  /* 0x0000000000007b1d */ /* 0x000fec0000010000 */
[----:B------:R-:W-:Y:S01]  /*31240*/  @!PT LDS RZ, [RZ] ;  /* 0x00000000fffff984 */ /* 0x000fe20000000800 */
[----:B------:R-:W-:Y:S01]  /*31250*/  @!PT LDS RZ, [RZ] ;  /* 0x00000000fffff984 */ /* 0x000fe20000000800 */
[----:B------:R-:W-:Y:S01]  /*31260*/  @!PT LDS RZ, [RZ] ;  /* 0x00000000fffff984 */ /* 0x000fe20000000800 */
[----:B------:R-:W-:Y:S04]  /*31270*/  LDGSTS.E [R187], desc[UR8][R6.64], P2 ;  /* 0x0000000006bb7fae */ /* 0x000fe80009121848 */
[----:B-1----:R-:W4:Y:S01]  /*31280*/  LDL.LU R6, [R1+0x48] ;  /* 0x0000480001067983 */ /* 0x002f220000300800 */
[----:B------:R-:W-:-:S02]  /*31290*/  IADD3 R8, P3, R8, UR4, RZ ;  /* 0x0000000408087c10 */ /* 0x000fc4000ff7e0ff */
[----:B------:R-:W-:Y:S02]  /*312a0*/  ISETP.GT.AND P1, PT, R180, 0x1, PT ;  /* 0x00000001b400780c */ /* 0x000fe40003f24270 */
[----:B------:R-:W-:Y:S02]  /*312b0*/  IADD3.X R9, R9, UR6, RZ, P3, !PT ;  /* 0x0000000609097c10 */ /* 0x000fe40009ffe4ff */
[----:B------:R-:W-:-:S03]  /*312c0*/  SEL R190, RZ, 0x4, !P1 ;  /* 0x00000004ffbe7807 */ /* 0x000fc60004800000 */
[----:B------:R-:W-:Y:S01]  /*312d0*/  LDGSTS.E [R187+0x4000], desc[UR8][R8.64], P2 ;  /* 0x0400000008bb7fae */ /* 0x000fe20009121848 */
[----:B------:R-:W-:Y:S02]  /*312e0*/  SEL R190, R190, RZ, !P0 ;  /* 0x000000ffbebe7207 */ /* 0x000fe40004000000 */
[----:B------:R-:W-:Y:S02]  /*312f0*/  ISETP.GT.AND P2, PT, R180, 0x2, PT ;  /* 0x00000002b400780c */ /* 0x000fe40003f44270 */
[----:B------:R-:W-:Y:S02]  /*31300*/  ISETP.NE.U32.AND P1, PT, R190, RZ, PT ;  /* 0x000000ffbe00720c */ /* 0x000fe40003f25070 */
[----:B------:R-:W-:Y:S02]  /*31310*/  SEL R190, RZ, 0x4, !P2 ;  /* 0x00000004ffbe7807 */ /* 0x000fe40005000000 */
[----:B------:R-:W-:Y:S02]  /*31320*/  IADD3 R10, P4, R10, UR4, RZ ;  /* 0x000000040a0a7c10 */ /* 0x000fe4000ff9e0ff */
[----:B------:R-:W-:-:S02]  /*31330*/  SEL R190, R190, RZ, !P0 ;  /* 0x000000ffbebe7207 */ /* 0x000fc40004000000 */
[----:B------:R-:W-:Y:S02]  /*31340*/  IADD3 R12, P3, R12, UR4, RZ ;  /* 0x000000040c0c7c10 */ /* 0x000fe4000ff7e0ff */
[----:B------:R-:W-:Y:S02]  /*31350*/  IADD3.X R11, R11, UR6, RZ, P4, !PT ;  /* 0x000000060b0b7c10 */ /* 0x000fe4000a7fe4ff */
[----:B------:R-:W-:Y:S02]  /*31360*/  ISETP.NE.U32.AND P2, PT, R190, RZ, PT ;  /* 0x000000ffbe00720c */ /* 0x000fe40003f45070 */
[----:B------:R-:W-:Y:S01]  /*31370*/  IADD3.X R13, R13, UR6, RZ, P3, !PT ;  /* 0x000000060d0d7c10 */ /* 0x000fe20009ffe4ff */
[----:B------:R-:W-:Y:S01]  /*31380*/  LDGSTS.E [R187+0x4], desc[UR8][R10.64], P1 ;  /* 0x000040000abb7fae */ /* 0x000fe20008921848 */
[----:B------:R-:W-:Y:S02]  /*31390*/  IADD3 R14, P4, R14, UR4, RZ ;  /* 0x000000040e0e7c10 */ /* 0x000fe4000ff9e0ff */
[----:B------:R-:W-:Y:S01]  /*313a0*/  IADD3 R16, P3, R16, UR4, RZ ;  /* 0x0000000410107c10 */ /* 0x000fe2000ff7e0ff */
[----:B------:R-:W-:Y:S01]  /*313b0*/  LDGSTS.E [R187+0x4004], desc[UR8][R12.64], P1 ;  /* 0x040040000cbb7fae */ /* 0x000fe20008921848 */
[----:B------:R-:W-:-:S02]  /*313c0*/  ISETP.GT.AND P1, PT, R180, 0x3, PT ;  /* 0x00000003b400780c */ /* 0x000fc40003f24270 */
[----:B------:R-:W-:Y:S02]  /*313d0*/  IADD3.X R15, R15, UR6, RZ, P4, !PT ;  /* 0x000000060f0f7c10 */ /* 0x000fe4000a7fe4ff */
[----:B------:R-:W-:Y:S02]  /*313e0*/  IADD3.X R17, R17, UR6, RZ, P3, !PT ;  /* 0x0000000611117c10 */ /* 0x000fe40009ffe4ff */
[----:B------:R-:W-:Y:S01]  /*313f0*/  SEL R190, RZ, 0x4, !P1 ;  /* 0x00000004ffbe7807 */ /* 0x000fe20004800000 */
[----:B------:R-:W-:Y:S03]  /*31400*/  LDGSTS.E [R187+0x8], desc[UR8][R14.64], P2 ;  /* 0x000080000ebb7fae */ /* 0x000fe60009121848 */
[----:B------:R-:W-:Y:S01]  /*31410*/  SEL R190, R190, RZ, !P0 ;  /* 0x000000ffbebe7207 */ /* 0x000fe20004000000 */
[----:B------:R-:W-:Y:S01]  /*31420*/  LDGSTS.E [R187+0x4008], desc[UR8][R16.64], P2 ;  /* 0x0400800010bb7fae */ /* 0x000fe20009121848 */
[----:B------:R-:W-:-:S02]  /*31430*/  ISETP.GT.AND P2, PT, R180, 0x20, PT ;  /* 0x00000020b400780c */ /* 0x000fc40003f44270 */
[----:B------:R-:W-:Y:S02]  /*31440*/  ISETP.NE.U32.AND P1, PT, R190, RZ, PT ;  /* 0x000000ffbe00720c */ /* 0x000fe40003f25070 */
[----:B------:R-:W-:Y:S02]  /*31450*/  IADD3 R18, P4, R18, UR4, RZ ;  /* 0x0000000412127c10 */ /* 0x000fe4000ff9e0ff */
[----:B------:R-:W-:Y:S02]  /*31460*/  SEL R190, RZ, 0x4, !P2 ;  /* 0x00000004ffbe7807 */ /* 0x000fe40005000000 */
[----:B------:R-:W-:Y:S02]  /*31470*/  IADD3.X R19, R19, UR6, RZ, P4, !PT ;  /* 0x0000000613137c10 */ /* 0x000fe4000a7fe4ff */
[----:B------:R-:W-:Y:S02]  /*31480*/  SEL R190, R190, RZ, !P0 ;  /* 0x000000ffbebe7207 */ /* 0x000fe40004000000 */
[----:B---3--:R-:W-:-:S02]  /*31490*/  IADD3 R188, P4, R188, UR4, RZ ;  /* 0x00000004bcbc7c10 */ /* 0x008fc4000ff9e0ff */
[----:B------:R-:W-:Y:S01]  /*314a0*/  ISETP.NE.U32.AND P2, PT, R190, RZ, PT ;  /* 0x000000ffbe00720c */ /* 0x000fe20003f45070 */
[----:B------:R-:W-:Y:S01]  /*314b0*/  STL [R1+0xc1c], R7 ;  /* 0x000c1c0701007387 */ /* 0x000fe20000100800 */
[----:B------:R-:W-:Y:S02]  /*314c0*/  IADD3 R20, P3, R20, UR4, RZ ;  /* 0x0000000414147c10 */ /* 0x000fe4000ff7e0ff */
[----:B--2---:R-:W-:Y:S01]  /*314d0*/  IADD3.X R189, R189, UR6, RZ, P4, !PT ;  /* 0x00000006bdbd7c10 */ /* 0x004fe2000a7fe4ff */
[----:B------:R-:W-:Y:S01]  /*314e0*/  STL [R1+0x44], R188 ;  /* 0x000044bc01007387 */ /* 0x000fe20000100800 */
[----:B------:R-:W-:Y:S01]  /*314f0*/  IADD3.X R21, R21, UR6, RZ, P3, !PT ;  /* 0x0000000615157c10 */ /* 0x000fe20009ffe4ff */
[----:B------:R-:W-:Y:S01]  /*31500*/  IMAD.MOV.U32 R190, RZ, RZ, R188 ;  /* 0x000000ffffbe7224 */ /* 0x000fe200078e00bc */
[----:B------:R-:W-:Y:S01]  /*31510*/  MOV R191, R189 ;  /* 0x000000bd00bf7202 */ /* 0x000fe20000000f00 */
[----:B------:R1:W-:Y:S04]  /*31520*/  STL [R1+0x40], R189 ;  /* 0x000040bd01007387 */ /* 0x0003e80000100800 */
[----:B------:R-:W-:Y:S04]  /*31530*/  LDGSTS.E [R187+0xc], desc[UR8][R18.64], P1 ;  /* 0x0000c00012bb7fae */ /* 0x000fe80008921848 */
[----:B------:R-:W-:Y:S04]  /*31540*/  LDGSTS.E [R187+0x400c], desc[UR8][R20.64], P1 ;  /* 0x0400c00014bb7fae */ /* 0x000fe80008921848 */
[----:B-1----:R-:W2:Y:S01]  /*31550*/  LDL.LU R189, [R1+0x58] ;  /* 0x0000580001bd7983 */ /* 0x002ea20000300800 */
[----:B------:R-:W-:-:S03]  /*31560*/  ISETP.GT.AND P1, PT, R180, 0x21, PT ;  /* 0x00000021b400780c */ /* 0x000fc60003f24270 */
[----:B------:R-:W3:Y:S04]  /*31570*/  LDL.LU R188, [R1+0x5c] ;  /* 0x00005c0001bc7983 */ /* 0x000ee80000300800 */
[----:B------:R-:W2:Y:S04]  /*31580*/  LDL.LU R185, [R1+0x60] ;  /* 0x0000600001b97983 */ /* 0x000ea80000300800 */
[----:B------:R-:W2:Y:S01]  /*31590*/  LDL.LU R7, [R1+0x64] ;  /* 0x0000640001077983 */ /* 0x000ea20000300800 */
[----:B----4-:R-:W-:-:S03]  /*315a0*/  IADD3 R5, P3, R5, UR4, RZ ;  /* 0x0000000405057c10 */ /* 0x010fc6000ff7e0ff */
[----:B------:R1:W-:Y:S01]  /*315b0*/  LDGSTS.E [R187+0x8000], desc[UR8][R190.64], P2 ;  /* 0x08000000bebb7fae */ /* 0x0003e20009121848 */
[----:B------:R-:W-:Y:S02]  /*315c0*/  IADD3 R0, P4, R0, UR4, RZ ;  /* 0x0000000400007c10 */ /* 0x000fe4000ff9e0ff */
[----:B-1----:R-:W-:-:S04]  /*315d0*/  SEL R190, RZ, 0x4, !P1 ;  /* 0x00000004ffbe7807 */ /* 0x002fc80004800000 */
[----:B------:R-:W-:Y:S02]  /*315e0*/  SEL R190, R190, RZ, !P0 ;  /* 0x000000ffbebe7207 */ /* 0x000fe40004000000 */
[----:B------:R-:W-:Y:S02]  /*315f0*/  IADD3.X R3, R3, UR6, RZ, P4, !PT ;  /* 0x0000000603037c10 */ /* 0x000fe4000a7fe4ff */
[----:B------:R-:W-:Y:S01]  /*31600*/  ISETP.NE.U32.AND P1, PT, R190, RZ, PT ;  /* 0x000000ffbe00720c */ /* 0x000fe20003f25070 */
[----:B------:R-:W-:Y:S01]  /*31610*/  IMAD.MOV.U32 R190, RZ, RZ, R5 ;  /* 0x000000ffffbe7224 */ /* 0x000fe200078e0005 */
[----:B------:R-:W-:Y:S01]  /*31620*/  STL [R1+0x4c], R5 ;  /* 0x00004c0501007387 */ /* 0x000fe20000100800 */
[----:B------:R-:W-:-:S04]  /*31630*/  IADD3.X R6, R6, UR6, RZ, P3, !PT ;  /* 0x0000000606067c10 */ /* 0x000fc80009ffe4ff */
[----:B------:R-:W-:Y:S01]  /*31640*/  MOV R191, R6 ;  /* 0x0000000600bf7202 */ /* 0x000fe20000000f00 */
[----:B------:R1:W-:Y:S04]  /*31650*/  STL [R1+0x48], R6 ;  /* 0x0000480601007387 */ /* 0x0003e80000100800 */
[----:B------:R-:W-:Y:S04]  /*31660*/  STL [R1+0x54], R0 ;  /* 0x0000540001007387 */ /* 0x000fe80000100800 */
[----:B------:R4:W-:Y:S04]  /*31670*/  STL [R1+0x50], R3 ;  /* 0x0000500301007387 */ /* 0x0009e80000100800 */
[----:B------:R4:W-:Y:S04]  /*31680*/  LDGSTS.E [R187+0xc000], desc[UR8][R190.64], P2 ;  /* 0x0c000000bebb7fae */ /* 0x0009e80009121848 */
[----:B-1----:R-:W2:Y:S04]  /*31690*/  LDL.LU R6, [R1+0x68] ;  /* 0x0000680001067983 */ /* 0x002ea80000300800 */
[----:B------:R-:W2:Y:S01]  /*316a0*/  LDL.LU R5, [R1+0x6c] ;  /* 0x00006c0001057983 */ /* 0x000ea20000300800 */
[----:B----4-:R-:W-:Y:S01]  /*316b0*/  MOV R191, R3 ;  /* 0x0000000300bf7202 */ /* 0x010fe20000000f00 */
[----:B------:R-:W-:-:S02]  /*316c0*/  IMAD.MOV.U32 R190, RZ, RZ, R0 ;  /* 0x000000ffffbe7224 */ /* 0x000fc400078e0000 */
[----:B------:R-:W4:Y:S04]  /*316d0*/  LDL.LU R3, [R1+0x70] ;  /* 0x0000700001037983 */ /* 0x000f280000300800 */
[----:B------:R-:W4:Y:S01]  /*316e0*/  LDL.LU R0, [R1+0x74] ;  /* 0x0000740001007983 */ /* 0x000f220000300800 */
[----:B------:R-:W-:-:S03]  /*316f0*/  ISETP.GT.AND P2, PT, R180, 0x22, PT ;  /* 0x00000022b400780c */ /* 0x000fc60003f44270 */
[----:B------:R1:W-:Y:S02]  /*31700*/  LDGSTS.E [R187+0x8004], desc[UR8][R190.64], P1 ;  /* 0x08004000bebb7fae */ /* 0x0003e40008921848 */
[----:B-1----:R-:W-:-:S04]  /*31710*/  SEL R190, RZ, 0x4, !P2 ;  /* 0x00000004ffbe7807 */ /* 0x002fc80005000000 */
[----:B------:R-:W-:-:S04]  /*31720*/  SEL R190, R190, RZ, !P0 ;  /* 0x000000ffbebe7207 */ /* 0x000fc80004000000 */
[----:B------:R-:W-:Y:S02]  /*31730*/  ISETP.NE.U32.AND P2, PT, R190, RZ, PT ;  /* 0x000000ffbe00720c */ /* 0x000fe40003f45070 */
[----:B---3--:R-:W-:-:S04]  /*31740*/  IADD3 R188, P3, R188, UR4, RZ ;  /* 0x00000004bcbc7c10 */ /* 0x008fc8000ff7e0ff */
[----:B--2---:R-:W-:Y:S02]  /*31750*/  IADD3.X R189, R189, UR6, RZ, P3, !PT ;  /* 0x00000006bdbd7c10 */ /* 0x004fe40009ffe4ff */
[----:B------:R-:W-:Y:S01]  /*31760*/  IADD3 R7, P4, R7, UR4, RZ ;  /* 0x0000000407077c10 */ /* 0x000fe2000ff9e0ff */
[----:B------:R-:W-:Y:S01]  /*31770*/  STL [R1+0x5c], R188 ;  /* 0x00005cbc01007387 */ /* 0x000fe20000100800 */
[----:B------:R-:W-:Y:S02]  /*31780*/  IMAD.MOV.U32 R190, RZ, RZ, R188 ;  /* 0x000000ffffbe7224 */ /* 0x000fe400078e00bc */
[----:B------:R-:W-:Y:S01]  /*31790*/  IADD3.X R185, R185, UR6, RZ, P4, !PT ;  /* 0x00000006b9b97c10 */ /* 0x000fe2000a7fe4ff */
[----:B------:R1:W-:Y:S01]  /*317a0*/  STL [R1+0x58], R189 ;  /* 0x000058bd01007387 */ /* 0x0003e20000100800 */
[----:B------:R-:W-:-:S03]  /*317b0*/  MOV R191, R189 ;  /* 0x000000bd00bf7202 */ /* 0x000fc60000000f00 */
[----:B------:R-:W-:Y:S04]  /*317c0*/  STL [R1+0x64], R7 ;  /* 0x0000640701007387 */ /* 0x000fe80000100800 */
[----:B------:R2:W-:Y:S04]  /*317d0*/  STL [R1+0x60], R185 ;  /* 0x000060b901007387 */ /* 0x0005e80000100800 */
[----:B-1----:R-:W3:Y:S04]  /*317e0*/  LDL.LU R189, [R1+0x78] ;  /* 0x0000780001bd7983 */ /* 0x002ee80000300800 */
[----:B------:R1:W-:Y:S04]  /*317f0*/  LDGSTS.E [R187+0xc004], desc[UR8][R190.64], P1 ;  /* 0x0c004000bebb7fae */ /* 0x0003e80008921848 */
[----:B------:R-:W3:Y:S01]  /*31800*/  LDL.LU R188, [R1+0x7c] ;  /* 0x00007c0001bc7983 */ /* 0x000ee20000300800 */
[----:B------:R-:W-:-:S02]  /*31810*/  ISETP.GT.AND P1, PT, R180, 0x23, PT ;  /* 0x00000023b400780c */ /* 0x000fc40003f24270 */
[----:B-1----:R-:W-:Y:S01]  /*31820*/  MOV R191, R185 ;  /* 0x000000b900bf7202 */ /* 0x002fe20000000f00 */
[----:B------:R-:W-:Y:S01]  /*31830*/  IMAD.MOV.U32 R190, RZ, RZ, R7 ;  /* 0x000000ffffbe7224 */ /* 0x000fe200078e0007 */
[----:B--2---:R-:W2:Y:S04]  /*31840*/  LDL.LU R185, [R1+0x240] ;  /* 0x0002400001b97983 */ /* 0x004ea80000300800 */
[----:B------:R-:W2:Y:S04]  /*31850*/  LDL.LU R7, [R1+0x244] ;  /* 0x0002440001077983 */ /* 0x000ea80000300800 */
[----:B------:R1:W-:Y:S02]  /*31860*/  LDGSTS.E [R187+0x8008], desc[UR8][R190.64], P2 ;  /* 0x08008000bebb7fae */ /* 0x0003e40009121848 */
[----:B-1----:R-:W-:-:S04]  /*31870*/  SEL R190, RZ, 0x4, !P1 ;  /* 0x00000004ffbe7807 */ /* 0x002fc80004800000 */
[----:B------:R-:W-:-:S04]  /*31880*/  SEL R190, R190, RZ, !P0 ;  /* 0x000000ffbebe7207 */ /* 0x000fc80004000000 */
[----:B------:R-:W-:Y:S02]  /*31890*/  ISETP.NE.U32.AND P1, PT, R190, RZ, PT ;  /* 0x000000ffbe00720c */ /* 0x000fe40003f25070 */
[----:B------:R-:W-:-:S04]  /*318a0*/  IADD3 R5, P3, R5, UR4, RZ ;  /* 0x0000000405057c10 */ /* 0x000fc8000ff7e0ff */
[----:B------:R-:W-:Y:S02]  /*318b0*/  IADD3.X R6, R6, UR6, RZ, P3, !PT ;  /* 0x0000000606067c10 */ /* 0x000fe40009ffe4ff */
[----:B----4-:R-:W-:Y:S01]  /*318c0*/  IADD3 R0, P4, R0, UR4, RZ ;  /* 0x0000000400007c10 */ /* 0x010fe2000ff9e0ff */
[----:B------:R-:W-:Y:S01]  /*318d0*/  STL [R1+0x6c], R5 ;  /* 0x00006c0501007387 */ /* 0x000fe20000100800 */
[----:B------:R-:W-:Y:S02]  /*318e0*/  IMAD.MOV.U32 R190, RZ, RZ, R5 ;  /* 0x000000ffffbe7224 */ /* 0x000fe400078e0005 */
[----:B------:R-:W-:Y:S01]  /*318f0*/  IADD3.X R3, R3, UR6, RZ, P4, !PT ;  /* 0x0000000603037c10 */ /* 0x000fe2000a7fe4ff */
[----:B------:R1:W-:Y:S01]  /*31900*/  STL [R1+0x68], R6 ;  /* 0x0000680601007387 */ /* 0x0003e20000100800 */
[----:B------:R-:W-:-:S03]  /*31910*/  MOV R191, R6 ;  /* 0x0000000600bf7202 */ /* 0x000fc60000000f00 */
[----:B------:R-:W-:Y:S04]  /*31920*/  STL [R1+0x74], R0 ;  /* 0x0000740001007387 */ /* 0x000fe80000100800 */
[----:B------:R4:W-:Y:S04]  /*31930*/  STL [R1+0x70], R3 ;  /* 0x0000700301007387 */ /* 0x0009e80000100800 */
[----:B-1----:R-:W2:Y:S04]  /*31940*/  LDL.LU R6, [R1+0x248] ;  /* 0x0002480001067983 */ /* 0x002ea80000300800 */
[----:B------:R1:W-:Y:S04]  /*31950*/  LDGSTS.E [R187+0xc008], desc[UR8][R190.64], P2 ;  /* 0x0c008000bebb7fae */ /* 0x0003e80009121848 */
[----:B------:R-:W2:Y:S01]  /*31960*/  LDL.LU R5, [R1+0x24c] ;  /* 0x00024c0001057983 */ /* 0x000ea20000300800 */
[----:B-1----:R-:W-:Y:S01]  /*31970*/  MOV R191, R3 ;  /* 0x0000000300bf7202 */ /* 0x002fe20000000f00 */
[----:B------:R-:W-:-:S02]  /*31980*/  IMAD.MOV.U32 R190, RZ, RZ, R0 ;  /* 0x000000ffffbe7224 */ /* 0x000fc400078e0000 */
[----:B----4-:R-:W4:Y:S04]  /*31990*/  LDL.LU R3, [R1+0x250] ;  /* 0x0002500001037983 */ /* 0x010f280000300800 */
[----:B------:R-:W4:Y:S01]  /*319a0*/  LDL.LU R0, [R1+0x254] ;  /* 0x0002540001007983 */ /* 0x000f220000300800 */
[----:B------:R-:W-:-:S03]  /*319b0*/  ISETP.GT.AND P2, PT, R180, 0x40, PT ;  /* 0x00000040b400780c */ /* 0x000fc60003f44270 */
[----:B------:R1:W-:Y:S02]  /*319c0*/  LDGSTS.E [R187+0x800c], desc[UR8][R190.64], P1 ;  /* 0x0800c000bebb7fae */ /* 0x0003e40008921848 */
[----:B-1----:R-:W-:-:S04]  /*319d0*/  SEL R190, RZ, 0x4, !P2 ;  /* 0x00000004ffbe7807 */ /* 0x002fc80005000000 */
[----:B------:R-:W-:-:S04]  /*319e0*/  SEL R190, R190, RZ, !P0 ;  /* 0x000000ffbebe7207 */ /* 0x000fc80004000000 */
[----:B------:R-:W-:Y:S02]  /*319f0*/  ISETP.NE.U32.AND P2, PT, R190, RZ, PT ;  /* 0x000000ffbe00720c */ /* 0x000fe40003f45070 */
[----:B---3--:R-:W-:-:S04]  /*31a00*/  IADD3 R188, P3, R188, UR4, RZ ;  /* 0x00000004bcbc7c10 */ /* 0x008fc8000ff7e0ff */
[----:B------:R-:W-:Y:S01]  /*31a10*/  IADD3.X R189, R189, UR6, RZ, P3, !PT ;  /* 0x00000006bdbd7c10 */ /* 0x000fe20009ffe4ff */
[----:B------:R-:W-:Y:S01]  /*31a20*/  IMAD.MOV.U32 R190, RZ, RZ, R188 ;  /* 0x000000ffffbe7224 */ /* 0x000fe200078e00bc */
[----:B------:R-:W-:Y:S02]  /*31a30*/  STL [R1+0x7c], R188 ;  /* 0x00007cbc01007387 */ /* 0x000fe40000100800 */
[----:B------:R-:W-:Y:S02]  /*31a40*/  MOV R191, R189 ;  /* 0x000000bd00bf7202 */ /* 0x000fe40000000f00 */
[----:B--2---:R-:W-:Y:S01]  /*31a50*/  IADD3 R7, P4, R7, UR4, RZ ;  /* 0x0000000407077c10 */ /* 0x004fe2000ff9e0ff */
[----:B------:R1:W-:Y:S03]  /*31a60*/  STL [R1+0x78], R189 ;  /* 0x000078bd01007387 */ /* 0x0003e60000100800 */
[----:B------:R-:W-:Y:S01]  /*31a70*/  IADD3.X R185, R185, UR6, RZ, P4, !PT ;  /* 0x00000006b9b97c10 */ /* 0x000fe2000a7fe4ff */
[----:B------:R-:W-:Y:S04]  /*31a80*/  STL [R1+0x244], R7 ;  /* 0x0002440701007387 */ /* 0x000fe80000100800 */
[----:B------:R2:W-:Y:S04]  /*31a90*/  STL [R1+0x240], R185 ;  /* 0x000240b901007387 */ /* 0x0005e80000100800 */
[----:B------:R3:W-:Y:S04]  /*31aa0*/  LDGSTS.E [R187+0xc00c], desc[UR8][R190.64], P1 ;  /* 0x0c00c000bebb7fae */ /* 0x0007e80008921848 */
[----:B-1----:R-:W4:Y:S01]  /*31ab0*/  LDL.LU R189, [R1+0x258] ;  /* 0x0002580001bd7983 */ /* 0x002f220000300800 */
[----:B------:R-:W-:-:S03]  /*31ac0*/  ISETP.GT.AND P1, PT, R180, 0x41, PT ;  /* 0x00000041b400780c */ /* 0x000fc60003f24270 */
[----:B------:R-:W4:Y:S01]  /*31ad0*/  LDL.LU R188, [R1+0x25c] ;  /* 0x00025c0001bc7983 */ /* 0x000f220000300800 */
[----:B---3--:R-:W-:Y:S01]  /*31ae0*/  MOV R191, R185 ;  /* 0x000000b900bf7202 */ /* 0x008fe20000000f00 */
[----:B------:R-:W-:Y:S02]  /*31af0*/  IMAD.MOV.U32 R190, RZ, RZ, R7 ;  /* 0x000000ffffbe7224 */ /* 0x000fe400078e0007 */
[----:B--2---:R-:W2:Y:S04]  /*31b00*/  LDL.LU R185, [R1+0x260] ;  /* 0x0002600001b97983 */ /* 0x004ea80000300800 */
[----:B------:R-:W3:Y:S04]  /*31b10*/  LDL.LU R7, [R1+0x264] ;  /* 0x0002640001077983 */ /* 0x000ee80000300800 */
[----:B------:R1:W-:Y:S02]  /*31b20*/  LDGSTS.E [R187+0x10000], desc[UR8][R190.64], P2 ;  /* 0x10000000bebb7fae */ /* 0x0003e40009121848 */
[----:B-1----:R-:W-:-:S04]  /*31b30*/  SEL R190, RZ, 0x4, !P1 ;  /* 0x00000004ffbe7807 */ /* 0x002fc80004800000 */
[----:B------:R-:W-:-:S04]  /*31b40*/  SEL R190, R190, RZ, !P0 ;  /* 0x000000ffbebe7207 */ /* 0x000fc80004000000 */
[----:B------:R-:W-:Y:S02]  /*31b50*/  ISETP.NE.U32.AND P1, PT, R190, RZ, PT ;  /* 0x000000ffbe00720c */ /* 0x000fe40003f25070 */
[----:B------:R-:W-:-:S04]  /*31b60*/  IADD3 R5, P3, R5, UR4, RZ ;  /* 0x0000000405057c10 */ /* 0x000fc8000ff7e0ff */
[----:B------:R-:W-:Y:S01]  /*31b70*/  IADD3.X R6, R6, UR6, RZ, P3, !PT ;  /* 0x0000000606067c10 */ /* 0x000fe20009ffe4ff */
[----:B------:R-:W-:Y:S01]  /*31b80*/  IMAD.MOV.U32 R190, RZ, RZ, R5 ;  /* 0x000000ffffbe7224 */ /* 0x000fe200078e0005 */
[----:B------:R-:W-:Y:S02]  /*31b90*/  STL [R1+0x24c], R5 ;  /* 0x00024c0501007387 */ /* 0x000fe40000100800 */
[----:B------:R-:W-:Y:S02]  /*31ba0*/  MOV R191, R6 ;  /* 0x0000000600bf7202 */ /* 0x000fe40000000f00 */
[----:B----4-:R-:W-:Y:S01]  /*31bb0*/  IADD3 R0, P4, R0, UR4, RZ ;  /* 0x0000000400007c10 */ /* 0x010fe2000ff9e0ff */
[----:B------:R1:W-:Y:S03]  /*31bc0*/  STL [R1+0x248], R6 ;  /* 0x0002480601007387 */ /* 0x0003e60000100800 */
[----:B------:R-:W-:Y:S01]  /*31bd0*/  IADD3.X R3, R3, UR6, RZ, P4, !PT ;  /* 0x0000000603037c10 */ /* 0x000fe2000a7fe4ff */
        /* <DEDUP_REMOVED lines=14> */
[----:B------:R-:W-:-:S04]  /*31cc0*/  IADD3 R188, P3, R188, UR4, RZ ;  /* 0x00000004bcbc7c10 */ /* 0x000fc8000ff7e0ff */
[----:B------:R-:W-:Y:S02]  /*31cd0*/  IADD3.X R189, R189, UR6, RZ, P3, !PT ;  /* 0x00000006bdbd7c10 */ /* 0x000fe40009ffe4ff */
[----:B---3--:R-:W-:Y:S01]  /*31ce0*/  IADD3 R7, P4, R7, UR4, RZ ;  /* 0x0000000407077c10 */ /* 0x008fe2000ff9e0ff */
[----:B------:R-:W-:Y:S03]  /*31cf0*/  STL [R1+0x25c], R188 ;  /* 0x00025cbc01007387 */ /* 0x000fe60000100800 */
[----:B--2---:R-:W-:Y:S01]  /*31d00*/  IADD3.X R185, R185, UR6, RZ, P4, !PT ;  /* 0x00000006b9b97c10 */ /* 0x004fe2000a7fe4ff */
[----:B------:R1:W-:Y:S01]  /*31d10*/  STL [R1+0x258], R189 ;  /* 0x000258bd01007387 */ /* 0x0003e20000100800 */
[----:B------:R-:W-:Y:S01]  /*31d20*/  IMAD.MOV.U32 R190, RZ, RZ, R188 ;  /* 0x000000ffffbe7224 */ /* 0x000fe200078e00bc */
[----:B------:R-:W-:Y:S02]  /*31d30*/  MOV R191, R189 ;  /* 0x000000bd00bf7202 */ /* 0x000fe40000000f00 */
[----:B------:R-:W-:Y:S04]  /*31d40*/  STL [R1+0x264], R7 ;  /* 0x0002640701007387 */ /* 0x000fe80000100800 */
[----:B------:R2:W-:Y:S04]  /*31d50*/  STL [R1+0x260], R185 ;  /* 0x000260b901007387 */ /* 0x0005e80000100800 */
[----:B-1----:R-:W3:Y:S04]  /*31d60*/  LDL.LU R189, [R1+0x278] ;  /* 0x0002780001bd7983 */ /* 0x002ee80000300800 */
[----:B------:R-:W3:Y:S04]  /*31d70*/  LDL.LU R188, [R1+0x27c] ;  /* 0x00027c0001bc7983 */ /* 0x000ee80000300800 */
[----:B------:R1:W-:Y:S01]  /*31d80*/  LDGSTS.E [R187+0x14004], desc[UR8][R190.64], P1 ;  /* 0x14004000bebb7fae */ /* 0x0003e20008921848 */
        /* <DEDUP_REMOVED lines=12> */
[----:B------:R-:W-:Y:S03]  /*31e50*/  STL [R1+0x26c], R5 ;  /* 0x00026c0501007387 */ /* 0x000fe60000100800 */
[----:B------:R-:W-:Y:S01]  /*31e60*/  IADD3.X R3, R3, UR6, RZ, P4, !PT ;  /* 0x0000000603037c10 */ /* 0x000fe2000a7fe4ff */
[----:B------:R1:W-:Y:S01]  /*31e70*/  STL [R1+0x268], R6 ;  /* 0x0002680601007387 */ /* 0x0003e20000100800 */
[----:B------:R-:W-:Y:S01]  /*31e80*/  IMAD.MOV.U32 R190, RZ, RZ, R5 ;  /* 0x000000ffffbe7224 */ /* 0x000fe200078e0005 */
[----:B------:R-:W-:Y:S02]  /*31e90*/  MOV R191, R6 ;  /* 0x0000000600bf7202 */ /* 0x000fe40000000f00 */
[----:B------:R-:W-:Y:S04]  /*31ea0*/  STL [R1+0x274], R0 ;  /* 0x0002740001007387 */ /* 0x000fe80000100800 */
[----:B------:R4:W-:Y:S04]  /*31eb0*/  STL [R1+0x270], R3 ;  /* 0x0002700301007387 */ /* 0x0009e80000100800 */
[----:B-1----:R-:W2:Y:S04]  /*31ec0*/  LDL.LU R6, [R1+0x448] ;  /* 0x0004480001067983 */ /* 0x002ea80000300800 */
[----:B------:R-:W2:Y:S04]  /*31ed0*/  LDL.LU R5, [R1+0x44c] ;  /* 0x00044c0001057983 */ /* 0x000ea80000300800 */
[----:B------:R1:W-:Y:S02]  /*31ee0*/  LDGSTS.E [R187+0x14008], desc[UR8][R190.64], P2 ;  /* 0x14008000bebb7fae */ /* 0x0003e40009121848 */
[----:B-1----:R-:W-:Y:S01]  /*31ef0*/  MOV R191, R3 ;  /* 0x0000000300bf7202 */ /* 0x002fe20000000f00 */
[----:B------:R-:W-:Y:S01]  /*31f00*/  IMAD.MOV.U32 R190, RZ, RZ, R0 ;  /* 0x000000ffffbe7224 */ /* 0x000fe200078e0000 */
        /* <DEDUP_REMOVED lines=9> */
[----:B------:R-:W-:-:S03]  /*31fa0*/  IMAD.MOV.U32 R190, RZ, RZ, R188 ;  /* 0x000000ffffbe7224 */ /* 0x000fc600078e00bc */
[----:B------:R-:W-:-:S05]  /*31fb0*/  MOV R191, R189 ;  /* 0x000000bd00bf7202 */ /* 0x000fca0000000f00 */
[----:B------:R1:W-:Y:S01]  /*31fc0*/  LDGSTS.E [R187+0x1400c], desc[UR8][R190.64], P1 ;  /* 0x1400c000bebb7fae */ /* 0x0003e20008921848 */
[----:B--2---:R-:W-:-:S04]  /*31fd0*/  IADD3 R7, P4, R7, UR4, RZ ;  /* 0x0000000407077c10 */ /* 0x004fc8000ff9e0ff */
[----:B------:R-:W-:Y:S01]  /*31fe0*/  IADD3.X R185, R185, UR6, RZ, P4, !PT ;  /* 0x00000006b9b97c10 */ /* 0x000fe2000a7fe4ff */
[----:B-1----:R-:W-:Y:S01]  /*31ff0*/  IMAD.MOV.U32 R190, RZ, RZ, R7 ;  /* 0x000000ffffbe7224 */ /* 0x002fe200078e0007 */
[----:B------:R-:W-:Y:S02]  /*32000*/  ISETP.GT.AND P1, PT, R180, 0x61, PT ;  /* 0x00000061b400780c */ /* 0x000fe40003f24270 */
[----:B------:R-:W-:-:S05]  /*32010*/  MOV R191, R185 ;  /* 0x000000b900bf7202 */ /* 0x000fca0000000f00 */
[----:B------:R1:W-:Y:S02]  /*32020*/  LDGSTS.E [R187+0x18000], desc[UR8][R190.64], P2 ;  /* 0x18000000bebb7fae */ /* 0x0003e40009121848 */
[----:B-1----:R-:W-:-:S04]  /*32030*/  SEL R190, RZ, 0x4, !P1 ;  /* 0x00000004ffbe7807 */ /* 0x002fc80004800000 */
[----:B------:R-:W-:-:S04]  /*32040*/  SEL R190, R190, RZ, !P0 ;  /* 0x000000ffbebe7207 */ /* 0x000fc80004000000 */
[----:B------:R-:W-:Y:S01]  /*32050*/  ISETP.NE.U32.AND P1, PT, R190, RZ, PT ;  /* 0x000000ffbe00720c */ /* 0x000fe20003f25070 */
[----:B------:R1:W-:Y:S04]  /*32060*/  STL [R1+0x27c], R188 ;  /* 0x00027cbc01007387 */ /* 0x0003e80000100800 */
[----:B------:R2:W-:Y:S04]  /*32070*/  STL [R1+0x278], R189 ;  /* 0x000278bd01007387 */ /* 0x0005e80000100800 */
[----:B------:R-:W-:Y:S04]  /*32080*/  STL [R1+0x444], R7 ;  /* 0x0004440701007387 */ /* 0x000fe80000100800 */
[----:B------:R3:W-:Y:S04]  /*32090*/  STL [R1+0x440], R185 ;  /* 0x000440b901007387 */ /* 0x0007e80000100800 */
[----:B-1----:R-:W3:Y:S01]  /*320a0*/  LDL.LU R188, [R1+0x464] ;  /* 0x0004640001bc7983 */ /* 0x002ee20000300800 */
[----:B------:R-:W-:-:S04]  /*320b0*/  IADD3 R5, P3, R5, UR4, RZ ;  /* 0x0000000405057c10 */ /* 0x000fc8000ff7e0ff */
[----:B------:R-:W-:Y:S01]  /*320c0*/  IADD3.X R6, R6, UR6, RZ, P3, !PT ;  /* 0x0000000606067c10 */ /* 0x000fe20009ffe4ff */
[----:B------:R-:W-:-:S03]  /*320d0*/  IMAD.MOV.U32 R190, RZ, RZ, R5 ;  /* 0x000000ffffbe7224 */ /* 0x000fc600078e0005 */
[----:B------:R-:W-:Y:S01]  /*320e0*/  MOV R191, R6 ;  /* 0x0000000600bf7202 */ /* 0x000fe20000000f00 */
[----:B------:R-:W-:Y:S04]  /*320f0*/  STL [R1+0x44c], R5 ;  /* 0x00044c0501007387 */ /* 0x000fe80000100800 */
[----:B------:R1:W-:Y:S01]  /*32100*/  LDGSTS.E [R187+0x1c000], desc[UR8][R190.64], P2 ;  /* 0x1c000000bebb7fae */ /* 0x0003e20009121848 */
[----:B----4-:R-:W-:-:S04]  /*32110*/  IADD3 R0, P4, R0, UR4, RZ ;  /* 0x0000000400007c10 */ /* 0x010fc8000ff9e0ff */
[----:B------:R-:W-:Y:S01]  /*32120*/  IADD3.X R3, R3, UR6, RZ, P4, !PT ;  /* 0x0000000603037c10 */ /* 0x000fe2000a7fe4ff */
[----:B-1----:R-:W-:Y:S01]  /*32130*/  IMAD.MOV.U32 R190, RZ, RZ, R0 ;  /* 0x000000ffffbe7224 */ /* 0x002fe200078e0000 */
[----:B------:R1:W-:Y:S02]  /*32140*/  STL [R1+0x448], R6 ;  /* 0x0004480601007387 */ /* 0x0003e40000100800 */
[----:B------:R-:W-:Y:S02]  /*32150*/  MOV R191, R3 ;  /* 0x0000000300bf7202 */ /* 0x000fe40000000f00 */
[----:B------:R-:W-:Y:S01]  /*32160*/  ISETP.GT.AND P2, PT, R180, 0x62, PT ;  /* 0x00000062b400780c */ /* 0x000fe20003f44270 */
[----:B------:R-:W-:Y:S04]  /*32170*/  STL [R1+0x454], R0 ;  /* 0x0004540001007387 */ /* 0x000fe80000100800 */
[----:B--2---:R-:W2:Y:S04]  /*32180*/  LDL.LU R189, [R1+0x460] ;  /* 0x0004600001bd7983 */ /* 0x004ea80000300800 */
[----:B------:R4:W-:Y:S04]  /*32190*/  STL [R1+0x450], R3 ;  /* 0x0004500301007387 */ /* 0x0009e80000100800 */
[----:B------:R1:W-:Y:S04]  /*321a0*/  LDGSTS.E [R187+0x18004], desc[UR8][R190.64], P1 ;  /* 0x18004000bebb7fae */ /* 0x0003e80008921848 */
[----:B---3--:R-:W3:Y:S04]  /*321b0*/  LDL.LU R185, [R1+0x468] ;  /* 0x0004680001b97983 */ /* 0x008ee80000300800 */
[----:B------:R-:W3:Y:S01]  /*321c0*/  LDL.LU R7, [R1+0x46c] ;  /* 0x00046c0001077983 */ /* 0x000ee20000300800 */
[----:B-1----:R-:W-:-:S03]  /*321d0*/  SEL R190, RZ, 0x4, !P2 ;  /* 0x00000004ffbe7807 */ /* 0x002fc60005000000 */
[----:B------:R-:W3:Y:S01]  /*321e0*/  LDL.LU R6, [R1+0x470] ;  /* 0x0004700001067983 */ /* 0x000ee20000300800 */
[----:B------:R-:W-:-:S03]  /*321f0*/  SEL R190, R190, RZ, !P0 ;  /* 0x000000ffbebe7207 */ /* 0x000fc60004000000 */
[----:B------:R-:W3:Y:S04]  /*32200*/  LDL.LU R5, [R1+0x474] ;  /* 0x0004740001057983 */ /* 0x000ee80000300800 */
[----:B----4-:R-:W4:Y:S04]  /*32210*/  LDL.LU R3, [R1+0x478] ;  /* 0x0004780001037983 */ /* 0x010f280000300800 */
[----:B------:R-:W4:Y:S01]  /*32220*/  LDL.LU R0, [R1+0x47c] ;  /* 0x00047c0001007983 */ /* 0x000f220000300800 */
[----:B------:R-:W-:-:S03]  /*32230*/  ISETP.NE.U32.AND P2, PT, R190, RZ, PT ;  /* 0x000000ffbe00720c */ /* 0x000fc60003f45070 */
[----:B------:R-:W3:Y:S04]  /*32240*/  LDL.LU R191, [R1+0x45c] ;  /* 0x00045c0001bf7983 */ /* 0x000ee80000300800 */
[----:B------:R-:W4:Y:S01]  /*32250*/  LDL.LU R190, [R1+0x458] ;  /* 0x0004580001be7983 */ /* 0x000f220000300800 */
[----:B------:R-:W-:-:S04]  /*32260*/  IADD3 R188, P4, R188, UR4, RZ ;  /* 0x00000004bcbc7c10 */ /* 0x000fc8000ff9e0ff */
[----:B--2---:R-:W-:Y:S02]  /*32270*/  IADD3.X R189, R189, UR6, RZ, P4, !PT ;  /* 0x00000006bdbd7c10 */ /* 0x004fe4000a7fe4ff */
[----:B---3--:R-:W-:-:S04]  /*32280*/  IADD3 R191, P3, R191, UR4, RZ ;  /* 0x00000004bfbf7c10 */ /* 0x008fc8000ff7e0ff */
[----:B----4-:R-:W-:Y:S01]  /*32290*/  IADD3.X R190, R190, UR6, RZ, P3, !PT ;  /* 0x00000006bebe7c10 */ /* 0x010fe20009ffe4ff */
[----:B------:R1:W-:Y:S04]  /*322a0*/  STL [R1+0x45c], R191 ;  /* 0x00045cbf01007387 */ /* 0x0003e80000100800 */
[----:B------:R2:W-:Y:S01]  /*322b0*/  STL [R1+0x458], R190 ;  /* 0x000458be01007387 */ /* 0x0005e20000100800 */
[----:B-1----:R-:W-:-:S04]  /*322c0*/  LOP3.LUT R191, R191, R190, RZ, 0x3c, !PT ;  /* 0x000000bebfbf7212 */ /* 0x002fc800078e3cff */
[----:B--2---:R-:W-:-:S04]  /*322d0*/  LOP3.LUT R190, R191, R190, RZ, 0x3c, !PT ;  /* 0x000000bebfbe7212 */ /* 0x004fc800078e3cff */
[----:B------:R-:W-:-:S05]  /*322e0*/  LOP3.LUT R191, R191, R190, RZ, 0x3c, !PT ;  /* 0x000000bebfbf7212 */ /* 0x000fca00078e3cff */
[----:B------:R1:W-:Y:S01]  /*322f0*/  LDGSTS.E [R187+0x1c004], desc[UR8][R190.64], P1 ;  /* 0x1c004000bebb7fae */ /* 0x0003e20008921848 */
[----:B------:R-:W-:Y:S02]  /*32300*/  ISETP.GT.AND P1, PT, R180, 0x63, PT ;  /* 0x00000063b400780c */ /* 0x000fe40003f24270 */
[----:B------:R-:W-:Y:S01]  /*32310*/  IADD3 R7, P3, R7, UR4, RZ ;  /* 0x0000000407077c10 */ /* 0x000fe2000ff7e0ff */
[----:B-1----:R-:W-:Y:S01]  /*32320*/  IMAD.MOV.U32 R190, RZ, RZ, R188 ;  /* 0x000000ffffbe7224 */ /* 0x002fe200078e00bc */
[----:B------:R-:W-:-:S05]  /*32330*/  MOV R191, R189 ;  /* 0x000000bd00bf7202 */ /* 0x000fca0000000f00 */
[----:B------:R1:W-:Y:S01]  /*32340*/  LDGSTS.E [R187+0x18008], desc[UR8][R190.64], P2 ;  /* 0x18008000bebb7fae */ /* 0x0003e20009121848 */
[----:B------:R-:W-:Y:S02]  /*32350*/  IADD3.X R185, R185, UR6, RZ, P3, !PT ;  /* 0x00000006b9b97c10 */ /* 0x000fe40009ffe4ff */
[----:B-1----:R-:W-:-:S04]  /*32360*/  SEL R190, RZ, 0x4, !P1 ;  /* 0x00000004ffbe7807 */ /* 0x002fc80004800000 */
[----:B------:R-:W-:Y:S02]  /*32370*/  SEL R190, R190, RZ, !P0 ;  /* 0x000000ffbebe7207 */ /* 0x000fe40004000000 */
[----:B------:R-:W-:Y:S02]  /*32380*/  MOV R191, R185 ;  /* 0x000000b900bf7202 */ /* 0x000fe40000000f00 */
[----:B------:R-:W-:Y:S01]  /*32390*/  ISETP.NE.U32.AND P1, PT, R190, RZ, PT ;  /* 0x000000ffbe00720c */ /* 0x000fe20003f25070 */
[----:B------:R-:W-:Y:S01]  /*323a0*/  IMAD.MOV.U32 R190, RZ, RZ, R7 ;  /* 0x000000ffffbe7224 */ /* 0x000fe200078e0007 */
[----:B------:R-:W-:-:S04]  /*323b0*/  IADD3 R0, P3, R0, UR4, RZ ;  /* 0x0000000400007c10 */ /* 0x000fc8000ff7e0ff */
[----:B------:R1:W-:Y:S01]  /*323c0*/  LDGSTS.E [R187+0x1c008], desc[UR8][R190.64], P2 ;  /* 0x1c008000bebb7fae */ /* 0x0003e20009121848 */
[----:B------:R-:W-:-:S03]  /*323d0*/  IADD3 R5, P2, R5, UR4, RZ ;  /* 0x0000000405057c10 */ /* 0x000fc6000ff5e0ff */
[----:B------:R-:W-:Y:S01]  /*323e0*/  STL [R1+0x464], R188 ;  /* 0x000464bc01007387 */ /* 0x000fe20000100800 */
[----:B------:R-:W-:Y:S02]  /*323f0*/  IADD3.X R6, R6, UR6, RZ, P2, !PT ;  /* 0x0000000606067c10 */ /* 0x000fe400097fe4ff */
[----:B------:R-:W-:Y:S01]  /*32400*/  IADD3.X R3, R3, UR6, RZ, P3, !PT ;  /* 0x0000000603037c10 */ /* 0x000fe20009ffe4ff */
[----:B------:R-:W-:Y:S04]  /*32410*/  STL [R1+0x460], R189 ;  /* 0x000460bd01007387 */ /* 0x000fe80000100800 */
[----:B------:R-:W-:Y:S04]  /*32420*/  STL [R1+0x46c], R7 ;  /* 0x00046c0701007387 */ /* 0x000fe80000100800 */
[----:B------:R2:W-:Y:S04]  /*32430*/  STL [R1+0x468], R185 ;  /* 0x000468b901007387 */ /* 0x0005e80000100800 */
[----:B------:R-:W-:Y:S04]  /*32440*/  STL [R1+0x474], R5 ;  /* 0x0004740501007387 */ /* 0x000fe80000100800 */
[----:B------:R3:W-:Y:S04]  /*32450*/  STL [R1+0x470], R6 ;  /* 0x0004700601007387 */ /* 0x0007e80000100800 */
[----:B------:R-:W-:Y:S04]  /*32460*/  STL [R1+0x47c], R0 ;  /* 0x00047c0001007387 */ /* 0x000fe80000100800 */
[----:B------:R4:W-:Y:S04]  /*32470*/  STL [R1+0x478], R3 ;  /* 0x0004780301007387 */ /* 0x0009e80000100800 */
[----:B--2---:R-:W2:Y:S04]  /*32480*/  LDL.LU R185, [R1+0x80] ;  /* 0x0000800001b97983 */ /* 0x004ea80000300800 */
[----:B------:R-:W2:Y:S01]  /*32490*/  LDL.LU R7, [R1+0x84] ;  /* 0x0000840001077983 */ /* 0x000ea20000300800 */
[----:B-1----:R-:W-:Y:S01]  /*324a0*/  IMAD.MOV.U32 R190, RZ, RZ, R5 ;  /* 0x000000ffffbe7224 */ /* 0x002fe200078e0005 */
[----:B------:R-:W-:-:S02]  /*324b0*/  MOV R191, R6 ;  /* 0x0000000600bf7202 */ /* 0x000fc40000000f00 */
[----:B---3--:R-:W3:Y:S04]  /*324c0*/  LDL.LU R6, [R1+0x88] ;  /* 0x0000880001067983 */ /* 0x008ee80000300800 */
[----:B------:R-:W3:Y:S04]  /*324d0*/  LDL.LU R5, [R1+0x8c] ;  /* 0x00008c0001057983 */ /* 0x000ee80000300800 */
[----:B------:R1:W-:Y:S02]  /*324e0*/  LDGSTS.E [R187+0x1800c], desc[UR8][R190.64], P1 ;  /* 0x1800c000bebb7fae */ /* 0x0003e40008921848 */
[----:B-1----:R-:W-:Y:S01]  /*324f0*/  MOV R191, R3 ;  /* 0x0000000300bf7202 */ /* 0x002fe20000000f00 */
[----:B------:R-:W-:Y:S01]  /*32500*/  IMAD.MOV.U32 R190, RZ, RZ, R0 ;  /* 0x000000ffffbe7224 */ /* 0x000fe200078e0000 */
[----:B----4-:R-:W4:Y:S04]  /*32510*/  LDL.LU R3, [R1+0x90] ;  /* 0x0000900001037983 */ /* 0x010f280000300800 */
[----:B------:R-:W4:Y:S04]  /*32520*/  LDL.LU R0, [R1+0x94] ;  /* 0x0000940001007983 */ /* 0x000f280000300800 */
[----:B------:R1:W-:Y:S01]  /*32530*/  LDGSTS.E [R187+0x1c00c], desc[UR8][R190.64], P1 ;  /* 0x1c00c000bebb7fae */ /* 0x0003e20008921848 */
[----:B------:R-:W-:-:S04]  /*32540*/  ISETP.GT.AND P1, PT, R180, 0x4, PT ;  /* 0x00000004b400780c */ /* 0x000fc80003f24270 */
[----:B-1----:R-:W-:-:S04]  /*32550*/  SEL R187, RZ, 0x4, !P1 ;  /* 0x00000004ffbb7807 */ /* 0x002fc80004800000 */
[----:B------:R-:W-:Y:S02]  /*32560*/  SEL R187, R187, RZ, !P0 ;  /* 0x000000ffbbbb7207 */ /* 0x000fe40004000000 */
[----:B------:R-:W-:Y:S02]  /*32570*/  IADD3 R186, P1, R186, UR4, RZ ;  /* 0x00000004baba7c10 */ /* 0x000fe4000ff3e0ff */
[----:B------:R-:W-:Y:S02]  /*32580*/  ISETP.NE.U32.AND P2, PT, R187, RZ, PT ;  /* 0x000000ffbb00720c */ /* 0x000fe40003f45070 */
[----:B------:R-:W-:Y:S02]  /*32590*/  LOP3.LUT R187, R4, 0x10, RZ, 0x3c, !PT ;  /* 0x0000001004bb7812 */ /* 0x000fe400078e3cff */
[----:B------:R-:W-:Y:S02]  /*325a0*/  IADD3.X R23, R23, UR6, RZ, P1, !PT ;  /* 0x0000000617177c10 */ /* 0x000fe40008ffe4ff */
[----:B------:R-:W-:Y:S01]  /*325b0*/  MOV R190, R186 ;  /* 0x000000ba00be7202 */ /* 0x000fe20000000f00 */
[----:B------:R-:W-:-:S02]  /*325c0*/  VIADD R187, R187, UR12 ;  /* 0x0000000cbbbb7c36 */ /* 0x000fc40008000000 */
[----:B------:R-:W-:Y:S01]  /*325d0*/  IMAD.MOV.U32 R191, RZ, RZ, R23 ;  /* 0x000000ffffbf7224 */ /* 0x000fe200078e0017 */
[----:B------:R-:W-:Y:S02]  /*325e0*/  ISETP.GT.AND P1, PT, R180, 0x5, PT ;  /* 0x00000005b400780c */ /* 0x000fe40003f24270 */
[----:B------:R-:W-:Y:S02]  /*325f0*/  IADD3 R183, P3, R183, UR4, RZ ;  /* 0x00000004b7b77c10 */ /* 0x000fe4000ff7e0ff */
[----:B------:R1:W-:Y:S02]  /*32600*/  LDGSTS.E [R187], desc[UR8][R190.64], P2 ;  /* 0x00000000bebb7fae */ /* 0x0003e40009121848 */
[----:B------:R-:W-:Y:S02]  /*32610*/  IADD3.X R154, R154, UR6, RZ, P3, !PT ;  /* 0x000000069a9a7c10 */ /* 0x000fe40009ffe4ff */
[----:B-1----:R-:W-:-:S04]  /*32620*/  SEL R190, RZ, 0x4, !P1 ;  /* 0x00000004ffbe7807 */ /* 0x002fc80004800000 */
[----:B------:R-:W-:Y:S01]  /*32630*/  SEL R190, R190, RZ, !P0 ;  /* 0x000000ffbebe7207 */ /* 0x000fe20004000000 */
[----:B------:R-:W-:-:S03]  /*32640*/  IMAD.MOV.U32 R191, RZ, RZ, R154 ;  /* 0x000000ffffbf7224 */ /* 0x000fc600078e009a */
[----:B------:R-:W-:Y:S02]  /*32650*/  ISETP.NE.U32.AND P1, PT, R190, RZ, PT ;  /* 0x000000ffbe00720c */ /* 0x000fe40003f25070 */
[----:B------:R-:W-:-:S05]  /*32660*/  MOV R190, R183 ;  /* 0x000000b700be7202 */ /* 0x000fca0000000f00 */
[----:B------:R1:W-:Y:S01]  /*32670*/  LDGSTS.E [R187+0x4000], desc[UR8][R190.64], P2 ;  /* 0x04000000bebb7fae */ /* 0x0003e20009121848 */
[----:B------:R-:W-:Y:S02]  /*32680*/  ISETP.GT.AND P2, PT, R180, 0x6, PT ;  /* 0x00000006b400780c */ /* 0x000fe40003f44270 */
[----:B------:R-:W-:Y:S02]  /*32690*/  IADD3 R155, P3, R155, UR4, RZ ;  /* 0x000000049b9b7c10 */ /* 0x000fe4000ff7e0ff */
[----:B------:R-:W-:Y:S02]  /*326a0*/  IADD3 R152, P4, R152, UR4, RZ ;  /* 0x0000000498987c10 */ /* 0x000fe4000ff9e0ff */
[----:B------:R-:W-:Y:S02]  /*326b0*/  IADD3.X R158, R158, UR6, RZ, P3, !PT ;  /* 0x000000069e9e7c10 */ /* 0x000fe40009ffe4ff */
[----:B-1----:R-:W-:-:S04]  /*326c0*/  SEL R190, RZ, 0x4, !P2 ;  /* 0x00000004ffbe7807 */ /* 0x002fc80005000000 */
[----:B------:R-:W-:Y:S01]  /*326d0*/  SEL R190, R190, RZ, !P0 ;  /* 0x000000ffbebe7207 */ /* 0x000fe20004000000 */
[----:B------:R-:W-:Y:S01]  /*326e0*/  IMAD.MOV.U32 R191, RZ, RZ, R158 ;  /* 0x000000ffffbf7224 */ /* 0x000fe200078e009e */
[----:B------:R-:W-:Y:S02]  /*326f0*/  IADD3.X R153, R153, UR6, RZ, P4, !PT ;  /* 0x0000000699997c10 */ /* 0x000fe4000a7fe4ff */
[----:B------:R-:W-:Y:S02]  /*32700*/  ISETP.NE.U32.AND P2, PT, R190, RZ, PT ;  /* 0x000000ffbe00720c */ /* 0x000fe40003f45070 */
[----:B------:R-:W-:Y:S01]  /*32710*/  MOV R190, R155 ;  /* 0x0000009b00be7202 */ /* 0x000fe20000000f00 */
[----:B------:R-:W-:Y:S04]  /*32720*/  LDGSTS.E [R187+0x4], desc[UR8][R152.64], P1 ;  /* 0x0000400098bb7fae */ /* 0x000fe80008921848 */
[----:B------:R1:W-:Y:S01]  /*32730*/  LDGSTS.E [R187+0x4004], desc[UR8][R190.64], P1 ;  /* 0x04004000bebb7fae */ /* 0x0003e20008921848 */
[----:B------:R-:W-:-:S02]  /*32740*/  ISETP.GT.AND P1, PT, R180, 0x7, PT ;  /* 0x00000007b400780c */ /* 0x000fc40003f24270 */
        /* <DEDUP_REMOVED lines=15> */
[----:B-1----:R-:W-:-:S03]  /*32840*/  SEL R190, RZ, 0x4, !P2 ;  /* 0x00000004ffbe7807 */ /* 0x002fc60005000000 */
[----:B------:R-:W-:Y:S01]  /*32850*/  LDGSTS.E [R187+0xc], desc[UR8][R160.64], P1 ;  /* 0x0000c000a0bb7fae */ /* 0x000fe20008921848 */
[----:B------:R-:W-:Y:S02]  /*32860*/  IADD3.X R181, R181, UR6, RZ, P3, !PT ;  /* 0x00000006b5b57c10 */ /* 0x000fe40009ffe4ff */
[----:B------:R-:W-:-:S03]  /*32870*/  SEL R190, R190, RZ, !P0 ;  /* 0x000000ffbebe7207 */ /* 0x000fc60004000000 */
[----:B------:R-:W-:Y:S01]  /*32880*/  IMAD.MOV.U32 R191, RZ, RZ, R181 ;  /* 0x000000ffffbf7224 */ /* 0x000fe200078e00b5 */
[----:B------:R-:W-:Y:S02]  /*32890*/  ISETP.NE.U32.AND P2, PT, R190, RZ, PT ;  /* 0x000000ffbe00720c */ /* 0x000fe40003f45070 */
[----:B------:R-:W-:-:S05]  /*328a0*/  MOV R190, R163 ;  /* 0x000000a300be7202 */ /* 0x000fca0000000f00 */
[----:B------:R1:W-:Y:S01]  /*328b0*/  LDGSTS.E [R187+0x400c], desc[UR8][R190.64], P1 ;  /* 0x0400c000bebb7fae */ /* 0x0003e20008921848 */
[----:B------:R-:W-:Y:S02]  /*328c0*/  ISETP.GT.AND P1, PT, R180, 0x25, PT ;  /* 0x00000025b400780c */ /* 0x000fe40003f24270 */
[----:B--2---:R-:W-:-:S04]  /*328d0*/  IADD3 R7, P4, R7, UR4, RZ ;  /* 0x0000000407077c10 */ /* 0x004fc8000ff9e0ff */
[----:B------:R-:W-:Y:S01]  /*328e0*/  IADD3.X R185, R185, UR6, RZ, P4, !PT ;  /* 0x00000006b9b97c10 */ /* 0x000fe2000a7fe4ff */
[----:B------:R-:W-:Y:S01]  /*328f0*/  STL [R1+0x84], R7 ;  /* 0x0000840701007387 */ /* 0x000fe20000100800 */
[----:B-1----:R-:W-:-:S03]  /*32900*/  MOV R190, R7 ;  /* 0x0000000700be7202 */ /* 0x002fc60000000f00 */
[----:B------:R1:W-:Y:S01]  /*32910*/  STL [R1+0x80], R185 ;  /* 0x000080b901007387 */ /* 0x0003e20000100800 */
[----:B------:R-:W-:-:S03]  /*32920*/  IMAD.MOV.U32 R191, RZ, RZ, R185 ;  /* 0x000000ffffbf7224 */ /* 0x000fc600078e00b9 */
[----:B------:R-:W2:Y:S04]  /*32930*/  LDL.LU R189, [R1+0x98] ;  /* 0x0000980001bd7983 */ /* 0x000ea80000300800 */
[----:B------:R-:W2:Y:S04]  /*32940*/  LDL.LU R188, [R1+0x9c] ;  /* 0x00009c0001bc7983 */ /* 0x000ea80000300800 */
[----:B-1----:R-:W2:Y:S04]  /*32950*/  LDL.LU R185, [R1+0xa0] ;  /* 0x0000a00001b97983 */ /* 0x002ea80000300800 */
[----:B------:R-:W2:Y:S01]  /*32960*/  LDL.LU R7, [R1+0xa4] ;  /* 0x0000a40001077983 */ /* 0x000ea20000300800 */
[----:B---3--:R-:W-:-:S03]  /*32970*/  IADD3 R5, P3, R5, UR4, RZ ;  /* 0x0000000405057c10 */ /* 0x008fc6000ff7e0ff */
[----:B------:R1:W-:Y:S01]  /*32980*/  LDGSTS.E [R187+0x8000], desc[UR8][R190.64], P2 ;  /* 0x08000000bebb7fae */ /* 0x0003e20009121848 */
[----:B----4-:R-:W-:Y:S02]  /*32990*/  IADD3 R0, P4, R0, UR4, RZ ;  /* 0x0000000400007c10 */ /* 0x010fe4000ff9e0ff */
[----:B------:R-:W-:Y:S02]  /*329a0*/  IADD3.X R6, R6, UR6, RZ, P3, !PT ;  /* 0x0000000606067c10 */ /* 0x000fe40009ffe4ff */
[----:B-1----:R-:W-:-:S04]  /*329b0*/  SEL R190, RZ, 0x4, !P1 ;  /* 0x00000004ffbe7807 */ /* 0x002fc80004800000 */
[----:B------:R-:W-:Y:S01]  /*329c0*/  SEL R190, R190, RZ, !P0 ;  /* 0x000000ffbebe7207 */ /* 0x000fe20004000000 */
[----:B------:R-:W-:Y:S01]  /*329d0*/  IMAD.MOV.U32 R191, RZ, RZ, R6 ;  /* 0x000000ffffbf7224 */ /* 0x000fe200078e0006 */
[----:B------:R-:W-:Y:S02]  /*329e0*/  IADD3.X R3, R3, UR6, RZ, P4, !PT ;  /* 0x0000000603037c10 */ /* 0x000fe4000a7fe4ff */
[----:B------:R-:W-:Y:S01]  /*329f0*/  ISETP.NE.U32.AND P1, PT, R190, RZ, PT ;  /* 0x000000ffbe00720c */ /* 0x000fe20003f25070 */
[----:B------:R-:W-:Y:S01]  /*32a00*/  STL [R1+0x8c], R5 ;  /* 0x00008c0501007387 */ /* 0x000fe20000100800 */
[----:B------:R-:W-:-:S03]  /*32a10*/  MOV R190, R5 ;  /* 0x0000000500be7202 */ /* 0x000fc60000000f00 */
[----:B------:R1:W-:Y:S04]  /*32a20*/  STL [R1+0x88], R6 ;  /* 0x0000880601007387 */ /* 0x0003e80000100800 */
[----:B------:R-:W-:Y:S04]  /*32a30*/  STL [R1+0x94], R0 ;  /* 0x0000940001007387 */ /* 0x000fe80000100800 */
[----:B------:R3:W-:Y:S04]  /*32a40*/  STL [R1+0x90], R3 ;  /* 0x0000900301007387 */ /* 0x0007e80000100800 */
[----:B------:R4:W-:Y:S04]  /*32a50*/  LDGSTS.E [R187+0xc000], desc[UR8][R190.64], P2 ;  /* 0x0c000000bebb7fae */ /* 0x0009e80009121848 */
[----:B-1----:R-:W2:Y:S04]  /*32a60*/  LDL.LU R6, [R1+0xa8] ;  /* 0x0000a80001067983 */ /* 0x002ea80000300800 */
[----:B------:R-:W2:Y:S01]  /*32a70*/  LDL.LU R5, [R1+0xac] ;  /* 0x0000ac0001057983 */ /* 0x000ea20000300800 */
[----:B----4-:R-:W-:Y:S01]  /*32a80*/  IMAD.MOV.U32 R191, RZ, RZ, R3 ;  /* 0x000000ffffbf7224 */ /* 0x010fe200078e0003 */
[----:B------:R-:W-:-:S02]  /*32a90*/  MOV R190, R0 ;  /* 0x0000000000be7202 */ /* 0x000fc40000000f00 */
[----:B---3--:R-:W3:Y:S04]  /*32aa0*/  LDL.LU R3, [R1+0xb0] ;  /* 0x0000b00001037983 */ /* 0x008ee80000300800 */
[----:B------:R-:W4:Y:S01]  /*32ab0*/  LDL.LU R0, [R1+0xb4] ;  /* 0x0000b40001007983 */ /* 0x000f220000300800 */
[----:B------:R-:W-:-:S03]  /*32ac0*/  ISETP.GT.AND P2, PT, R180, 0x26, PT ;  /* 0x00000026b400780c */ /* 0x000fc60003f44270 */
[----:B------:R1:W-:Y:S02]  /*32ad0*/  LDGSTS.E [R187+0x8004], desc[UR8][R190.64], P1 ;  /* 0x08004000bebb7fae */ /* 0x0003e40008921848 */
[----:B-1----:R-:W-:-:S04]  /*32ae0*/  SEL R190, RZ, 0x4, !P2 ;  /* 0x00000004ffbe7807 */ /* 0x002fc80005000000 */
[----:B------:R-:W-:-:S04]  /*32af0*/  SEL R190, R190, RZ, !P0 ;  /* 0x000000ffbebe7207 */ /* 0x000fc80004000000 */
[----:B------:R-:W-:Y:S02]  /*32b00*/  ISETP.NE.U32.AND P2, PT, R190, RZ, PT ;  /* 0x000000ffbe00720c */ /* 0x000fe40003f45070 */
[----:B--2---:R-:W-:-:S04]  /*32b10*/  IADD3 R188, P3, R188, UR4, RZ ;  /* 0x00000004bcbc7c10 */ /* 0x004fc8000ff7e0ff */
[----:B------:R-:W-:Y:S02]  /*32b20*/  IADD3.X R189, R189, UR6, RZ, P3, !PT ;  /* 0x00000006bdbd7c10 */ /* 0x000fe40009ffe4ff */
[----:B------:R-:W-:Y:S01]  /*32b30*/  IADD3 R7, P4, R7, UR4, RZ ;  /* 0x0000000407077c10 */ /* 0x000fe2000ff9e0ff */
[----:B------:R-:W-:Y:S03]  /*32b40*/  STL [R1+0x9c], R188 ;  /* 0x00009cbc01007387 */ /* 0x000fe60000100800 */
[----:B------:R-:W-:Y:S01]  /*32b50*/  IADD3.X R185, R185, UR6, RZ, P4, !PT ;  /* 0x00000006b9b97c10 */ /* 0x000fe2000a7fe4ff */
[----:B------:R1:W-:Y:S01]  /*32b60*/  STL [R1+0x98], R189 ;  /* 0x000098bd01007387 */ /* 0x0003e20000100800 */
[----:B------:R-:W-:Y:S01]  /*32b70*/  MOV R190, R188 ;  /* 0x000000bc00be7202 */ /* 0x000fe20000000f00 */
[----:B------:R-:W-:Y:S02]  /*32b80*/  IMAD.MOV.U32 R191, RZ, RZ, R189 ;  /* 0x000000ffffbf7224 */ /* 0x000fe400078e00bd */
[----:B------:R-:W-:Y:S04]  /*32b90*/  STL [R1+0xa4], R7 ;  /* 0x0000a40701007387 */ /* 0x000fe80000100800 */
[----:B------:R2:W-:Y:S04]  /*32ba0*/  STL [R1+0xa0], R185 ;  /* 0x0000a0b901007387 */ /* 0x0005e80000100800 */
[----:B-1----:R-:W3:Y:S04]  /*32bb0*/  LDL.LU R189, [R1+0xb8] ;  /* 0x0000b80001bd7983 */ /* 0x002ee80000300800 */
[----:B------:R-:W3:Y:S04]  /*32bc0*/  LDL.LU R188, [R1+0xbc] ;  /* 0x0000bc0001bc7983 */ /* 0x000ee80000300800 */
[----:B------:R1:W-:Y:S01]  /*32bd0*/  LDGSTS.E [R187+0xc004], desc[UR8][R190.64], P1 ;  /* 0x0c004000bebb7fae */ /* 0x0003e20008921848 */
[----:B------:R-:W-:Y:S01]  /*32be0*/  ISETP.GT.AND P1, PT, R180, 0x27, PT ;  /* 0x00000027b400780c */ /* 0x000fe20003f24270 */
[----:B-1----:R-:W-:Y:S01]  /*32bf0*/  IMAD.MOV.U32 R191, RZ, RZ, R185 ;  /* 0x000000ffffbf7224 */ /* 0x002fe200078e00b9 */
[----:B------:R-:W-:Y:S01]  /*32c00*/  MOV R190, R7 ;  /* 0x0000000700be7202 */ /* 0x000fe20000000f00 */
[----:B--2---:R-:W2:Y:S04]  /*32c10*/  LDL.LU R185, [R1+0x280] ;  /* 0x0002800001b97983 */ /* 0x004ea80000300800 */
[----:B------:R-:W2:Y:S04]  /*32c20*/  LDL.LU R7, [R1+0x284] ;  /* 0x0002840001077983 */ /* 0x000ea80000300800 */
[----:B------:R1:W-:Y:S01]  /*32c30*/  LDGSTS.E [R187+0x8008], desc[UR8][R190.64], P2 ;  /* 0x08008000bebb7fae */ /* 0x0003e20009121848 */
[----:B------:R-:W-:-:S04]  /*32c40*/  IADD3 R5, P3, R5, UR4, RZ ;  /* 0x0000000405057c10 */ /* 0x000fc8000ff7e0ff */
[----:B------:R-:W-:Y:S02]  /*32c50*/  IADD3.X R6, R6, UR6, RZ, P3, !PT ;  /* 0x0000000606067c10 */ /* 0x000fe40009ffe4ff */
[----:B-1----:R-:W-:Y:S02]  /*32c60*/  SEL R190, RZ, 0x4, !P1 ;  /* 0x00000004ffbe7807 */ /* 0x002fe40004800000 */
[----:B----4-:R-:W-:Y:S02]  /*32c70*/  IADD3 R0, P4, R0, UR4, RZ ;  /* 0x0000000400007c10 */ /* 0x010fe4000ff9e0ff */
[----:B------:R-:W-:Y:S02]  /*32c80*/  SEL R190, R190, RZ, !P0 ;  /* 0x000000ffbebe7207 */ /* 0x000fe40004000000 */
[----:B---3--:R-:W-:Y:S01]  /*32c90*/  IADD3.X R3, R3, UR6, RZ, P4, !PT ;  /* 0x0000000603037c10 */ /* 0x008fe2000a7fe4ff */
[----:B------:R-:W-:Y:S01]  /*32ca0*/  STL [R1+0xac], R5 ;  /* 0x0000ac0501007387 */ /* 0x000fe20000100800 */
[----:B------:R-:W-:Y:S01]  /*32cb0*/  ISETP.NE.U32.AND P1, PT, R190, RZ, PT ;  /* 0x000000ffbe00720c */ /* 0x000fe20003f25070 */
[----:B------:R-:W-:Y:S01]  /*32cc0*/  IMAD.MOV.U32 R191, RZ, RZ, R6 ;  /* 0x000000ffffbf7224 */ /* 0x000fe200078e0006 */
[----:B------:R-:W-:Y:S01]  /*32cd0*/  MOV R190, R5 ;  /* 0x0000000500be7202 */ /* 0x000fe20000000f00 */
[----:B------:R1:W-:Y:S04]  /*32ce0*/  STL [R1+0xa8], R6 ;  /* 0x0000a80601007387 */ /* 0x0003e80000100800 */
[----:B------:R-:W-:Y:S04]  /*32cf0*/  STL [R1+0xb4], R0 ;  /* 0x0000b40001007387 */ /* 0x000fe80000100800 */
[----:B------:R3:W-:Y:S04]  /*32d00*/  STL [R1+0xb0], R3 ;  /* 0x0000b00301007387 */ /* 0x0007e80000100800 */
[----:B-1----:R-:W4:Y:S04]  /*32d10*/  LDL.LU R6, [R1+0x288] ;  /* 0x0002880001067983 */ /* 0x002f280000300800 */
[----:B------:R-:W4:Y:S04]  /*32d20*/  LDL.LU R5, [R1+0x28c] ;  /* 0x00028c0001057983 */ /* 0x000f280000300800 */
[----:B------:R1:W-:Y:S02]  /*32d30*/  LDGSTS.E [R187+0xc008], desc[UR8][R190.64], P2 ;  /* 0x0c008000bebb7fae */ /* 0x0003e40009121848 */
[----:B-1----:R-:W-:Y:S01]  /*32d40*/  IMAD.MOV.U32 R191, RZ, RZ, R3 ;  /* 0x000000ffffbf7224 */ /* 0x002fe200078e0003 */
[----:B------:R-:W-:Y:S01]  /*32d50*/  MOV R190, R0 ;  /* 0x0000000000be7202 */ /* 0x000fe20000000f00 */
[----:B---3--:R-:W3:Y:S04]  /*32d60*/  LDL.LU R3, [R1+0x290] ;  /* 0x0002900001037983 */ /* 0x008ee80000300800 */
[----:B------:R-:W3:Y:S01]  /*32d70*/  LDL.LU R0, [R1+0x294] ;  /* 0x0002940001007983 */ /* 0x000ee20000300800 */
[----:B------:R-:W-:-:S03]  /*32d80*/  ISETP.GT.AND P2, PT, R180, 0x44, PT ;  /* 0x00000044b400780c */ /* 0x000fc60003f44270 */
[----:B------:R1:W-:Y:S02]  /*32d90*/  LDGSTS.E [R187+0x800c], desc[UR8][R190.64], P1 ;  /* 0x0800c000bebb7fae */ /* 0x0003e40008921848 */
[----:B-1----:R-:W-:-:S04]  /*32da0*/  SEL R190, RZ, 0x4, !P2 ;  /* 0x00000004ffbe7807 */ /* 0x002fc80005000000 */
[----:B------:R-:W-:-:S04]  /*32db0*/  SEL R190, R190, RZ, !P0 ;  /* 0x000000ffbebe7207 */ /* 0x000fc80004000000 */
[----:B------:R-:W-:Y:S02]  /*32dc0*/  ISETP.NE.U32.AND P2, PT, R190, RZ, PT ;  /* 0x000000ffbe00720c */ /* 0x000fe40003f45070 */
[----:B------:R-:W-:-:S04]  /*32dd0*/  IADD3 R188, P3, R188, UR4, RZ ;  /* 0x00000004bcbc7c10 */ /* 0x000fc8000ff7e0ff */
[----:B------:R-:W-:Y:S01]  /*32de0*/  IADD3.X R189, R189, UR6, RZ, P3, !PT ;  /* 0x00000006bdbd7c10 */ /* 0x000fe20009ffe4ff */
[----:B------:R-:W-:Y:S01]  /*32df0*/  STL [R1+0xbc], R188 ;  /* 0x0000bcbc01007387 */ /* 0x000fe20000100800 */
[----:B------:R-:W-:-:S03]  /*32e00*/  MOV R190, R188 ;  /* 0x000000bc00be7202 */ /* 0x000fc60000000f00 */
[----:B------:R-:W-:Y:S01]  /*32e10*/  IMAD.MOV.U32 R191, RZ, RZ, R189 ;  /* 0x000000ffffbf7224 */ /* 0x000fe200078e00bd */
[----:B------:R1:W-:Y:S04]  /*32e20*/  STL [R1+0xb8], R189 ;  /* 0x0000b8bd01007387 */ /* 0x0003e80000100800 */
[----:B------:R1:W-:Y:S01]  /*32e30*/  LDGSTS.E [R187+0xc00c], desc[UR8][R190.64], P1 ;  /* 0x0c00c000bebb7fae */ /* 0x0003e20008921848 */
[----:B--2---:R-:W-:-:S04]  /*32e40*/  IADD3 R7, P4, R7, UR4, RZ ;  /* 0x0000000407077c10 */ /* 0x004fc8000ff9e0ff */
[----:B------:R-:W-:Y:S01]  /*32e50*/  IADD3.X R185, R185, UR6, RZ, P4, !PT ;  /* 0x00000006b9b97c10 */ /* 0x000fe2000a7fe4ff */
[----:B------:R-:W-:Y:S01]  /*32e60*/  STL [R1+0x284], R7 ;  /* 0x0002840701007387 */ /* 0x000fe20000100800 */
[----:B-1----:R-:W-:-:S03]  /*32e70*/  MOV R190, R7 ;  /* 0x0000000700be7202 */ /* 0x002fc60000000f00 */
[----:B------:R1:W-:Y:S01]  /*32e80*/  STL [R1+0x280], R185 ;  /* 0x000280b901007387 */ /* 0x0003e20000100800 */
[----:B------:R-:W-:-:S03]  /*32e90*/  IMAD.MOV.U32 R191, RZ, RZ, R185 ;  /* 0x000000ffffbf7224 */ /* 0x000fc600078e00b9 */
[----:B------:R-:W2:Y:S01]  /*32ea0*/  LDL.LU R189, [R1+0x298] ;  /* 0x0002980001bd7983 */ /* 0x000ea20000300800 */
[----:B------:R-:W-:-:S03]  /*32eb0*/  ISETP.GT.AND P1, PT, R180, 0x45, PT ;  /* 0x00000045b400780c */ /* 0x000fc60003f24270 */
[----:B------:R-:W2:Y:S04]  /*32ec0*/  LDL.LU R188, [R1+0x29c] ;  /* 0x00029c0001bc7983 */ /* 0x000ea80000300800 */
[----:B-1----:R-:W2:Y:S04]  /*32ed0*/  LDL.LU R185, [R1+0x2a0] ;  /* 0x0002a00001b97983 */ /* 0x002ea80000300800 */
[----:B------:R-:W2:Y:S04]  /*32ee0*/  LDL.LU R7, [R1+0x2a4] ;  /* 0x0002a40001077983 */ /* 0x000ea80000300800 */
[----:B------:R1:W-:Y:S02]  /*32ef0*/  LDGSTS.E [R187+0x10000], desc[UR8][R190.64], P2 ;  /* 0x10000000bebb7fae */ /* 0x0003e40009121848 */
[----:B-1----:R-:W-:-:S02]  /*32f00*/  SEL R190, RZ, 0x4, !P1 ;  /* 0x00000004ffbe7807 */ /* 0x002fc40004800000 */
[----:B----4-:R-:W-:Y:S02]  /*32f10*/  IADD3 R5, P3, R5, UR4, RZ ;  /* 0x0000000405057c10 */ /* 0x010fe4000ff7e0ff */
[----:B------:R-:W-:Y:S02]  /*32f20*/  SEL R190, R190, RZ, !P0 ;  /* 0x000000ffbebe7207 */ /* 0x000fe40004000000 */
[----:B------:R-:W-:Y:S02]  /*32f30*/  IADD3.X R6, R6, UR6, RZ, P3, !PT ;  /* 0x0000000606067c10 */ /* 0x000fe40009ffe4ff */
[----:B------:R-:W-:Y:S01]  /*32f40*/  ISETP.NE.U32.AND P1, PT, R190, RZ, PT ;  /* 0x000000ffbe00720c */ /* 0x000fe20003f25070 */
[----:B------:R-:W-:Y:S01]  /*32f50*/  STL [R1+0x28c], R5 ;  /* 0x00028c0501007387 */ /* 0x000fe20000100800 */
[----:B------:R-:W-:Y:S01]  /*32f60*/  MOV R190, R5 ;  /* 0x0000000500be7202 */ /* 0x000fe20000000f00 */
[----:B------:R-:W-:Y:S02]  /*32f70*/  IMAD.MOV.U32 R191, RZ, RZ, R6 ;  /* 0x000000ffffbf7224 */ /* 0x000fe400078e0006 */
[----:B------:R1:W-:Y:S04]  /*32f80*/  STL [R1+0x288], R6 ;  /* 0x0002880601007387 */ /* 0x0003e80000100800 */
[----:B------:R4:W-:Y:S01]  /*32f90*/  LDGSTS.E [R187+0x14000], desc[UR8][R190.64], P2 ;  /* 0x14000000bebb7fae */ /* 0x0009e20009121848 */
[----:B---3--:R-:W-:-:S04]  /*32fa0*/  IADD3 R0, P4, R0, UR4, RZ ;  /* 0x0000000400007c10 */ /* 0x008fc8000ff9e0ff */
[----:B------:R-:W-:Y:S01]  /*32fb0*/  IADD3.X R3, R3, UR6, RZ, P4, !PT ;  /* 0x0000000603037c10 */ /* 0x000fe2000a7fe4ff */
[----:B------:R-:W-:Y:S01]  /*32fc0*/  STL [R1+0x294], R0 ;  /* 0x0002940001007387 */ /* 0x000fe20000100800 */
[----:B----4-:R-:W-:-:S03]  /*32fd0*/  MOV R190, R0 ;  /* 0x0000000000be7202 */ /* 0x010fc60000000f00 */
[----:B------:R3:W-:Y:S01]  /*32fe0*/  STL [R1+0x290], R3 ;  /* 0x0002900301007387 */ /* 0x0007e20000100800 */
[----:B------:R-:W-:-:S03]  /*32ff0*/  IMAD.MOV.U32 R191, RZ, RZ, R3 ;  /* 0x000000ffffbf7224 */ /* 0x000fc600078e0003 */
[----:B-1----:R-:W4:Y:S04]  /*33000*/  LDL.LU R6, [R1+0x2a8] ;  /* 0x0002a80001067983 */ /* 0x002f280000300800 */
[----:B------:R-:W4:Y:S04]  /*33010*/  LDL.LU R5, [R1+0x2ac] ;  /* 0x0002ac0001057983 */ /* 0x000f280000300800 */
[----:B---3--:R-:W3:Y:S04]  /*33020*/  LDL.LU R3, [R1+0x2b0] ;  /* 0x0002b00001037983 */ /* 0x008ee80000300800 */
[----:B------:R-:W3:Y:S01]  /*33030*/  LDL.LU R0, [R1+0x2b4] ;  /* 0x0002b40001007983 */ /* 0x000ee20000300800 */
        /* <DEDUP_REMOVED lines=24> */
[----:B----4-:R-:W-:-:S02]  /*331c0*/  IADD3 R5, P3, R5, UR4, RZ ;  /* 0x0000000405057c10 */ /* 0x010fc4000ff7e0ff */
[----:B-1----:R-:W-:Y:S02]  /*331d0*/  SEL R190, RZ, 0x4, !P1 ;  /* 0x00000004ffbe7807 */ /* 0x002fe40004800000 */
[----:B------:R-:W-:Y:S02]  /*331e0*/  IADD3.X R6, R6, UR6, RZ, P3, !PT ;  /* 0x0000000606067c10 */ /* 0x000fe40009ffe4ff */
[----:B---3--:R-:W-:Y:S02]  /*331f0*/  IADD3 R0, P4, R0, UR4, RZ ;  /* 0x0000000400007c10 */ /* 0x008fe4000ff9e0ff */
[----:B------:R-:W-:Y:S02]  /*33200*/  SEL R190, R190, RZ, !P0 ;  /* 0x000000ffbebe7207 */ /* 0x000fe40004000000 */
[----:B------:R-:W-:Y:S01]  /*33210*/  IADD3.X R3, R3, UR6, RZ, P4, !PT ;  /* 0x0000000603037c10 */ /* 0x000fe2000a7fe4ff */
[----:B------:R-:W-:Y:S01]  /*33220*/  STL [R1+0x2ac], R5 ;  /* 0x0002ac0501007387 */ /* 0x000fe20000100800 */
[----:B------:R-:W-:Y:S01]  /*33230*/  ISETP.NE.U32.AND P1, PT, R190, RZ, PT ;  /* 0x000000ffbe00720c */ /* 0x000fe20003f25070 */
[----:B------:R-:W-:-:S02]  /*33240*/  IMAD.MOV.U32 R191, RZ, RZ, R6 ;  /* 0x000000ffffbf7224 */ /* 0x000fc400078e0006 */
[----:B------:R1:W-:Y:S01]  /*33250*/  STL [R1+0x2a8], R6 ;  /* 0x0002a80601007387 */ /* 0x0003e20000100800 */
[----:B------:R-:W-:-:S03]  /*33260*/  MOV R190, R5 ;  /* 0x0000000500be7202 */ /* 0x000fc60000000f00 */
        /* <DEDUP_REMOVED lines=15> */
[----:B------:R-:W-:Y:S02]  /*33360*/  IADD3.X R189, R189, UR6, RZ, P3, !PT ;  /* 0x00000006bdbd7c10 */ /* 0x000fe40009ffe4ff */
[----:B------:R-:W-:-:S03]  /*33370*/  MOV R190, R188 ;  /* 0x000000bc00be7202 */ /* 0x000fc60000000f00 */
[----:B------:R-:W-:-:S05]  /*33380*/  IMAD.MOV.U32 R191, RZ, RZ, R189 ;  /* 0x000000ffffbf7224 */ /* 0x000fca00078e00bd */
[----:B------:R1:W-:Y:S01]  /*33390*/  LDGSTS.E [R187+0x1400c], desc[UR8][R190.64], P1 ;  /* 0x1400c000bebb7fae */ /* 0x0003e20008921848 */
[----:B--2---:R-:W-:-:S04]  /*333a0*/  IADD3 R7, P4, R7, UR4, RZ ;  /* 0x0000000407077c10 */ /* 0x004fc8000ff9e0ff */
[----:B------:R-:W-:Y:S02]  /*333b0*/  IADD3.X R185, R185, UR6, RZ, P4, !PT ;  /* 0x00000006b9b97c10 */ /* 0x000fe4000a7fe4ff */
[----:B-1----:R-:W-:-:S03]  /*333c0*/  MOV R190, R7 ;  /* 0x0000000700be7202 */ /* 0x002fc60000000f00 */
[----:B------:R-:W-:Y:S01]  /*333d0*/  IMAD.MOV.U32 R191, RZ, RZ, R185 ;  /* 0x000000ffffbf7224 */ /* 0x000fe200078e00b9 */
[----:B------:R-:W-:-:S04]  /*333e0*/  ISETP.GT.AND P1, PT, R180, 0x65, PT ;  /* 0x00000065b400780c */ /* 0x000fc80003f24270 */
[----:B------:R1:W-:Y:S02]  /*333f0*/  LDGSTS.E [R187+0x18000], desc[UR8][R190.64], P2 ;  /* 0x18000000bebb7fae */ /* 0x0003e40009121848 */
[----:B-1----:R-:W-:-:S04]  /*33400*/  SEL R190, RZ, 0x4, !P1 ;  /* 0x00000004ffbe7807 */ /* 0x002fc80004800000 */
[----:B------:R-:W-:-:S04]  /*33410*/  SEL R190, R190, RZ, !P0 ;  /* 0x000000ffbebe7207 */ /* 0x000fc80004000000 */
[----:B------:R-:W-:Y:S01]  /*33420*/  ISETP.NE.U32.AND P1, PT, R190, RZ, PT ;  /* 0x000000ffbe00720c */ /* 0x000fe20003f25070 */
[----:B------:R1:W-:Y:S01]  /*33430*/  STL [R1+0x2bc], R188 ;  /* 0x0002bcbc01007387 */ /* 0x0003e20000100800 */
[----:B----4-:R-:W-:-:S04]  /*33440*/  IADD3 R5, P3, R5, UR4, RZ ;  /* 0x0000000405057c10 */ /* 0x010fc8000ff7e0ff */
[----:B------:R-:W-:Y:S02]  /*33450*/  IADD3.X R6, R6, UR6, RZ, P3, !PT ;  /* 0x0000000606067c10 */ /* 0x000fe40009ffe4ff */
[----:B------:R-:W-:-:S03]  /*33460*/  MOV R190, R5 ;  /* 0x0000000500be7202 */ /* 0x000fc60000000f00 */
[----:B------:R-:W-:Y:S01]  /*33470*/  IMAD.MOV.U32 R191, RZ, RZ, R6 ;  /* 0x000000ffffbf7224 */ /* 0x000fe200078e0006 */
[----:B------:R2:W-:Y:S04]  /*33480*/  STL [R1+0x2b8], R189 ;  /* 0x0002b8bd01007387 */ /* 0x0005e80000100800 */
[----:B------:R-:W-:Y:S01]  /*33490*/  STL [R1+0x484], R7 ;  /* 0x0004840701007387 */ /* 0x000fe20000100800 */
[----:B---3--:R-:W-:-:S03]  /*334a0*/  IADD3 R0, P4, R0, UR4, RZ ;  /* 0x0000000400007c10 */ /* 0x008fc6000ff9e0ff */
[----:B------:R3:W-:Y:S01]  /*334b0*/  LDGSTS.E [R187+0x1c000], desc[UR8][R190.64], P2 ;  /* 0x1c000000bebb7fae */ /* 0x0007e20009121848 */
[----:B------:R-:W-:-:S03]  /*334c0*/  IADD3.X R3, R3, UR6, RZ, P4, !PT ;  /* 0x0000000603037c10 */ /* 0x000fc6000a7fe4ff */
[----:B------:R4:W-:Y:S01]  /*334d0*/  STL [R1+0x480], R185 ;  /* 0x000480b901007387 */ /* 0x0009e20000100800 */
[----:B------:R-:W-:-:S03]  /*334e0*/  ISETP.GT.AND P2, PT, R180, 0x66, PT ;  /* 0x00000066b400780c */ /* 0x000fc60003f44270 */
[----:B-1----:R-:W4:Y:S01]  /*334f0*/  LDL.LU R188, [R1+0x4a4] ;  /* 0x0004a40001bc7983 */ /* 0x002f220000300800 */
[----:B---3--:R-:W-:Y:S01]  /*33500*/  MOV R190, R0 ;  /* 0x0000000000be7202 */ /* 0x008fe20000000f00 */
[----:B------:R-:W-:Y:S02]  /*33510*/  IMAD.MOV.U32 R191, RZ, RZ, R3 ;  /* 0x000000ffffbf7224 */ /* 0x000fe400078e0003 */
[----:B------:R-:W-:Y:S04]  /*33520*/  STL [R1+0x48c], R5 ;  /* 0x00048c0501007387 */ /* 0x000fe80000100800 */
[----:B------:R1:W-:Y:S04]  /*33530*/  STL [R1+0x488], R6 ;  /* 0x0004880601007387 */ /* 0x0003e80000100800 */
[----:B------:R-:W-:Y:S04]  /*33540*/  STL [R1+0x494], R0 ;  /* 0x0004940001007387 */ /* 0x000fe80000100800 */
[----:B--2---:R-:W2:Y:S04]  /*33550*/  LDL.LU R189, [R1+0x4a0] ;  /* 0x0004a00001bd7983 */ /* 0x004ea80000300800 */
[----:B------:R3:W-:Y:S04]  /*33560*/  STL [R1+0x490], R3 ;  /* 0x0004900301007387 */ /* 0x0007e80000100800 */
[----:B------:R1:W-:Y:S04]  /*33570*/  LDGSTS.E [R187+0x18004], desc[UR8][R190.64], P1 ;  /* 0x18004000bebb7fae */ /* 0x0003e80008921848 */
[----:B----4-:R-:W4:Y:S04]  /*33580*/  LDL.LU R185, [R1+0x4a8] ;  /* 0x0004a80001b97983 */ /* 0x010f280000300800 */
[----:B------:R-:W4:Y:S01]  /*33590*/  LDL.LU R7, [R1+0x4ac] ;  /* 0x0004ac0001077983 */ /* 0x000f220000300800 */
[----:B-1----:R-:W-:-:S03]  /*335a0*/  SEL R190, RZ, 0x4, !P2 ;  /* 0x00000004ffbe7807 */ /* 0x002fc60005000000 */
[----:B------:R-:W4:Y:S01]  /*335b0*/  LDL.LU R6, [R1+0x4b0] ;  /* 0x0004b00001067983 */ /* 0x000f220000300800 */
[----:B------:R-:W-:-:S03]  /*335c0*/  SEL R190, R190, RZ, !P0 ;  /* 0x000000ffbebe7207 */ /* 0x000fc60004000000 */
[----:B------:R-:W4:Y:S04]  /*335d0*/  LDL.LU R5, [R1+0x4b4] ;  /* 0x0004b40001057983 */ /* 0x000f280000300800 */
[----:B---3--:R-:W3:Y:S04]  /*335e0*/  LDL.LU R3, [R1+0x4b8] ;  /* 0x0004b80001037983 */ /* 0x008ee80000300800 */
[----:B------:R-:W3:Y:S01]  /*335f0*/  LDL.LU R0, [R1+0x4bc] ;  /* 0x0004bc0001007983 */ /* 0x000ee20000300800 */
[----:B------:R-:W-:-:S03]  /*33600*/  ISETP.NE.U32.AND P2, PT, R190, RZ, PT ;  /* 0x000000ffbe00720c */ /* 0x000fc60003f45070 */
[----:B------:R-:W4:Y:S04]  /*33610*/  LDL.LU R191, [R1+0x49c] ;  /* 0x00049c0001bf7983 */ /* 0x000f280000300800 */
[----:B------:R-:W3:Y:S01]  /*33620*/  LDL.LU R190, [R1+0x498] ;  /* 0x0004980001be7983 */ /* 0x000ee20000300800 */
[----:B------:R-:W-:-:S04]  /*33630*/  IADD3 R188, P4, R188, UR4, RZ ;  /* 0x00000004bcbc7c10 */ /* 0x000fc8000ff9e0ff */
[----:B--2---:R-:W-:Y:S02]  /*33640*/  IADD3.X R189, R189, UR6, RZ, P4, !PT ;  /* 0x00000006bdbd7c10 */ /* 0x004fe4000a7fe4ff */
[----:B----4-:R-:W-:-:S04]  /*33650*/  IADD3 R191, P3, R191, UR4, RZ ;  /* 0x00000004bfbf7c10 */ /* 0x010fc8000ff7e0ff */
[----:B---3--:R-:W-:Y:S01]  /*33660*/  IADD3.X R190, R190, UR6, RZ, P3, !PT ;  /* 0x00000006bebe7c10 */ /* 0x008fe20009ffe4ff */
[----:B------:R1:W-:Y:S04]  /*33670*/  STL [R1+0x49c], R191 ;  /* 0x00049cbf01007387 */ /* 0x0003e80000100800 */
[----:B------:R2:W-:Y:S01]  /*33680*/  STL [R1+0x498], R190 ;  /* 0x000498be01007387 */ /* 0x0005e20000100800 */
[----:B-1----:R-:W-:-:S04]  /*33690*/  LOP3.LUT R191, R191, R190, RZ, 0x3c, !PT ;  /* 0x000000bebfbf7212 */ /* 0x002fc800078e3cff */
[----:B--2---:R-:W-:-:S04]  /*336a0*/  LOP3.LUT R190, R191, R190, RZ, 0x3c, !PT ;  /* 0x000000bebfbe7212 */ /* 0x004fc800078e3cff */
[----:B------:R-:W-:-:S05]  /*336b0*/  LOP3.LUT R191, R191, R190, RZ, 0x3c, !PT ;  /* 0x000000bebfbf7212 */ /* 0x000fca00078e3cff */
[----:B------:R1:W-:Y:S01]  /*336c0*/  LDGSTS.E [R187+0x1c004], desc[UR8][R190.64], P1 ;  /* 0x1c004000bebb7fae */ /* 0x0003e20008921848 */
[----:B------:R-:W-:Y:S02]  /*336d0*/  ISETP.GT.AND P1, PT, R180, 0x67, PT ;  /* 0x00000067b400780c */ /* 0x000fe40003f24270 */
[----:B------:R-:W-:Y:S02]  /*336e0*/  IADD3 R7, P3, R7, UR4, RZ ;  /* 0x0000000407077c10 */ /* 0x000fe4000ff7e0ff */
[----:B-1----:R-:W-:Y:S01]  /*336f0*/  MOV R190, R188 ;  /* 0x000000bc00be7202 */ /* 0x002fe20000000f00 */
[----:B------:R-:W-:-:S05]  /*33700*/  IMAD.MOV.U32 R191, RZ, RZ, R189 ;  /* 0x000000ffffbf7224 */ /* 0x000fca00078e00bd */
[----:B------:R1:W-:Y:S01]  /*33710*/  LDGSTS.E [R187+0x18008], desc[UR8][R190.64], P2 ;  /* 0x18008000bebb7fae */ /* 0x0003e20009121848 */
[----:B------:R-:W-:Y:S02]  /*33720*/  IADD3.X R185, R185, UR6, RZ, P3, !PT ;  /* 0x00000006b9b97c10 */ /* 0x000fe40009ffe4ff */
[----:B-1----:R-:W-:-:S04]  /*33730*/  SEL R190, RZ, 0x4, !P1 ;  /* 0x00000004ffbe7807 */ /* 0x002fc80004800000 */
[----:B------:R-:W-:Y:S01]  /*33740*/  SEL R190, R190, RZ, !P0 ;  /* 0x000000ffbebe7207 */ /* 0x000fe20004000000 */
[----:B------:R-:W-:-:S03]  /*33750*/  IMAD.MOV.U32 R191, RZ, RZ, R185 ;  /* 0x000000ffffbf7224 */ /* 0x000fc600078e00b9 */
[----:B------:R-:W-:Y:S02]  /*33760*/  ISETP.NE.U32.AND P1, PT, R190, RZ, PT ;  /* 0x000000ffbe00720c */ /* 0x000fe40003f25070 */
[----:B------:R-:W-:Y:S02]  /*33770*/  MOV R190, R7 ;  /* 0x0000000700be7202 */ /* 0x000fe40000000f00 */
[----:B------:R-:W-:-:S03]  /*33780*/  IADD3 R0, P3, R0, UR4, RZ ;  /* 0x0000000400007c10 */ /* 0x000fc6000ff7e0ff */
        /* <DEDUP_REMOVED lines=14> */
[----:B-1----:R-:W-:Y:S01]  /*33870*/  MOV R190, R5 ;  /* 0x0000000500be7202 */ /* 0x002fe20000000f00 */
[----:B------:R-:W-:-:S02]  /*33880*/  IMAD.MOV.U32 R191, RZ, RZ, R6 ;  /* 0x000000ffffbf7224 */ /* 0x000fc400078e0006 */
[----:B---3--:R-:W3:Y:S04]  /*33890*/  LDL.LU R6, [R1+0xc8] ;  /* 0x0000c80001067983 */ /* 0x008ee80000300800 */
[----:B------:R1:W-:Y:S04]  /*338a0*/  LDGSTS.E [R187+0x1800c], desc[UR8][R190.64], P1 ;  /* 0x1800c000bebb7fae */ /* 0x0003e80008921848 */
[----:B------:R-:W3:Y:S01]  /*338b0*/  LDL.LU R5, [R1+0xcc] ;  /* 0x0000cc0001057983 */ /* 0x000ee20000300800 */
[----:B-1----:R-:W-:Y:S01]  /*338c0*/  IMAD.MOV.U32 R191, RZ, RZ, R3 ;  /* 0x000000ffffbf7224 */ /* 0x002fe200078e0003 */
[----:B------:R-:W-:-:S02]  /*338d0*/  MOV R190, R0 ;  /* 0x0000000000be7202 */ /* 0x000fc40000000f00 */
        /* <DEDUP_REMOVED lines=9> */
[----:B------:R-:W-:Y:S01]  /*33970*/  IADD3.X R165, R165, UR6, RZ, P1, !PT ;  /* 0x00000006a5a57c10 */ /* 0x000fe20008ffe4ff */
[----:B------:R-:W-:Y:S01]  /*33980*/  IMAD.MOV.U32 R190, RZ, RZ, R22 ;  /* 0x000000ffffbe7224 */ /* 0x000fe200078e0016 */
[----:B------:R-:W-:-:S02]  /*33990*/  IADD3 R187, R187, UR12, RZ ;  /* 0x0000000cbbbb7c10 */ /* 0x000fc4000fffe0ff */
[----:B------:R-:W-:Y:S02]  /*339a0*/  MOV R191, R165 ;  /* 0x000000a500bf7202 */ /* 0x000fe40000000f00 */
[----:B------:R-:W-:-:S03]  /*339b0*/  ISETP.GT.AND P1, PT, R180, 0x9, PT ;  /* 0x00000009b400780c */ /* 0x000fc60003f24270 */
[----:B------:R1:W-:Y:S01]  /*339c0*/  LDGSTS.E [R187], desc[UR8][R190.64], P2 ;  /* 0x00000000bebb7fae */ /* 0x0003e20009121848 */
[----:B------:R-:W-:-:S04]  /*339d0*/  IADD3 R184, P3, R184, UR4, RZ ;  /* 0x00000004b8b87c10 */ /* 0x000fc8000ff7e0ff */
[----:B------:R-:W-:Y:S02]  /*339e0*/  IADD3.X R168, R168, UR6, RZ, P3, !PT ;  /* 0x00000006a8a87c10 */ /* 0x000fe40009ffe4ff */
[----:B-1----:R-:W-:-:S04]  /*339f0*/  SEL R190, RZ, 0x4, !P1 ;  /* 0x00000004ffbe7807 */ /* 0x002fc80004800000 */
[----:B------:R-:W-:Y:S02]  /*33a00*/  SEL R190, R190, RZ, !P0 ;  /* 0x000000ffbebe7207 */ /* 0x000fe40004000000 */
[----:B------:R-:W-:Y:S02]  /*33a10*/  MOV R191, R168 ;  /* 0x000000a800bf7202 */ /* 0x000fe40000000f00 */
[----:B------:R-:W-:Y:S01]  /*33a20*/  ISETP.NE.U32.AND P1, PT, R190, RZ, PT ;  /* 0x000000ffbe00720c */ /* 0x000fe20003f25070 */
[----:B------:R-:W-:-:S05]  /*33a30*/  IMAD.MOV.U32 R190, RZ, RZ, R184 ;  /* 0x000000ffffbe7224 */ /* 0x000fca00078e00b8 */
[----:B------:R1:W-:Y:S01]  /*33a40*/  LDGSTS.E [R187+0x4000], desc[UR8][R190.64], P2 ;  /* 0x04000000bebb7fae */ /* 0x0003e20009121848 */
[----:B------:R-:W-:Y:S02]  /*33a50*/  ISETP.GT.AND P2, PT, R180, 0xa, PT ;  /* 0x0000000ab400780c */ /* 0x000fe40003f44270 */
[----:B------:R-:W-:Y:S02]  /*33a60*/  IADD3 R169, P3, R169, UR4, RZ ;  /* 0x00000004a9a97c10 */ /* 0x000fe4000ff7e0ff */
[----:B------:R-:W-:Y:S02]  /*33a70*/  IADD3 R166, P4, R166, UR4, RZ ;  /* 0x00000004a6a67c10 */ /* 0x000fe4000ff9e0ff */
[----:B------:R-:W-:Y:S02]  /*33a80*/  IADD3.X R172, R172, UR6, RZ, P3, !PT ;  /* 0x00000006acac7c10 */ /* 0x000fe40009ffe4ff */
[----:B-1----:R-:W-:-:S04]  /*33a90*/  SEL R190, RZ, 0x4, !P2 ;  /* 0x00000004ffbe7807 */ /* 0x002fc80005000000 */
[----:B------:R-:W-:Y:S02]  /*33aa0*/  SEL R190, R190, RZ, !P0 ;  /* 0x000000ffbebe7207 */ /* 0x000fe40004000000 */
[----:B------:R-:W-:Y:S02]  /*33ab0*/  IADD3.X R167, R167, UR6, RZ, P4, !PT ;  /* 0x00000006a7a77c10 */ /* 0x000fe4000a7fe4ff */
[----:B------:R-:W-:Y:S01]  /*33ac0*/  ISETP.NE.U32.AND P2, PT, R190, RZ, PT ;  /* 0x000000ffbe00720c */ /* 0x000fe20003f45070 */
[----:B------:R-:W-:Y:S01]  /*33ad0*/  IMAD.MOV.U32 R190, RZ, RZ, R169 ;  /* 0x000000ffffbe7224 */ /* 0x000fe200078e00a9 */
        /* <DEDUP_REMOVED lines=22> */
[----:B------:R-:W-:Y:S02]  /*33c40*/  SEL R190, R190, RZ, !P0 ;  /* 0x000000ffbebe7207 */ /* 0x000fe40004000000 */
[----:B------:R-:W-:Y:S02]  /*33c50*/  MOV R191, R182 ;  /* 0x000000b600bf7202 */ /* 0x000fe40000000f00 */
[----:B------:R-:W-:Y:S01]  /*33c60*/  ISETP.NE.U32.AND P2, PT, R190, RZ, PT ;  /* 0x000000ffbe00720c */ /* 0x000fe20003f45070 */
[----:B------:R-:W-:-:S05]  /*33c70*/  IMAD.MOV.U32 R190, RZ, RZ, R177 ;  /* 0x000000ffffbe7224 */ /* 0x000fca00078e00b1 */
[----:B------:R1:W-:Y:S01]  /*33c80*/  LDGSTS.E [R187+0x400c], desc[UR8][R190.64], P1 ;  /* 0x0400c000bebb7fae */ /* 0x0003e20008921848 */
[----:B------:R-:W-:Y:S02]  /*33c90*/  ISETP.GT.AND P1, PT, R180, 0x29, PT ;  /* 0x00000029b400780c */ /* 0x000fe40003f24270 */
[----:B--2---:R-:W-:-:S04]  /*33ca0*/  IADD3 R7, P4, R7, UR4, RZ ;  /* 0x0000000407077c10 */ /* 0x004fc8000ff9e0ff */
[----:B------:R-:W-:Y:S01]  /*33cb0*/  IADD3.X R185, R185, UR6, RZ, P4, !PT ;  /* 0x00000006b9b97c10 */ /* 0x000fe2000a7fe4ff */
[----:B------:R-:W-:Y:S01]  /*33cc0*/  STL [R1+0xc4], R7 ;  /* 0x0000c40701007387 */ /* 0x000fe20000100800 */
[----:B-1----:R-:W-:-:S03]  /*33cd0*/  IMAD.MOV.U32 R190, RZ, RZ, R7 ;  /* 0x000000ffffbe7224 */ /* 0x002fc600078e0007 */
[----:B------:R1:W-:Y:S01]  /*33ce0*/  STL [R1+0xc0], R185 ;  /* 0x0000c0b901007387 */ /* 0x0003e20000100800 */
[----:B------:R-:W-:-:S03]  /*33cf0*/  MOV R191, R185 ;  /* 0x000000b900bf7202 */ /* 0x000fc60000000f00 */
        /* <DEDUP_REMOVED lines=9> */
[----:B------:R-:W-:Y:S02]  /*33d90*/  SEL R190, R190, RZ, !P0 ;  /* 0x000000ffbebe7207 */ /* 0x000fe40004000000 */
[----:B------:R-:W-:Y:S02]  /*33da0*/  IADD3.X R3, R3, UR6, RZ, P4, !PT ;  /* 0x0000000603037c10 */ /* 0x000fe4000a7fe4ff */
[----:B------:R-:W-:Y:S01]  /*33db0*/  ISETP.NE.U32.AND P1, PT, R190, RZ, PT ;  /* 0x000000ffbe00720c */ /* 0x000fe20003f25070 */
[----:B------:R-:W-:Y:S01]  /*33dc0*/  IMAD.MOV.U32 R190, RZ, RZ, R5 ;  /* 0x000000ffffbe7224 */ /* 0x000fe200078e0005 */
[----:B------:R-:W-:Y:S01]  /*33dd0*/  MOV R191, R6 ;  /* 0x0000000600bf7202 */ /* 0x000fe20000000f00 */
[----:B------:R-:W-:Y:S04]  /*33de0*/  STL [R1+0xcc], R5 ;  /* 0x0000cc0501007387 */ /* 0x000fe80000100800 */
        /* <DEDUP_REMOVED lines=33> */
[----:B------:R1:W-:Y:S01]  /*34000*/  LDGSTS.E [R187+0x8008], desc[UR8][R190.64], P2 ;  /* 0x08008000bebb7fae */ /* 0x0003e20009121848 */
[----:B------:R-:W-:-:S02]  /*34010*/  IADD3 R5, P3, R5, UR4, RZ ;  /* 0x0000000405057c10 */ /* 0x000fc4000ff7e0ff */
[----:B-1----:R-:W-:Y:S02]  /*34020*/  SEL R190, RZ, 0x4, !P1 ;  /* 0x00000004ffbe7807 */ /* 0x002fe40004800000 */
[----:B------:R-:W-:Y:S02]  /*34030*/  IADD3.X R6, R6, UR6, RZ, P3, !PT ;  /* 0x0000000606067c10 */ /* 0x000fe40009ffe4ff */
[----:B------:R-:W-:Y:S02]  /*34040*/  SEL R190, R190, RZ, !P0 ;  /* 0x000000ffbebe7207 */ /* 0x000fe40004000000 */
[----:B----4-:R-:W-:Y:S01]  /*34050*/  IADD3 R0, P4, R0, UR4, RZ ;  /* 0x0000000400007c10 */ /* 0x010fe2000ff9e0ff */
[----:B------:R-:W-:Y:S01]  /*34060*/  STL [R1+0xec], R5 ;  /* 0x0000ec0501007387 */ /* 0x000fe20000100800 */
[----:B------:R-:W-:Y:S02]  /*34070*/  ISETP.NE.U32.AND P1, PT, R190, RZ, PT ;  /* 0x000000ffbe00720c */ /* 0x000fe40003f25070 */
[----:B---3--:R-:W-:Y:S01]  /*34080*/  IADD3.X R3, R3, UR6, RZ, P4, !PT ;  /* 0x0000000603037c10 */ /* 0x008fe2000a7fe4ff */
[----:B------:R-:W-:Y:S01]  /*34090*/  IMAD.MOV.U32 R190, RZ, RZ, R5 ;  /* 0x000000ffffbe7224 */ /* 0x000fe200078e0005 */
[----:B------:R-:W-:Y:S01]  /*340a0*/  MOV R191, R6 ;  /* 0x0000000600bf7202 */ /* 0x000fe20000000f00 */
[----:B------:R1:W-:Y:S04]  /*340b0*/  STL [R1+0xe8], R6 ;  /* 0x0000e80601007387 */ /* 0x0003e80000100800 */
[----:B------:R-:W-:Y:S04]  /*340c0*/  STL [R1+0xf4], R0 ;  /* 0x0000f40001007387 */ /* 0x000fe80000100800 */
[----:B------:R3:W-:Y:S04]  /*340d0*/  STL [R1+0xf0], R3 ;  /* 0x0000f00301007387 */ /* 0x0007e80000100800 */
[----:B-1----:R-:W4:Y:S04]  /*340e0*/  LDL.LU R6, [R1+0x2c8] ;  /* 0x0002c80001067983 */ /* 0x002f280000300800 */
[----:B------:R1:W-:Y:S04]  /*340f0*/  LDGSTS.E [R187+0xc008], desc[UR8][R190.64], P2 ;  /* 0x0c008000bebb7fae */ /* 0x0003e80009121848 */
[----:B------:R-:W4:Y:S01]  /*34100*/  LDL.LU R5, [R1+0x2cc] ;  /* 0x0002cc0001057983 */ /* 0x000f220000300800 */
[----:B-1----:R-:W-:Y:S01]  /*34110*/  MOV R191, R3 ;  /* 0x0000000300bf7202 */ /* 0x002fe20000000f00 */
[----:B------:R-:W-:-:S02]  /*34120*/  IMAD.MOV.U32 R190, RZ, RZ, R0 ;  /* 0x000000ffffbe7224 */ /* 0x000fc400078e0000 */
        /* <DEDUP_REMOVED lines=18> */
[----:B-1----:R-:W3:Y:S01]  /*34250*/  LDL.LU R189, [R1+0x2d8] ;  /* 0x0002d80001bd7983 */ /* 0x002ee20000300800 */
[----:B------:R-:W-:-:S03]  /*34260*/  ISETP.GT.AND P1, PT, R180, 0x49, PT ;  /* 0x00000049b400780c */ /* 0x000fc60003f24270 */
[----:B------:R-:W3:Y:S01]  /*34270*/  LDL.LU R188, [R1+0x2dc] ;  /* 0x0002dc0001bc7983 */ /* 0x000ee20000300800 */
[----:B--2---:R-:W-:Y:S01]  /*34280*/  MOV R191, R185 ;  /* 0x000000b900bf7202 */ /* 0x004fe20000000f00 */
[----:B------:R-:W-:Y:S02]  /*34290*/  IMAD.MOV.U32 R190, RZ, RZ, R7 ;  /* 0x000000ffffbe7224 */ /* 0x000fe400078e0007 */
[----:B------:R-:W2:Y:S04]  /*342a0*/  LDL.LU R185, [R1+0x2e0] ;  /* 0x0002e00001b97983 */ /* 0x000ea80000300800 */
[----:B------:R-:W2:Y:S04]  /*342b0*/  LDL.LU R7, [R1+0x2e4] ;  /* 0x0002e40001077983 */ /* 0x000ea80000300800 */
[----:B------:R1:W-:Y:S02]  /*342c0*/  LDGSTS.E [R187+0x10000], desc[UR8][R190.64], P2 ;  /* 0x10000000bebb7fae */ /* 0x0003e40009121848 */
[----:B-1----:R-:W-:-:S02]  /*342d0*/  SEL R190, RZ, 0x4, !P1 ;  /* 0x00000004ffbe7807 */ /* 0x002fc40004800000 */
[----:B----4-:R-:W-:Y:S02]  /*342e0*/  IADD3 R5, P3, R5, UR4, RZ ;  /* 0x0000000405057c10 */ /* 0x010fe4000ff7e0ff */
[----:B------:R-:W-:Y:S02]  /*342f0*/  SEL R190, R190, RZ, !P0 ;  /* 0x000000ffbebe7207 */ /* 0x000fe40004000000 */
[----:B------:R-:W-:Y:S02]  /*34300*/  IADD3.X R6, R6, UR6, RZ, P3, !PT ;  /* 0x0000000606067c10 */ /* 0x000fe40009ffe4ff */
[----:B------:R-:W-:Y:S01]  /*34310*/  ISETP.NE.U32.AND P1, PT, R190, RZ, PT ;  /* 0x000000ffbe00720c */ /* 0x000fe20003f25070 */
[----:B------:R-:W-:Y:S01]  /*34320*/  IMAD.MOV.U32 R190, RZ, RZ, R5 ;  /* 0x000000ffffbe7224 */ /* 0x000fe200078e0005 */
[----:B------:R-:W-:Y:S02]  /*34330*/  MOV R191, R6 ;  /* 0x0000000600bf7202 */ /* 0x000fe40000000f00 */
[----:B---3--:R-:W-:Y:S01]  /*34340*/  IADD3 R0, P4, R0, UR4, RZ ;  /* 0x0000000400007c10 */ /* 0x008fe2000ff9e0ff */
[----:B------:R-:W-:Y:S03]  /*34350*/  STL [R1+0x2cc], R5 ;  /* 0x0002cc0501007387 */ /* 0x000fe60000100800 */
[----:B------:R-:W-:Y:S01]  /*34360*/  IADD3.X R3, R3, UR6, RZ, P4, !PT ;  /* 0x0000000603037c10 */ /* 0x000fe2000a7fe4ff */
        /* <DEDUP_REMOVED lines=17> */
[----:B--2---:R-:W-:Y:S01]  /*34480*/  IADD3 R7, P4, R7, UR4, RZ ;  /* 0x0000000407077c10 */ /* 0x004fe2000ff9e0ff */
[----:B------:R-:W-:Y:S03]  /*34490*/  STL [R1+0x2dc], R188 ;  /* 0x0002dcbc01007387 */ /* 0x000fe60000100800 */
[----:B------:R-:W-:Y:S01]  /*344a0*/  IADD3.X R185, R185, UR6, RZ, P4, !PT ;  /* 0x00000006b9b97c10 */ /* 0x000fe2000a7fe4ff */
        /* <DEDUP_REMOVED lines=19> */
[----:B------:R-:W-:Y:S03]  /*345e0*/  STL [R1+0x2ec], R5 ;  /* 0x0002ec0501007387 */ /* 0x000fe60000100800 */
[----:B---3--:R-:W-:Y:S01]  /*345f0*/  IADD3.X R3, R3, UR6, RZ, P4, !PT ;  /* 0x0000000603037c10 */ /* 0x008fe2000a7fe4ff */
[----:B------:R1:W-:Y:S01]  /*34600*/  STL [R1+0x2e8], R6 ;  /* 0x0002e80601007387 */ /* 0x0003e20000100800 */
[----:B------:R-:W-:Y:S01]  /*34610*/  ISETP.NE.U32.AND P1, PT, R190, RZ, PT ;  /* 0x000000ffbe00720c */ /* 0x000fe20003f25070 */
[----:B------:R-:W-:Y:S01]  /*34620*/  IMAD.MOV.U32 R190, RZ, RZ, R5 ;  /* 0x000000ffffbe7224 */ /* 0x000fe200078e0005 */
[----:B------:R-:W-:Y:S01]  /*34630*/  MOV R191, R6 ;  /* 0x0000000600bf7202 */ /* 0x000fe20000000f00 */
[----:B------:R-:W-:Y:S04]  /*34640*/  STL [R1+0x2f4], R0 ;  /* 0x0002f40001007387 */ /* 0x000fe80000100800 */
[----:B------:R3:W-:Y:S04]  /*34650*/  STL [R1+0x2f0], R3 ;  /* 0x0002f00301007387 */ /* 0x0007e80000100800 */
[----:B-1----:R-:W4:Y:S04]  /*34660*/  LDL.LU R6, [R1+0x4c8] ;  /* 0x0004c80001067983 */ /* 0x002f280000300800 */
[----:B------:R-:W4:Y:S04]  /*34670*/  LDL.LU R5, [R1+0x4cc] ;  /* 0x0004cc0001057983 */ /* 0x000f280000300800 */
[----:B------:R1:W-:Y:S02]  /*34680*/  LDGSTS.E [R187+0x14008], desc[UR8][R190.64], P2 ;  /* 0x14008000bebb7fae */ /* 0x0003e40009121848 */
[----:B-1----:R-:W-:Y:S01]  /*34690*/  MOV R191, R3 ;  /* 0x0000000300bf7202 */ /* 0x002fe20000000f00 */
[----:B------:R-:W-:Y:S01]  /*346a0*/  IMAD.MOV.U32 R190, RZ, RZ, R0 ;  /* 0x000000ffffbe7224 */ /* 0x000fe200078e0000 */
        /* <DEDUP_REMOVED lines=21> */
[----:B------:R1:W-:Y:S01]  /*34800*/  STL [R1+0x2fc], R188 ;  /* 0x0002fcbc01007387 */ /* 0x0003e20000100800 */
[----:B----4-:R-:W-:-:S04]  /*34810*/  IADD3 R5, P3, R5, UR4, RZ ;  /* 0x0000000405057c10 */ /* 0x010fc8000ff7e0ff */
[----:B------:R-:W-:Y:S01]  /*34820*/  IADD3.X R6, R6, UR6, RZ, P3, !PT ;  /* 0x0000000606067c10 */ /* 0x000fe20009ffe4ff */
[----:B------:R-:W-:-:S03]  /*34830*/  IMAD.MOV.U32 R190, RZ, RZ, R5 ;  /* 0x000000ffffbe7224 */ /* 0x000fc600078e0005 */
[----:B------:R-:W-:Y:S01]  /*34840*/  MOV R191, R6 ;  /* 0x0000000600bf7202 */ /* 0x000fe20000000f00 */
[----:B------:R2:W-:Y:S04]  /*34850*/  STL [R1+0x2f8], R189 ;  /* 0x0002f8bd01007387 */ /* 0x0005e80000100800 */
[----:B------:R-:W-:Y:S01]  /*34860*/  STL [R1+0x4c4], R7 ;  /* 0x0004c40701007387 */ /* 0x000fe20000100800 */
[----:B---3--:R-:W-:-:S03]  /*34870*/  IADD3 R0, P4, R0, UR4, RZ ;  /* 0x0000000400007c10 */ /* 0x008fc6000ff9e0ff */
[----:B------:R3:W-:Y:S01]  /*34880*/  STL [R1+0x4c0], R185 ;  /* 0x0004c0b901007387 */ /* 0x0007e20000100800 */
[----:B------:R-:W-:-:S03]  /*34890*/  IADD3.X R3, R3, UR6, RZ, P4, !PT ;  /* 0x0000000603037c10 */ /* 0x000fc6000a7fe4ff */
[----:B------:R4:W-:Y:S01]  /*348a0*/  LDGSTS.E [R187+0x1c000], desc[UR8][R190.64], P2 ;  /* 0x1c000000bebb7fae */ /* 0x0009e20009121848 */
[----:B------:R-:W-:-:S03]  /*348b0*/  ISETP.GT.AND P2, PT, R180, 0x6a, PT ;  /* 0x0000006ab400780c */ /* 0x000fc60003f44270 */
[----:B-1----:R-:W3:Y:S04]  /*348c0*/  LDL.LU R188, [R1+0x4e4] ;  /* 0x0004e40001bc7983 */ /* 0x002ee80000300800 */
[----:B------:R-:W-:Y:S01]  /*348d0*/  STL [R1+0x4cc], R5 ;  /* 0x0004cc0501007387 */ /* 0x000fe20000100800 */
[----:B----4-:R-:W-:Y:S01]  /*348e0*/  IMAD.MOV.U32 R190, RZ, RZ, R0 ;  /* 0x000000ffffbe7224 */ /* 0x010fe200078e0000 */
[----:B------:R-:W-:Y:S02]  /*348f0*/  MOV R191, R3 ;  /* 0x0000000300bf7202 */ /* 0x000fe40000000f00 */
[----:B------:R1:W-:Y:S04]  /*34900*/  STL [R1+0x4c8], R6 ;  /* 0x0004c80601007387 */ /* 0x0003e80000100800 */
        /* <DEDUP_REMOVED lines=75> */
[----:B------:R-:W-:Y:S02]  /*34dc0*/  IADD3 R194, P4, R194, UR4, RZ ;  /* 0x00000004c2c27c10 */ /* 0x000fe4000ff9e0ff */
[----:B-1----:R-:W-:-:S04]  /*34dd0*/  SEL R190, RZ, 0x4, !P1 ;  /* 0x00000004ffbe7807 */ /* 0x002fc80004800000 */
[----:B------:R-:W-:Y:S01]  /*34de0*/  SEL R190, R190, RZ, !P0 ;  /* 0x000000ffbebe7207 */ /* 0x000fe20004000000 */
[----:B------:R-:W-:-:S03]  /*34df0*/  IMAD.MOV.U32 R191, RZ, RZ, R179 ;  /* 0x000000ffffbf7224 */ /* 0x000fc600078e00b3 */
[----:B------:R-:W-:Y:S02]  /*34e00*/  ISETP.NE.U32.AND P1, PT, R190, RZ, PT ;  /* 0x000000ffbe00720c */ /* 0x000fe40003f25070 */
[----:B------:R-:W-:Y:S02]  /*34e10*/  MOV R190, R192 ;  /* 0x000000c000be7202 */ /* 0x000fe40000000f00 */
[----:B------:R-:W-:-:S03]  /*34e20*/  IADD3.X R193, R193, UR6, RZ, P4, !PT ;  /* 0x00000006c1c17c10 */ /* 0x000fc6000a7fe4ff */
[----:B------:R1:W-:Y:S01]  /*34e30*/  LDGSTS.E [R187+0x4000], desc[UR8][R190.64], P2 ;  /* 0x04000000bebb7fae */ /* 0x0003e20009121848 */
[----:B------:R-:W-:Y:S02]  /*34e40*/  ISETP.GT.AND P2, PT, R180, 0xe, PT ;  /* 0x0000000eb400780c */ /* 0x000fe40003f44270 */
[----:B------:R-:W-:Y:S02]  /*34e50*/  IADD3 R196, P3, R196, UR4, RZ ;  /* 0x00000004c4c47c10 */ /* 0x000fe4000ff7e0ff */
[----:B-1----:R-:W-:Y:S01]  /*34e60*/  MOV R190, R194 ;  /* 0x000000c200be7202 */ /* 0x002fe20000000f00 */
[----:B------:R-:W-:-:S05]  /*34e70*/  IMAD.MOV.U32 R191, RZ, RZ, R193 ;  /* 0x000000ffffbf7224 */ /* 0x000fca00078e00c1 */
[----:B------:R1:W-:Y:S01]  /*34e80*/  LDGSTS.E [R187+0x4], desc[UR8][R190.64], P1 ;  /* 0x00004000bebb7fae */ /* 0x0003e20008921848 */
        /* <DEDUP_REMOVED lines=308> */
[----:B------:R-:W-:Y:S02]  /*361d0*/  IADD3 R208, P3, R208, UR4, RZ ;  /* 0x00000004d0d07c10 */ /* 0x000fe4000ff7e0ff */
[----:B------:R-:W-:Y:S02]  /*361e0*/  IADD3 R210, P4, R210, UR4, RZ ;  /* 0x00000004d2d27c10 */ /* 0x000fe4000ff9e0ff */
[----:B------:R-:W-:Y:S02]  /*361f0*/  IADD3.X R207, R207, UR6, RZ, P3, !PT ;  /* 0x00000006cfcf7c10 */ /* 0x000fe40009ffe4ff */
[----:B-1----:R-:W-:-:S04]  /*36200*/  SEL R190, RZ, 0x4, !P1 ;  /* 0x00000004ffbe7807 */ /* 0x002fc80004800000 */
[----:B------:R-:W-:Y:S02]  /*36210*/  SEL R190, R190, RZ, !P0 ;  /* 0x000000ffbebe7207 */ /* 0x000fe40004000000 */
[----:B------:R-:W-:Y:S02]  /*36220*/  MOV R191, R207 ;  /* 0x000000cf00bf7202 */ /* 0x000fe40000000f00 */
[----:B------:R-:W-:Y:S01]  /*36230*/  ISETP.NE.U32.AND P1, PT, R190, RZ, PT ;  /* 0x000000ffbe00720c */ /* 0x000fe20003f25070 */
[----:B------:R-:W-:Y:S01]  /*36240*/  IMAD.MOV.U32 R190, RZ, RZ, R208 ;  /* 0x000000ffffbe7224 */ /* 0x000fe200078e00d0 */
[----:B------:R-:W-:-:S04]  /*36250*/  IADD3.X R209, R209, UR6, RZ, P4, !PT ;  /* 0x00000006d1d17c10 */ /* 0x000fc8000a7fe4ff */
[----:B------:R1:W-:Y:S01]  /*36260*/  LDGSTS.E [R187+0x4000], desc[UR8][R190.64], P2 ;  /* 0x04000000bebb7fae */ /* 0x0003e20009121848 */
[----:B------:R-:W-:Y:S02]  /*36270*/  ISETP.GT.AND P2, PT, R180, 0x12, PT ;  /* 0x00000012b400780c */ /* 0x000fe40003f44270 */
[----:B------:R-:W-:Y:S01]  /*36280*/  IADD3 R212, P3, R212, UR4, RZ ;  /* 0x00000004d4d47c10 */ /* 0x000fe2000ff7e0ff */
[----:B-1----:R-:W-:Y:S01]  /*36290*/  IMAD.MOV.U32 R190, RZ, RZ, R210 ;  /* 0x000000ffffbe7224 */ /* 0x002fe200078e00d2 */
[----:B------:R-:W-:-:S05]  /*362a0*/  MOV R191, R209 ;  /* 0x000000d100bf7202 */ /* 0x000fca0000000f00 */
[----:B------:R1:W-:Y:S01]  /*362b0*/  LDGSTS.E [R187+0x4], desc[UR8][R190.64], P1 ;  /* 0x00004000bebb7fae */ /* 0x0003e20008921848 */
[----:B------:R-:W-:Y:S02]  /*362c0*/  IADD3.X R211, R211, UR6, RZ, P3, !PT ;  /* 0x00000006d3d37c10 */ /* 0x000fe40009ffe4ff */
[----:B------:R-:W-:Y:S02]  /*362d0*/  IADD3 R214, P4, R214, UR4, RZ ;  /* 0x00000004d6d67c10 */ /* 0x000fe4000ff9e0ff */
        /* <DEDUP_REMOVED lines=593> */
[----:B------:R-:W-:Y:S02]  /*387f0*/  IADD3 R5, P2, R5, UR4, RZ ;  /* 0x0000000405057c10 */ /* 0x000fe4000ff5e0ff */
[----:B------:R-:W-:Y:S02]  /*38800*/  IADD3 R0, P3, R0, UR4, RZ ;  /* 0x0000000400007c10 */ /* 0x000fe4000ff7e0ff */
[----:B------:R-:W-:Y:S01]  /*38810*/  IADD3.X R6, R6, UR6, RZ, P2, !PT ;  /* 0x0000000606067c10 */ /* 0x000fe200097fe4ff */
[----:B------:R-:W-:Y:S01]  /*38820*/  STL [R1+0x5a4], R188 ;  /* 0x0005a4bc01007387 */ /* 0x000fe20000100800 */
[----:B------:R-:W-:-:S03]  /*38830*/  IADD3.X R3, R3, UR6, RZ, P3, !PT ;  /* 0x0000000603037c10 */ /* 0x000fc60009ffe4ff */
[----:B------:R-:W-:Y:S01]  /*38840*/  STL [R1+0x5a0], R189 ;  /* 0x0005a0bd01007387 */ /* 0x000fe20000100800 */
[----:B-1----:R-:W-:Y:S01]  /*38850*/  MOV R190, R5 ;  /* 0x0000000500be7202 */ /* 0x002fe20000000f00 */
[----:B------:R-:W-:Y:S02]  /*38860*/  IMAD.MOV.U32 R191, RZ, RZ, R6 ;  /* 0x000000ffffbf7224 */ /* 0x000fe400078e0006 */
[----:B------:R-:W-:Y:S04]  /*38870*/  STL [R1+0x5ac], R7 ;  /* 0x0005ac0701007387 */ /* 0x000fe80000100800 */
[----:B------:R1:W-:Y:S04]  /*38880*/  STL [R1+0x5a8], R185 ;  /* 0x0005a8b901007387 */ /* 0x0003e80000100800 */
[----:B------:R-:W-:Y:S04]  /*38890*/  STL [R1+0x5b4], R5 ;  /* 0x0005b40501007387 */ /* 0x000fe80000100800 */
[----:B------:R-:W-:Y:S04]  /*388a0*/  STL [R1+0x5b0], R6 ;  /* 0x0005b00601007387 */ /* 0x000fe80000100800 */
[----:B------:R-:W-:Y:S04]  /*388b0*/  STL [R1+0x5bc], R0 ;  /* 0x0005bc0001007387 */ /* 0x000fe80000100800 */
[----:B------:R2:W-:Y:S04]  /*388c0*/  LDGSTS.E [R187+0x1800c], desc[UR8][R190.64], P1 ;  /* 0x1800c000bebb7fae */ /* 0x0005e80008921848 */
[----:B------:R3:W-:Y:S04]  /*388d0*/  STL [R1+0x5b8], R3 ;  /* 0x0005b80301007387 */ /* 0x0007e80000100800 */
[----:B-1----:R-:W4:Y:S01]  /*388e0*/  LDL.LU R185, [R1+0x1c0] ;  /* 0x0001c00001b97983 */ /* 0x002f220000300800 */
[----:B--2---:R-:W-:-:S03]  /*388f0*/  IMAD.MOV.U32 R191, RZ, RZ, R3 ;  /* 0x000000ffffbf7224 */ /* 0x004fc600078e0003 */
[----:B---3--:R-:W2:Y:S01]  /*38900*/  LDL.LU R3, [R1+0x1c4] ;  /* 0x0001c40001037983 */ /* 0x008ea20000300800 */
[----:B------:R-:W-:-:S03]  /*38910*/  MOV R190, R0 ;  /* 0x0000000000be7202 */ /* 0x000fc60000000f00 */
[----:B------:R-:W3:Y:S04]  /*38920*/  LDL.LU R7, [R1+0x1c8] ;  /* 0x0001c80001077983 */ /* 0x000ee80000300800 */
[----:B------:R-:W3:Y:S04]  /*38930*/  LDL.LU R6, [R1+0x1cc] ;  /* 0x0001cc0001067983 */ /* 0x000ee80000300800 */
[----:B------:R-:W3:Y:S04]  /*38940*/  LDL.LU R5, [R1+0x1d0] ;  /* 0x0001d00001057983 */ /* 0x000ee80000300800 */
[----:B------:R-:W3:Y:S04]  /*38950*/  LDL.LU R0, [R1+0x1d4] ;  /* 0x0001d40001007983 */ /* 0x000ee80000300800 */
        /* <DEDUP_REMOVED lines=65> */
[----:B----4-:R-:W-:Y:S01]  /*38d70*/  IADD3.X R185, R185, UR6, RZ, P4, !PT ;  /* 0x00000006b9b97c10 */ /* 0x010fe2000a7fe4ff */
[----:B------:R-:W-:Y:S01]  /*38d80*/  STL [R1+0x1c4], R3 ;  /* 0x0001c40301007387 */ /* 0x000fe20000100800 */
[----:B-1----:R-:W-:-:S03]  /*38d90*/  IMAD.MOV.U32 R190, RZ, RZ, R3 ;  /* 0x000000ffffbe7224 */ /* 0x002fc600078e0003 */
[----:B------:R1:W-:Y:S01]  /*38da0*/  STL [R1+0x1c0], R185 ;  /* 0x0001c0b901007387 */ /* 0x0003e20000100800 */
[----:B------:R-:W-:-:S03]  /*38db0*/  MOV R191, R185 ;  /* 0x000000b900bf7202 */ /* 0x000fc60000000f00 */
[----:B------:R-:W2:Y:S04]  /*38dc0*/  LDL.LU R189, [R1+0x1d8] ;  /* 0x0001d80001bd7983 */ /* 0x000ea80000300800 */
[----:B------:R-:W4:Y:S04]  /*38dd0*/  LDL.LU R188, [R1+0x1dc] ;  /* 0x0001dc0001bc7983 */ /* 0x000f280000300800 */
[----:B-1----:R-:W2:Y:S04]  /*38de0*/  LDL.LU R185, [R1+0x1e0] ;  /* 0x0001e00001b97983 */ /* 0x002ea80000300800 */
[----:B------:R-:W2:Y:S01]  /*38df0*/  LDL.LU R3, [R1+0x1e4] ;  /* 0x0001e40001037983 */ /* 0x000ea20000300800 */
[----:B---3--:R-:W-:-:S03]  /*38e00*/  IADD3 R6, P3, R6, UR4, RZ ;  /* 0x0000000406067c10 */ /* 0x008fc6000ff7e0ff */
[----:B------:R1:W-:Y:S01]  /*38e10*/  LDGSTS.E [R187+0x8000], desc[UR8][R190.64], P2 ;  /* 0x08000000bebb7fae */ /* 0x0003e20009121848 */
[----:B------:R-:W-:Y:S02]  /*38e20*/  IADD3 R0, P4, R0, UR4, RZ ;  /* 0x0000000400007c10 */ /* 0x000fe4000ff9e0ff */
[----:B------:R-:W-:Y:S02]  /*38e30*/  IADD3.X R7, R7, UR6, RZ, P3, !PT ;  /* 0x0000000607077c10 */ /* 0x000fe40009ffe4ff */
[----:B------:R-:W-:Y:S02]  /*38e40*/  IADD3.X R5, R5, UR6, RZ, P4, !PT ;  /* 0x0000000605057c10 */ /* 0x000fe4000a7fe4ff */
[----:B-1----:R-:W-:-:S04]  /*38e50*/  SEL R190, RZ, 0x4, !P1 ;  /* 0x00000004ffbe7807 */ /* 0x002fc80004800000 */
[----:B------:R-:W-:Y:S01]  /*38e60*/  SEL R190, R190, RZ, !P0 ;  /* 0x000000ffbebe7207 */ /* 0x000fe20004000000 */
[----:B------:R-:W-:Y:S01]  /*38e70*/  STL [R1+0x1cc], R6 ;  /* 0x0001cc0601007387 */ /* 0x000fe20000100800 */
[----:B------:R-:W-:Y:S02]  /*38e80*/  MOV R191, R7 ;  /* 0x0000000700bf7202 */ /* 0x000fe40000000f00 */
[----:B------:R-:W-:Y:S01]  /*38e90*/  ISETP.NE.U32.AND P1, PT, R190, RZ, PT ;  /* 0x000000ffbe00720c */ /* 0x000fe20003f25070 */
[----:B------:R-:W-:Y:S01]  /*38ea0*/  IMAD.MOV.U32 R190, RZ, RZ, R6 ;  /* 0x000000ffffbe7224 */ /* 0x000fe200078e0006 */
[----:B------:R1:W-:Y:S04]  /*38eb0*/  STL [R1+0x1c8], R7 ;  /* 0x0001c80701007387 */ /* 0x0003e80000100800 */
[----:B------:R-:W-:Y:S04]  /*38ec0*/  STL [R1+0x1d4], R0 ;  /* 0x0001d40001007387 */ /* 0x000fe80000100800 */
[----:B------:R3:W-:Y:S04]  /*38ed0*/  STL [R1+0x1d0], R5 ;  /* 0x0001d00501007387 */ /* 0x0007e80000100800 */
[----:B-1----:R-:W2:Y:S04]  /*38ee0*/  LDL.LU R7, [R1+0x1e8] ;  /* 0x0001e80001077983 */ /* 0x002ea80000300800 */
[----:B------:R1:W-:Y:S04]  /*38ef0*/  LDGSTS.E [R187+0xc000], desc[UR8][R190.64], P2 ;  /* 0x0c000000bebb7fae */ /* 0x0003e80009121848 */
[----:B------:R-:W2:Y:S01]  /*38f00*/  LDL.LU R6, [R1+0x1ec] ;  /* 0x0001ec0001067983 */ /* 0x000ea20000300800 */
        /* <DEDUP_REMOVED lines=9> */
[----:B----4-:R-:W-:-:S04]  /*38fa0*/  IADD3 R188, P3, R188, UR4, RZ ;  /* 0x00000004bcbc7c10 */ /* 0x010fc8000ff7e0ff */
        /* <DEDUP_REMOVED lines=9> */
[----:B-1----:R-:W4:Y:S04]  /*39040*/  LDL.LU R189, [R1+0x1f8] ;  /* 0x0001f80001bd7983 */ /* 0x002f280000300800 */
[----:B------:R1:W-:Y:S04]  /*39050*/  LDGSTS.E [R187+0xc004], desc[UR8][R190.64], P1 ;  /* 0x0c004000bebb7fae */ /* 0x0003e80008921848 */
[----:B------:R-:W4:Y:S01]  /*39060*/  LDL.LU R188, [R1+0x1fc] ;  /* 0x0001fc0001bc7983 */ /* 0x000f220000300800 */
[----:B------:R-:W-:-:S02]  /*39070*/  ISETP.GT.AND P1, PT, R180, 0x3b, PT ;  /* 0x0000003bb400780c */ /* 0x000fc40003f24270 */
[----:B-1----:R-:W-:Y:S01]  /*39080*/  MOV R191, R185 ;  /* 0x000000b900bf7202 */ /* 0x002fe20000000f00 */
[----:B------:R-:W-:Y:S01]  /*39090*/  IMAD.MOV.U32 R190, RZ, RZ, R3 ;  /* 0x000000ffffbe7224 */ /* 0x000fe200078e0003 */
[----:B--2---:R-:W2:Y:S04]  /*390a0*/  LDL.LU R185, [R1+0x3c0] ;  /* 0x0003c00001b97983 */ /* 0x004ea80000300800 */
[----:B------:R-:W2:Y:S04]  /*390b0*/  LDL.LU R3, [R1+0x3c4] ;  /* 0x0003c40001037983 */ /* 0x000ea80000300800 */
[----:B------:R1:W-:Y:S01]  /*390c0*/  LDGSTS.E [R187+0x8008], desc[UR8][R190.64], P2 ;  /* 0x08008000bebb7fae */ /* 0x0003e20009121848 */
[----:B------:R-:W-:-:S04]  /*390d0*/  IADD3 R6, P3, R6, UR4, RZ ;  /* 0x0000000406067c10 */ /* 0x000fc8000ff7e0ff */
[----:B------:R-:W-:Y:S02]  /*390e0*/  IADD3.X R7, R7, UR6, RZ, P3, !PT ;  /* 0x0000000607077c10 */ /* 0x000fe40009ffe4ff */
[----:B-1----:R-:W-:-:S04]  /*390f0*/  SEL R190, RZ, 0x4, !P1 ;  /* 0x00000004ffbe7807 */ /* 0x002fc80004800000 */
[----:B------:R-:W-:Y:S02]  /*39100*/  SEL R190, R190, RZ, !P0 ;  /* 0x000000ffbebe7207 */ /* 0x000fe40004000000 */
[----:B---3--:R-:W-:Y:S02]  /*39110*/  IADD3 R0, P4, R0, UR4, RZ ;  /* 0x0000000400007c10 */ /* 0x008fe4000ff9e0ff */
[----:B------:R-:W-:Y:S01]  /*39120*/  ISETP.NE.U32.AND P1, PT, R190, RZ, PT ;  /* 0x000000ffbe00720c */ /* 0x000fe20003f25070 */
[----:B------:R-:W-:Y:S01]  /*39130*/  IMAD.MOV.U32 R190, RZ, RZ, R6 ;  /* 0x000000ffffbe7224 */ /* 0x000fe200078e0006 */
[----:B------:R-:W-:Y:S01]  /*39140*/  IADD3.X R5, R5, UR6, RZ, P4, !PT ;  /* 0x0000000605057c10 */ /* 0x000fe2000a7fe4ff */
        /* <DEDUP_REMOVED lines=8> */
[----:B---3--:R-:W-:Y:S01]  /*391d0*/  MOV R191, R5 ;  /* 0x0000000500bf7202 */ /* 0x008fe20000000f00 */
[----:B------:R-:W-:-:S02]  /*391e0*/  IMAD.MOV.U32 R190, RZ, RZ, R0 ;  /* 0x000000ffffbe7224 */ /* 0x000fc400078e0000 */
[----:B------:R-:W3:Y:S04]  /*391f0*/  LDL.LU R5, [R1+0x3d0] ;  /* 0x0003d00001057983 */ /* 0x000ee80000300800 */
[----:B------:R-:W3:Y:S01]  /*39200*/  LDL.LU R0, [R1+0x3d4] ;  /* 0x0003d40001007983 */ /* 0x000ee20000300800 */
[----:B------:R-:W-:-:S03]  /*39210*/  ISETP.GT.AND P2, PT, R180, 0x58, PT ;  /* 0x00000058b400780c */ /* 0x000fc60003f44270 */
[----:B------:R1:W-:Y:S02]  /*39220*/  LDGSTS.E [R187+0x800c], desc[UR8][R190.64], P1 ;  /* 0x0800c000bebb7fae */ /* 0x0003e40008921848 */
[----:B-1----:R-:W-:-:S04]  /*39230*/  SEL R190, RZ, 0x4, !P2 ;  /* 0x00000004ffbe7807 */ /* 0x002fc80005000000 */
[----:B------:R-:W-:-:S04]  /*39240*/  SEL R190, R190, RZ, !P0 ;  /* 0x000000ffbebe7207 */ /* 0x000fc80004000000 */
[----:B------:R-:W-:Y:S02]  /*39250*/  ISETP.NE.U32.AND P2, PT, R190, RZ, PT ;  /* 0x000000ffbe00720c */ /* 0x000fe40003f45070 */
[----:B----4-:R-:W-:-:S04]  /*39260*/  IADD3 R188, P3, R188, UR4, RZ ;  /* 0x00000004bcbc7c10 */ /* 0x010fc8000ff7e0ff */
        /* <DEDUP_REMOVED lines=10> */
[----:B-1----:R-:W3:Y:S04]  /*39310*/  LDL.LU R189, [R1+0x3d8] ;  /* 0x0003d80001bd7983 */ /* 0x002ee80000300800 */
[----:B------:R-:W3:Y:S01]  /*39320*/  LDL.LU R188, [R1+0x3dc] ;  /* 0x0003dc0001bc7983 */ /* 0x000ee20000300800 */
[----:B----4-:R-:W-:Y:S01]  /*39330*/  MOV R191, R185 ;  /* 0x000000b900bf7202 */ /* 0x010fe20000000f00 */
[----:B------:R-:W-:-:S02]  /*39340*/  IMAD.MOV.U32 R190, RZ, RZ, R3 ;  /* 0x000000ffffbe7224 */ /* 0x000fc400078e0003 */
[----:B--2---:R-:W2:Y:S01]  /*39350*/  LDL.LU R185, [R1+0x3e0] ;  /* 0x0003e00001b97983 */ /* 0x004ea20000300800 */
[----:B------:R-:W-:-:S03]  /*39360*/  ISETP.GT.AND P1, PT, R180, 0x59, PT ;  /* 0x00000059b400780c */ /* 0x000fc60003f24270 */
[----:B------:R-:W4:Y:S04]  /*39370*/  LDL.LU R3, [R1+0x3e4] ;  /* 0x0003e40001037983 */ /* 0x000f280000300800 */
[----:B------:R1:W-:Y:S02]  /*39380*/  LDGSTS.E [R187+0x10000], desc[UR8][R190.64], P2 ;  /* 0x10000000bebb7fae */ /* 0x0003e40009121848 */
[----:B-1----:R-:W-:Y:S02]  /*39390*/  SEL R190, RZ, 0x4, !P1 ;  /* 0x00000004ffbe7807 */ /* 0x002fe40004800000 */
[----:B------:R-:W-:Y:S02]  /*393a0*/  IADD3 R6, P3, R6, UR4, RZ ;  /* 0x0000000406067c10 */ /* 0x000fe4000ff7e0ff */
[----:B------:R-:W-:-:S02]  /*393b0*/  SEL R190, R190, RZ, !P0 ;  /* 0x000000ffbebe7207 */ /* 0x000fc40004000000 */
[----:B------:R-:W-:Y:S02]  /*393c0*/  IADD3.X R7, R7, UR6, RZ, P3, !PT ;  /* 0x0000000607077c10 */ /* 0x000fe40009ffe4ff */
[----:B---3--:R-:W-:Y:S01]  /*393d0*/  IADD3 R0, P4, R0, UR4, RZ ;  /* 0x0000000400007c10 */ /* 0x008fe2000ff9e0ff */
[----:B------:R-:W-:Y:S01]  /*393e0*/  STL [R1+0x3cc], R6 ;  /* 0x0003cc0601007387 */ /* 0x000fe20000100800 */
[----:B------:R-:W-:Y:S02]  /*393f0*/  ISETP.NE.U32.AND P1, PT, R190, RZ, PT ;  /* 0x000000ffbe00720c */ /* 0x000fe40003f25070 */
[----:B------:R-:W-:Y:S01]  /*39400*/  IADD3.X R5, R5, UR6, RZ, P4, !PT ;  /* 0x0000000605057c10 */ /* 0x000fe2000a7fe4ff */
[----:B------:R-:W-:Y:S01]  /*39410*/  IMAD.MOV.U32 R190, RZ, RZ, R6 ;  /* 0x000000ffffbe7224 */ /* 0x000fe200078e0006 */
[----:B------:R-:W-:Y:S01]  /*39420*/  MOV R191, R7 ;  /* 0x0000000700bf7202 */ /* 0x000fe20000000f00 */
        /* <DEDUP_REMOVED lines=19> */
[----:B--2---:R-:W-:Y:S01]  /*39560*/  IADD3.X R185, R185, UR6, RZ, P4, !PT ;  /* 0x00000006b9b97c10 */ /* 0x004fe2000a7fe4ff */
[----:B------:R1:W-:Y:S01]  /*39570*/  STL [R1+0x3d8], R189 ;  /* 0x0003d8bd01007387 */ /* 0x0003e20000100800 */
[----:B------:R-:W-:Y:S01]  /*39580*/  IMAD.MOV.U32 R190, RZ, RZ, R188 ;  /* 0x000000ffffbe7224 */ /* 0x000fe200078e00bc */
[----:B------:R-:W-:Y:S02]  /*39590*/  MOV R191, R189 ;  /* 0x000000bd00bf7202 */ /* 0x000fe40000000f00 */
[----:B------:R-:W-:Y:S04]  /*395a0*/  STL [R1+0x3e4], R3 ;  /* 0x0003e40301007387 */ /* 0x000fe80000100800 */
[----:B------:R2:W-:Y:S04]  /*395b0*/  STL [R1+0x3e0], R185 ;  /* 0x0003e0b901007387 */ /* 0x0005e80000100800 */
[----:B-1----:R-:W4:Y:S04]  /*395c0*/  LDL.LU R189, [R1+0x3f8] ;  /* 0x0003f80001bd7983 */ /* 0x002f280000300800 */
[----:B------:R-:W4:Y:S04]  /*395d0*/  LDL.LU R188, [R1+0x3fc] ;  /* 0x0003fc0001bc7983 */ /* 0x000f280000300800 */
[----:B------:R1:W-:Y:S01]  /*395e0*/  LDGSTS.E [R187+0x14004], desc[UR8][R190.64], P1 ;  /* 0x14004000bebb7fae */ /* 0x0003e20008921848 */
[----:B------:R-:W-:Y:S01]  /*395f0*/  ISETP.GT.AND P1, PT, R180, 0x5b, PT ;  /* 0x0000005bb400780c */ /* 0x000fe20003f24270 */
[----:B-1----:R-:W-:Y:S01]  /*39600*/  IMAD.MOV.U32 R190, RZ, RZ, R3 ;  /* 0x000000ffffbe7224 */ /* 0x002fe200078e0003 */
[----:B------:R-:W-:-:S02]  /*39610*/  MOV R191, R185 ;  /* 0x000000b900bf7202 */ /* 0x000fc40000000f00 */
[----:B--2---:R-:W2:Y:S04]  /*39620*/  LDL.LU R185, [R1+0x5c0] ;  /* 0x0005c00001b97983 */ /* 0x004ea80000300800 */
[----:B------:R-:W2:Y:S04]  /*39630*/  LDL.LU R3, [R1+0x5c4] ;  /* 0x0005c40001037983 */ /* 0x000ea80000300800 */
[----:B------:R1:W-:Y:S01]  /*39640*/  LDGSTS.E [R187+0x10008], desc[UR8][R190.64], P2 ;  /* 0x10008000bebb7fae */ /* 0x0003e20009121848 */
[----:B------:R-:W-:Y:S02]  /*39650*/  IADD3 R6, P3, R6, UR4, RZ ;  /* 0x0000000406067c10 */ /* 0x000fe4000ff7e0ff */
[----:B-1----:R-:W-:-:S02]  /*39660*/  SEL R190, RZ, 0x4, !P1 ;  /* 0x00000004ffbe7807 */ /* 0x002fc40004800000 */
[----:B------:R-:W-:Y:S02]  /*39670*/  IADD3.X R7, R7, UR6, RZ, P3, !PT ;  /* 0x0000000607077c10 */ /* 0x000fe40009ffe4ff */
[----:B------:R-:W-:Y:S01]  /*39680*/  SEL R190, R190, RZ, !P0 ;  /* 0x000000ffbebe7207 */ /* 0x000fe20004000000 */
[----:B------:R-:W-:Y:S01]  /*39690*/  STL [R1+0x3ec], R6 ;  /* 0x0003ec0601007387 */ /* 0x000fe20000100800 */
[----:B------:R-:W-:Y:S02]  /*396a0*/  MOV R191, R7 ;  /* 0x0000000700bf7202 */ /* 0x000fe40000000f00 */
[----:B---3--:R-:W-:Y:S02]  /*396b0*/  IADD3 R0, P4, R0, UR4, RZ ;  /* 0x0000000400007c10 */ /* 0x008fe4000ff9e0ff */
[----:B------:R-:W-:Y:S01]  /*396c0*/  ISETP.NE.U32.AND P1, PT, R190, RZ, PT ;  /* 0x000000ffbe00720c */ /* 0x000fe20003f25070 */
[----:B------:R-:W-:Y:S01]  /*396d0*/  IMAD.MOV.U32 R190, RZ, RZ, R6 ;  /* 0x000000ffffbe7224 */ /* 0x000fe200078e0006 */
[----:B------:R-:W-:Y:S01]  /*396e0*/  IADD3.X R5, R5, UR6, RZ, P4, !PT ;  /* 0x0000000605057c10 */ /* 0x000fe2000a7fe4ff */
        /* <DEDUP_REMOVED lines=17> */
[----:B------:R-:W-:-:S03]  /*39800*/  IMAD.MOV.U32 R190, RZ, RZ, R188 ;  /* 0x000000ffffbe7224 */ /* 0x000fc600078e00bc */
[----:B------:R-:W-:Y:S01]  /*39810*/  MOV R191, R189 ;  /* 0x000000bd00bf7202 */ /* 0x000fe20000000f00 */
[----:B------:R-:W-:Y:S04]  /*39820*/  STL [R1+0x3fc], R188 ;  /* 0x0003fcbc01007387 */ /* 0x000fe80000100800 */
[----:B------:R-:W-:Y:S04]  /*39830*/  STL [R1+0x3f8], R189 ;  /* 0x0003f8bd01007387 */ /* 0x000fe80000100800 */
[----:B------:R1:W-:Y:S01]  /*39840*/  LDGSTS.E [R187+0x1400c], desc[UR8][R190.64], P1 ;  /* 0x1400c000bebb7fae */ /* 0x0003e20008921848 */
[----:B--2---:R-:W-:-:S04]  /*39850*/  IADD3 R3, P4, R3, UR4, RZ ;  /* 0x0000000403037c10 */ /* 0x004fc8000ff9e0ff */
[----:B------:R-:W-:Y:S01]  /*39860*/  IADD3.X R185, R185, UR6, RZ, P4, !PT ;  /* 0x00000006b9b97c10 */ /* 0x000fe2000a7fe4ff */
[----:B------:R-:W-:Y:S01]  /*39870*/  STL [R1+0x5c4], R3 ;  /* 0x0005c40301007387 */ /* 0x000fe20000100800 */
[----:B-1----:R-:W-:Y:S02]  /*39880*/  IMAD.MOV.U32 R190, RZ, RZ, R3 ;  /* 0x000000ffffbe7224 */ /* 0x002fe400078e0003 */
[----:B------:R-:W-:Y:S01]  /*39890*/  MOV R191, R185 ;  /* 0x000000b900bf7202 */ /* 0x000fe20000000f00 */
[----:B------:R1:W-:Y:S01]  /*398a0*/  STL [R1+0x5c0], R185 ;  /* 0x0005c0b901007387 */ /* 0x0003e20000100800 */
[----:B------:R-:W-:-:S03]  /*398b0*/  ISETP.GT.AND P1, PT, R180, 0x79, PT ;  /* 0x00000079b400780c */ /* 0x000fc60003f24270 */
[----:B------:R2:W-:Y:S04]  /*398c0*/  LDGSTS.E [R187+0x18000], desc[UR8][R190.64], P2 ;  /* 0x18000000bebb7fae */ /* 0x0005e80009121848 */
[----:B-1----:R-:W4:Y:S04]  /*398d0*/  LDL.LU R185, [R1+0x5d8] ;  /* 0x0005d80001b97983 */ /* 0x002f280000300800 */
[----:B------:R-:W4:Y:S04]  /*398e0*/  LDL.LU R3, [R1+0x5dc] ;  /* 0x0005dc0001037983 */ /* 0x000f280000300800 */
[----:B------:R-:W4:Y:S04]  /*398f0*/  LDL.LU R189, [R1+0x5e0] ;  /* 0x0005e00001bd7983 */ /* 0x000f280000300800 */
[----:B------:R-:W4:Y:S01]  /*39900*/  LDL.LU R188, [R1+0x5e4] ;  /* 0x0005e40001bc7983 */ /* 0x000f220000300800 */
[----:B--2---:R-:W-:-:S04]  /*39910*/  SEL R190, RZ, 0x4, !P1 ;  /* 0x00000004ffbe7807 */ /* 0x004fc80004800000 */
[----:B------:R-:W-:-:S04]  /*39920*/  SEL R190, R190, RZ, !P0 ;  /* 0x000000ffbebe7207 */ /* 0x000fc80004000000 */
[----:B------:R-:W-:Y:S02]  /*39930*/  ISETP.NE.U32.AND P1, PT, R190, RZ, PT ;  /* 0x000000ffbe00720c */ /* 0x000fe40003f25070 */
[----:B------:R-:W-:-:S04]  /*39940*/  IADD3 R6, P3, R6, UR4, RZ ;  /* 0x0000000406067c10 */ /* 0x000fc8000ff7e0ff */
[----:B------:R-:W-:Y:S02]  /*39950*/  IADD3.X R7, R7, UR6, RZ, P3, !PT ;  /* 0x0000000607077c10 */ /* 0x000fe40009ffe4ff */
[----:B---3--:R-:W-:Y:S01]  /*39960*/  IADD3 R0, P4, R0, UR4, RZ ;  /* 0x0000000400007c10 */ /* 0x008fe2000ff9e0ff */
        /* <DEDUP_REMOVED lines=12> */
[----:B------:R-:W-:-:S02]  /*39a30*/  MOV R191, R5 ;  /* 0x0000000500bf7202 */ /* 0x000fc40000000f00 */
[----:B--2---:R-:W2:Y:S04]  /*39a40*/  LDL.LU R5, [R1+0x5f4] ;  /* 0x0005f40001057983 */ /* 0x004ea80000300800 */
[----:B------:R1:W-:Y:S04]  /*39a50*/  LDGSTS.E [R187+0x18004], desc[UR8][R190.64], P1 ;  /* 0x18004000bebb7fae */ /* 0x0003e80008921848 */
[----:B------:R-:W2:Y:S01]  /*39a60*/  LDL.LU R0, [R1+0x5fc] ;  /* 0x0005fc0001007983 */ /* 0x000ea20000300800 */
[----:B-1----:R-:W-:-:S04]  /*39a70*/  SEL R190, RZ, 0x4, !P2 ;  /* 0x00000004ffbe7807 */ /* 0x002fc80005000000 */
[----:B------:R-:W-:-:S04]  /*39a80*/  SEL R190, R190, RZ, !P0 ;  /* 0x000000ffbebe7207 */ /* 0x000fc80004000000 */
[----:B------:R-:W-:Y:S02]  /*39a90*/  ISETP.NE.U32.AND P2, PT, R190, RZ, PT ;  /* 0x000000ffbe00720c */ /* 0x000fe40003f45070 */
[----:B----4-:R-:W-:-:S04]  /*39aa0*/  IADD3 R3, P3, R3, UR4, RZ ;  /* 0x0000000403037c10 */ /* 0x010fc8000ff7e0ff */
        /* <DEDUP_REMOVED lines=8> */
[----:B------:R4:W-:Y:S04]  /*39b30*/  LDGSTS.E [R187+0x1c004], desc[UR8][R190.64], P1 ;  /* 0x1c004000bebb7fae */ /* 0x0009e80008921848 */
[----:B-1----:R-:W2:Y:S04]  /*39b40*/  LDL.LU R185, [R1+0x5f0] ;  /* 0x0005f00001b97983 */ /* 0x002ea80000300800 */
[----:B------:R-:W-:Y:S04]  /*39b50*/  STL [R1+0x5e0], R189 ;  /* 0x0005e0bd01007387 */ /* 0x000fe80000100800 */
[----:B------:R-:W2:Y:S01]  /*39b60*/  LDL.LU R3, [R1+0x5f8] ;  /* 0x0005f80001037983 */ /* 0x000ea20000300800 */
[----:B----4-:R-:W-:Y:S01]  /*39b70*/  IMAD.MOV.U32 R190, RZ, RZ, R188 ;  /* 0x000000ffffbe7224 */ /* 0x010fe200078e00bc */
[----:B------:R-:W-:-:S02]  /*39b80*/  MOV R191, R189 ;  /* 0x000000bd00bf7202 */ /* 0x000fc40000000f00 */
[----:B------:R-:W-:-:S03]  /*39b90*/  ISETP.GT.AND P1, PT, R180, 0x7b, PT ;  /* 0x0000007bb400780c */ /* 0x000fc60003f24270 */
[----:B------:R1:W-:Y:S02]  /*39ba0*/  LDGSTS.E [R187+0x18008], desc[UR8][R190.64], P2 ;  /* 0x18008000bebb7fae */ /* 0x0003e40009121848 */
[----:B-1----:R-:W-:Y:S02]  /*39bb0*/  SEL R190, RZ, 0x4, !P1 ;  /* 0x00000004ffbe7807 */ /* 0x002fe40004800000 */
[----:B---3--:R-:W-:Y:S02]  /*39bc0*/  IADD3 R6, P3, R6, UR4, RZ ;  /* 0x0000000406067c10 */ /* 0x008fe4000ff7e0ff */
[----:B------:R-:W-:Y:S02]  /*39bd0*/  SEL R190, R190, RZ, !P0 ;  /* 0x000000ffbebe7207 */ /* 0x000fe40004000000 */
[----:B------:R-:W-:Y:S01]  /*39be0*/  IADD3.X R7, R7, UR6, RZ, P3, !PT ;  /* 0x0000000607077c10 */ /* 0x000fe20009ffe4ff */
[----:B------:R-:W-:Y:S01]  /*39bf0*/  STL [R1+0x5ec], R6 ;  /* 0x0005ec0601007387 */ /* 0x000fe20000100800 */
[----:B------:R-:W-:Y:S01]  /*39c00*/  ISETP.NE.U32.AND P1, PT, R190, RZ, PT ;  /* 0x000000ffbe00720c */ /* 0x000fe20003f25070 */
[----:B------:R-:W-:Y:S01]  /*39c10*/  IMAD.MOV.U32 R190, RZ, RZ, R6 ;  /* 0x000000ffffbe7224 */ /* 0x000fe200078e0006 */
[----:B------:R-:W-:Y:S01]  /*39c20*/  MOV R191, R7 ;  /* 0x0000000700bf7202 */ /* 0x000fe20000000f00 */
[----:B------:R1:W-:Y:S04]  /*39c30*/  STL [R1+0x5e8], R7 ;  /* 0x0005e80701007387 */ /* 0x0003e80000100800 */
[----:B------:R3:W-:Y:S04]  /*39c40*/  LDGSTS.E [R187+0x1c008], desc[UR8][R190.64], P2 ;  /* 0x1c008000bebb7fae */ /* 0x0007e80009121848 */
[----:B-1----:R-:W4:Y:S04]  /*39c50*/  LDL.LU R7, [R1] ;  /* 0x0000000001077983 */ /* 0x002f280000300800 */
[----:B------:R-:W4:Y:S01]  /*39c60*/  LDL.LU R6, [R1+0x4] ;  /* 0x0000040001067983 */ /* 0x000f220000300800 */
[----:B--2---:R-:W-:-:S02]  /*39c70*/  IADD3 R5, P2, R5, UR4, RZ ;  /* 0x0000000405057c10 */ /* 0x004fc4000ff5e0ff */
[----:B------:R-:W-:-:S03]  /*39c80*/  IADD3 R0, P3, R0, UR4, RZ ;  /* 0x0000000400007c10 */ /* 0x000fc6000ff7e0ff */
[----:B---3--:R-:W-:Y:S01]  /*39c90*/  IMAD.MOV.U32 R190, RZ, RZ, R5 ;  /* 0x000000ffffbe7224 */ /* 0x008fe200078e0005 */
[----:B------:R-:W-:Y:S01]  /*39ca0*/  STL [R1+0x5f4], R5 ;  /* 0x0005f40501007387 */ /* 0x000fe20000100800 */
[----:B------:R-:W-:-:S04]  /*39cb0*/  IADD3.X R185, R185, UR6, RZ, P2, !PT ;  /* 0x00000006b9b97c10 */ /* 0x000fc800097fe4ff */
[----:B------:R-:W-:Y:S01]  /*39cc0*/  MOV R191, R185 ;  /* 0x000000b900bf7202 */ /* 0x000fe20000000f00 */
[----:B------:R1:W-:Y:S01]  /*39cd0*/  STL [R1+0x5f0], R185 ;  /* 0x0005f0b901007387 */ /* 0x0003e20000100800 */
[----:B------:R-:W-:-:S03]  /*39ce0*/  IADD3.X R3, R3, UR6, RZ, P3, !PT ;  /* 0x0000000603037c10 */ /* 0x000fc60009ffe4ff */
[----:B------:R-:W-:Y:S04]  /*39cf0*/  STL [R1+0x5fc], R0 ;  /* 0x0005fc0001007387 */ /* 0x000fe80000100800 */
[----:B------:R2:W-:Y:S04]  /*39d00*/  STL [R1+0x5f8], R3 ;  /* 0x0005f80301007387 */ /* 0x0005e80000100800 */
[----:B------:R3:W-:Y:S04]  /*39d10*/  LDGSTS.E [R187+0x1800c], desc[UR8][R190.64], P1 ;  /* 0x1800c000bebb7fae */ /* 0x0007e80008921848 */
[----:B-1----:R-:W4:Y:S04]  /*39d20*/  LDL.LU R185, [R1+0x8] ;  /* 0x0000080001b97983 */ /* 0x002f280000300800 */
[----:B------:R-:W4:Y:S01]  /*39d30*/  LDL.LU R5, [R1+0xc] ;  /* 0x00000c0001057983 */ /* 0x000f220000300800 */
[----:B---3--:R-:W-:Y:S01]  /*39d40*/  IMAD.MOV.U32 R190, RZ, RZ, R0 ;  /* 0x000000ffffbe7224 */ /* 0x008fe200078e0000 */
[----:B------:R-:W-:-:S02]  /*39d50*/  MOV R191, R3 ;  /* 0x0000000300bf7202 */ /* 0x000fc40000000f00 */
[----:B--2---:R-:W2:Y:S04]  /*39d60*/  LDL.LU R3, [R1+0x10] ;  /* 0x0000100001037983 */ /* 0x004ea80000300800 */
[----:B------:R-:W3:Y:S04]  /*39d70*/  LDL.LU R0, [R1+0x14] ;  /* 0x0000140001007983 */ /* 0x000ee80000300800 */
[----:B------:R1:W-:Y:S01]  /*39d80*/  LDGSTS.E [R187+0x1c00c], desc[UR8][R190.64], P1 ;  /* 0x1c00c000bebb7fae */ /* 0x0003e20008921848 */
[----:B------:R-:W-:-:S04]  /*39d90*/  ISETP.GT.AND P1, PT, R180, 0x1c, PT ;  /* 0x0000001cb400780c */ /* 0x000fc80003f24270 */
[----:B-1----:R-:W-:Y:S02]  /*39da0*/  SEL R187, RZ, 0x4, !P1 ;  /* 0x00000004ffbb7807 */ /* 0x002fe40004800000 */
[----:B----4-:R-:W-:-:S04]  /*39db0*/  IADD3 R6, P1, R6, UR4, RZ ;  /* 0x0000000406067c10 */ /* 0x010fc8000ff3e0ff */
[----:B------:R-:W-:Y:S01]  /*39dc0*/  IADD3.X R7, R7, UR6, RZ, P1, !PT ;  /* 0x0000000607077c10 */ /* 0x000fe20008ffe4ff */
[----:B------:R-:W-:Y:S01]  /*39dd0*/  STL [R1+0x4], R6 ;  /* 0x0000040601007387 */ /* 0x000fe20000100800 */
[----:B------:R-:W-:-:S03]  /*39de0*/  MOV R190, R6 ;  /* 0x0000000600be7202 */ /* 0x000fc60000000f00 */
[----:B------:R1:W-:Y:S01]  /*39df0*/  STL [R1], R7 ;  /* 0x0000000701007387 */ /* 0x0003e20000100800 */
[----:B------:R-:W-:-:S03]  /*39e00*/  IMAD.MOV.U32 R191, RZ, RZ, R7 ;  /* 0x000000ffffbf7224 */ /* 0x000fc600078e0007 */
[----:B------:R-:W4:Y:S04]  /*39e10*/  LDL.LU R189, [R1+0x18] ;  /* 0x0000180001bd7983 */ /* 0x000f280000300800 */
[----:B------:R-:W4:Y:S04]  /*39e20*/  LDL.LU R188, [R1+0x1c] ;  /* 0x00001c0001bc7983 */ /* 0x000f280000300800 */
[----:B-1----:R-:W4:Y:S04]  /*39e30*/  LDL.LU R7, [R1+0x20] ;  /* 0x0000200001077983 */ /* 0x002f280000300800 */
[----:B------:R-:W4:Y:S01]  /*39e40*/  LDL.LU R6, [R1+0x24] ;  /* 0x0000240001067983 */ /* 0x000f220000300800 */
[----:B------:R-:W-:-:S04]  /*39e50*/  SEL R187, R187, RZ, !P0 ;  /* 0x000000ffbbbb7207 */ /* 0x000fc80004000000 */
[----:B------:R-:W-:Y:S02]  /*39e60*/  ISETP.NE.U32.AND P2, PT, R187, RZ, PT ;  /* 0x000000ffbb00720c */ /* 0x000fe40003f45070 */
[----:B------:R-:W-:Y:S02]  /*39e70*/  LOP3.LUT R187, R4, 0x70, RZ, 0x3c, !PT ;  /* 0x0000007004bb7812 */ /* 0x000fe400078e3cff */
[----:B------:R-:W-:-:S03]  /*39e80*/  ISETP.GT.AND P1, PT, R180, 0x1d, PT ;  /* 0x0000001db400780c */ /* 0x000fc60003f24270 */
[----:B------:R-:W-:-:S06]  /*39e90*/  VIADD R187, R187, UR12 ;  /* 0x0000000cbbbb7c36 */ /* 0x000fcc0008000000 */
[----:B------:R1:W-:Y:S02]  /*39ea0*/  LDGSTS.E [R187], desc[UR8][R190.64], P2 ;  /* 0x00000000bebb7fae */ /* 0x0003e40009121848 */
[----:B-1----:R-:W-:-:S04]  /*39eb0*/  SEL R190, RZ, 0x4, !P1 ;  /* 0x00000004ffbe7807 */ /* 0x002fc80004800000 */
[----:B------:R-:W-:-:S04]  /*39ec0*/  SEL R190, R190, RZ, !P0 ;  /* 0x000000ffbebe7207 */ /* 0x000fc80004000000 */
[----:B------:R-:W-:Y:S02]  /*39ed0*/  ISETP.NE.U32.AND P1, PT, R190, RZ, PT ;  /* 0x000000ffbe00720c */ /* 0x000fe40003f25070 */
[----:B------:R-:W-:-:S04]  /*39ee0*/  IADD3 R5, P3, R5, UR4, RZ ;  /* 0x0000000405057c10 */ /* 0x000fc8000ff7e0ff */
[----:B------:R-:W-:Y:S01]  /*39ef0*/  IADD3.X R185, R185, UR6, RZ, P3, !PT ;  /* 0x00000006b9b97c10 */ /* 0x000fe20009ffe4ff */
[----:B------:R-:W-:Y:S01]  /*39f00*/  STL [R1+0xc], R5 ;  /* 0x00000c0501007387 */ /* 0x000fe20000100800 */
[----:B---3--:R-:W-:-:S03]  /*39f10*/  IADD3 R0, P4, R0, UR4, RZ ;  /* 0x0000000400007c10 */ /* 0x008fc6000ff9e0ff */
[----:B------:R-:W-:Y:S01]  /*39f20*/  IMAD.MOV.U32 R191, RZ, RZ, R185 ;  /* 0x000000ffffbf7224 */ /* 0x000fe200078e00b9 */
[----:B------:R-:W-:Y:S02]  /*39f30*/  MOV R190, R5 ;  /* 0x0000000500be7202 */ /* 0x000fe40000000f00 */
[----:B--2---:R-:W-:Y:S01]  /*39f40*/  IADD3.X R3, R3, UR6, RZ, P4, !PT ;  /* 0x0000000603037c10 */ /* 0x004fe2000a7fe4ff */
[----:B------:R1:W-:Y:S04]  /*39f50*/  STL [R1+0x8], R185 ;  /* 0x000008b901007387 */ /* 0x0003e80000100800 */
[----:B------:R-:W-:Y:S04]  /*39f60*/  STL [R1+0x14], R0 ;  /* 0x0000140001007387 */ /* 0x000fe80000100800 */
[----:B------:R2:W-:Y:S04]  /*39f70*/  STL [R1+0x10], R3 ;  /* 0x0000100301007387 */ /* 0x0005e80000100800 */
[----:B-1----:R-:W3:Y:S04]  /*39f80*/  LDL.LU R185, [R1+0x28] ;  /* 0x0000280001b97983 */ /* 0x002ee80000300800 */
[----:B------:R1:W-:Y:S04]  /*39f90*/  LDGSTS.E [R187+0x4000], desc[UR8][R190.64], P2 ;  /* 0x04000000bebb7fae */ /* 0x0003e80009121848 */
[----:B------:R-:W3:Y:S01]  /*39fa0*/  LDL.LU R5, [R1+0x2c] ;  /* 0x00002c0001057983 */ /* 0x000ee20000300800 */
[----:B------:R-:W-:Y:S01]  /*39fb0*/  ISETP.GT.AND P2, PT, R180, 0x1e, PT ;  /* 0x0000001eb400780c */ /* 0x000fe20003f44270 */
[----:B-1----:R-:W-:Y:S01]  /*39fc0*/  IMAD.MOV.U32 R191, RZ, RZ, R3 ;  /* 0x000000ffffbf7224 */ /* 0x002fe200078e0003 */
[----:B------:R-:W-:Y:S01]  /*39fd0*/  MOV R190, R0 ;  /* 0x0000000000be7202 */ /* 0x000fe20000000f00 */
[----:B--2---:R-:W2:Y:S04]  /*39fe0*/  LDL.LU R3, [R1+0x30] ;  /* 0x0000300001037983 */ /* 0x004ea80000300800 */
[----:B------:R-:W2:Y:S01]  /*39ff0*/  LDL.LU R0, [R1+0x34] ;  /* 0x0000340001007983 */ /* 0x000ea20000300800 */
[----:B----4-:R-:W-:-:S03]  /*3a000*/  IADD3 R188, P3, R188, UR4, RZ ;  /* 0x00000004bcbc7c10 */ /* 0x010fc6000ff7e0ff */
[----:B------:R1:W-:Y:S01]  /*3a010*/  LDGSTS.E [R187+0x4], desc[UR8][R190.64], P1 ;  /* 0x00004000bebb7fae */ /* 0x0003e20008921848 */
[----:B------:R-:W-:Y:S02]  /*3a020*/  IADD3.X R189, R189, UR6, RZ, P3, !PT ;  /* 0x00000006bdbd7c10 */ /* 0x000fe40009ffe4ff */
[----:B------:R-:W-:Y:S02]  /*3a030*/  IADD3 R6, P4, R6, UR4, RZ ;  /* 0x0000000406067c10 */ /* 0x000fe4000ff9e0ff */
[----:B-1----:R-:W-:Y:S02]  /*3a040*/  SEL R190, RZ, 0x4, !P2 ;  /* 0x00000004ffbe7807 */ /* 0x002fe40005000000 */
[----:B------:R-:W-:Y:S02]  /*3a050*/  IADD3.X R7, R7, UR6, RZ, P4, !PT ;  /* 0x0000000607077c10 */ /* 0x000fe4000a7fe4ff */
[----:B------:R-:W-:Y:S01]  /*3a060*/  SEL R190, R190, RZ, !P0 ;  /* 0x000000ffbebe7207 */ /* 0x000fe20004000000 */
[----:B------:R-:W-:Y:S01]  /*3a070*/  STL [R1+0x1c], R188 ;  /* 0x00001cbc01007387 */ /* 0x000fe20000100800 */
[----:B------:R-:W-:-:S02]  /*3a080*/  IMAD.MOV.U32 R191, RZ, RZ, R189 ;  /* 0x000000ffffbf7224 */ /* 0x000fc400078e00bd */
[----:B------:R-:W-:Y:S01]  /*3a090*/  ISETP.NE.U32.AND P2, PT, R190, RZ, PT ;  /* 0x000000ffbe00720c */ /* 0x000fe20003f45070 */
[----:B------:R1:W-:Y:S01]  /*3a0a0*/  STL [R1+0x18], R189 ;  /* 0x000018bd01007387 */ /* 0x0003e20000100800 */
[----:B------:R-:W-:-:S03]  /*3a0b0*/  MOV R190, R188 ;  /* 0x000000bc00be7202 */ /* 0x000fc60000000f00 */
[----:B------:R-:W-:Y:S04]  /*3a0c0*/  STL [R1+0x24], R6 ;  /* 0x0000240601007387 */ /* 0x000fe80000100800 */
[----:B------:R4:W-:Y:S04]  /*3a0d0*/  STL [R1+0x20], R7 ;  /* 0x0000200701007387 */ /* 0x0009e80000100800 */
[----:B-1----:R-:W2:Y:S04]  /*3a0e0*/  LDL.LU R189, [R1+0x38] ;  /* 0x0000380001bd7983 */ /* 0x002ea80000300800 */
[----:B------:R-:W2:Y:S04]  /*3a0f0*/  LDL.LU R188, [R1+0x3c] ;  /* 0x00003c0001bc7983 */ /* 0x000ea80000300800 */
[----:B------:R1:W-:Y:S02]  /*3a100*/  LDGSTS.E [R187+0x4004], desc[UR8][R190.64], P1 ;  /* 0x04004000bebb7fae */ /* 0x0003e40008921848 */
[----:B-1----:R-:W-:Y:S01]  /*3a110*/  IMAD.MOV.U32 R191, RZ, RZ, R7 ;  /* 0x000000ffffbf7224 */ /* 0x002fe200078e0007 */
[----:B------:R-:W-:Y:S01]  /*3a120*/  MOV R190, R6 ;  /* 0x0000000600be7202 */ /* 0x000fe20000000f00 */
        /* <DEDUP_REMOVED lines=9> */
[----:B------:R-:W-:Y:S01]  /*3a1c0*/  STL [R1+0x2c], R5 ;  /* 0x00002c0501007387 */ /* 0x000fe20000100800 */
[----:B------:R-:W-:Y:S02]  /*3a1d0*/  MOV R190, R5 ;  /* 0x0000000500be7202 */ /* 0x000fe40000000f00 */
[----:B--2---:R-:W-:Y:S01]  /*3a1e0*/  IADD3 R0, P4, R0, UR4, RZ ;  /* 0x0000000400007c10 */ /* 0x004fe2000ff9e0ff */
[----:B------:R-:W-:-:S03]  /*3a1f0*/  IMAD.MOV.U32 R191, RZ, RZ, R185 ;  /* 0x000000ffffbf7224 */ /* 0x000fc600078e00b9 */
[----:B------:R-:W-:Y:S01]  /*3a200*/  IADD3.X R3, R3, UR6, RZ, P4, !PT ;  /* 0x0000000603037c10 */ /* 0x000fe2000a7fe4ff */
[----:B------:R1:W-:Y:S04]  /*3a210*/  STL [R1+0x28], R185 ;  /* 0x000028b901007387 */ /* 0x0003e80000100800 */
[----:B------:R-:W-:Y:S04]  /*3a220*/  STL [R1+0x34], R0 ;  /* 0x0000340001007387 */ /* 0x000fe80000100800 */
[----:B------:R2:W-:Y:S04]  /*3a230*/  STL [R1+0x30], R3 ;  /* 0x0000300301007387 */ /* 0x0005e80000100800 */
[----:B-1----:R-:W3:Y:S04]  /*3a240*/  LDL.LU R185, [R1+0x208] ;  /* 0x0002080001b97983 */ /* 0x002ee80000300800 */
[----:B------:R1:W-:Y:S01]  /*3a250*/  LDGSTS.E [R187+0x4008], desc[UR8][R190.64], P2 ;  /* 0x04008000bebb7fae */ /* 0x0003e20009121848 */
[----:B------:R-:W-:-:S03]  /*3a260*/  ISETP.GT.AND P2, PT, R180, 0x3c, PT ;  /* 0x0000003cb400780c */ /* 0x000fc60003f44270 */
[----:B------:R-:W3:Y:S01]  /*3a270*/  LDL.LU R5, [R1+0x20c] ;  /* 0x00020c0001057983 */ /* 0x000ee20000300800 */
[----:B-1----:R-:W-:Y:S01]  /*3a280*/  MOV R190, R0 ;  /* 0x0000000000be7202 */ /* 0x002fe20000000f00 */
[----:B------:R-:W-:Y:S02]  /*3a290*/  IMAD.MOV.U32 R191, RZ, RZ, R3 ;  /* 0x000000ffffbf7224 */ /* 0x000fe400078e0003 */
[----:B--2---:R-:W2:Y:S04]  /*3a2a0*/  LDL.LU R3, [R1+0x210] ;  /* 0x0002100001037983 */ /* 0x004ea80000300800 */
[----:B------:R-:W2:Y:S01]  /*3a2b0*/  LDL.LU R0, [R1+0x214] ;  /* 0x0002140001007983 */ /* 0x000ea20000300800 */
[----:B------:R-:W-:-:S03]  /*3a2c0*/  IADD3 R188, P3, R188, UR4, RZ ;  /* 0x00000004bcbc7c10 */ /* 0x000fc6000ff7e0ff */
[----:B------:R1:W-:Y:S01]  /*3a2d0*/  LDGSTS.E [R187+0xc], desc[UR8][R190.64], P1 ;  /* 0x0000c000bebb7fae */ /* 0x0003e20008921848 */
[----:B------:R-:W-:Y:S02]  /*3a2e0*/  IADD3.X R189, R189, UR6, RZ, P3, !PT ;  /* 0x00000006bdbd7c10 */ /* 0x000fe40009ffe4ff */
[----:B-1----:R-:W-:-:S04]  /*3a2f0*/  SEL R190, RZ, 0x4, !P2 ;  /* 0x00000004ffbe7807 */ /* 0x002fc80005000000 */
[----:B------:R-:W-:Y:S02]  /*3a300*/  SEL R190, R190, RZ, !P0 ;  /* 0x000000ffbebe7207 */ /* 0x000fe40004000000 */
[----:B----4-:R-:W-:Y:S01]  /*3a310*/  IADD3 R6, P4, R6, UR4, RZ ;  /* 0x0000000406067c10 */ /* 0x010fe2000ff9e0ff */
[----:B------:R-:W-:Y:S01]  /*3a320*/  IMAD.MOV.U32 R191, RZ, RZ, R189 ;  /* 0x000000ffffbf7224 */ /* 0x000fe200078e00bd */
[----:B------:R-:W-:Y:S02]  /*3a330*/  ISETP.NE.U32.AND P2, PT, R190, RZ, PT ;  /* 0x000000ffbe00720c */ /* 0x000fe40003f45070 */
        /* <DEDUP_REMOVED lines=21> */
[----:B------:R-:W-:-:S03]  /*3a490*/  MOV R190, R5 ;  /* 0x0000000500be7202 */ /* 0x000fc60000000f00 */
[----:B------:R-:W-:Y:S01]  /*3a4a0*/  IMAD.MOV.U32 R191, RZ, RZ, R185 ;  /* 0x000000ffffbf7224 */ /* 0x000fe200078e00b9 */
[----:B--2---:R-:W-:Y:S01]  /*3a4b0*/  IADD3 R0, P4, R0, UR4, RZ ;  /* 0x0000000400007c10 */ /* 0x004fe2000ff9e0ff */
[----:B------:R1:W-:Y:S03]  /*3a4c0*/  STL [R1+0x208], R185 ;  /* 0x000208b901007387 */ /* 0x0003e60000100800 */
[----:B------:R-:W-:Y:S01]  /*3a4d0*/  IADD3.X R3, R3, UR6, RZ, P4, !PT ;  /* 0x0000000603037c10 */ /* 0x000fe2000a7fe4ff */
        /* <DEDUP_REMOVED lines=9> */
[----:B------:R-:W2:Y:S04]  /*3a570*/  LDL.LU R0, [R1+0x234] ;  /* 0x0002340001007983 */ /* 0x000ea80000300800 */
[----:B------:R1:W-:Y:S02]  /*3a580*/  LDGSTS.E [R187+0x8004], desc[UR8][R190.64], P1 ;  /* 0x08004000bebb7fae */ /* 0x0003e40008921848 */
[----:B-1----:R-:W-:-:S02]  /*3a590*/  SEL R190, RZ, 0x4, !P2 ;  /* 0x00000004ffbe7807 */ /* 0x002fc40005000000 */
[----:B------:R-:W-:Y:S02]  /*3a5a0*/  IADD3 R188, P3, R188, UR4, RZ ;  /* 0x00000004bcbc7c10 */ /* 0x000fe4000ff7e0ff */
[----:B------:R-:W-:Y:S02]  /*3a5b0*/  SEL R190, R190, RZ, !P0 ;  /* 0x000000ffbebe7207 */ /* 0x000fe40004000000 */
[----:B------:R-:W-:Y:S02]  /*3a5c0*/  IADD3.X R189, R189, UR6, RZ, P3, !PT ;  /* 0x00000006bdbd7c10 */ /* 0x000fe40009ffe4ff */
[----:B----4-:R-:W-:Y:S01]  /*3a5d0*/  IADD3 R6, P4, R6, UR4, RZ ;  /* 0x0000000406067c10 */ /* 0x010fe2000ff9e0ff */
[----:B------:R-:W-:Y:S01]  /*3a5e0*/  STL [R1+0x21c], R188 ;  /* 0x00021cbc01007387 */ /* 0x000fe20000100800 */
[----:B------:R-:W-:Y:S02]  /*3a5f0*/  ISETP.NE.U32.AND P2, PT, R190, RZ, PT ;  /* 0x000000ffbe00720c */ /* 0x000fe40003f45070 */
[----:B------:R-:W-:Y:S01]  /*3a600*/  IADD3.X R7, R7, UR6, RZ, P4, !PT ;  /* 0x0000000607077c10 */ /* 0x000fe2000a7fe4ff */
[----:B------:R1:W-:Y:S01]  /*3a610*/  STL [R1+0x218], R189 ;  /* 0x000218bd01007387 */ /* 0x0003e20000100800 */
[----:B------:R-:W-:Y:S01]  /*3a620*/  MOV R190, R188 ;  /* 0x000000bc00be7202 */ /* 0x000fe20000000f00 */
[----:B------:R-:W-:-:S02]  /*3a630*/  IMAD.MOV.U32 R191, RZ, RZ, R189 ;  /* 0x000000ffffbf7224 */ /* 0x000fc400078e00bd */
        /* <DEDUP_REMOVED lines=31> */
[----:B------:R-:W2:Y:S04]  /*3a830*/  LDL.LU R0, [R1+0x414] ;  /* 0x0004140001007983 */ /* 0x000ea80000300800 */
[----:B------:R1:W-:Y:S01]  /*3a840*/  LDGSTS.E [R187+0x800c], desc[UR8][R190.64], P1 ;  /* 0x0800c000bebb7fae */ /* 0x0003e20008921848 */
[----:B------:R-:W-:-:S04]  /*3a850*/  IADD3 R188, P3, R188, UR4, RZ ;  /* 0x00000004bcbc7c10 */ /* 0x000fc8000ff7e0ff */
[----:B------:R-:W-:Y:S02]  /*3a860*/  IADD3.X R189, R189, UR6, RZ, P3, !PT ;  /* 0x00000006bdbd7c10 */ /* 0x000fe40009ffe4ff */
[----:B-1----:R-:W-:-:S04]  /*3a870*/  SEL R190, RZ, 0x4, !P2 ;  /* 0x00000004ffbe7807 */ /* 0x002fc80005000000 */
[----:B------:R-:W-:Y:S01]  /*3a880*/  SEL R190, R190, RZ, !P0 ;  /* 0x000000ffbebe7207 */ /* 0x000fe20004000000 */
[----:B------:R-:W-:Y:S01]  /*3a890*/  IMAD.MOV.U32 R191, RZ, RZ, R189 ;  /* 0x000000ffffbf7224 */ /* 0x000fe200078e00bd */
[----:B------:R-:W-:Y:S02]  /*3a8a0*/  STL [R1+0x23c], R188 ;  /* 0x00023cbc01007387 */ /* 0x000fe40000100800 */
[----:B------:R-:W-:Y:S02]  /*3a8b0*/  ISETP.NE.U32.AND P2, PT, R190, RZ, PT ;  /* 0x000000ffbe00720c */ /* 0x000fe40003f45070 */
[----:B----4-:R-:W-:Y:S02]  /*3a8c0*/  IADD3 R6, P4, R6, UR4, RZ ;  /* 0x0000000406067c10 */ /* 0x010fe4000ff9e0ff */
[----:B------:R-:W-:Y:S02]  /*3a8d0*/  MOV R190, R188 ;  /* 0x000000bc00be7202 */ /* 0x000fe40000000f00 */
[----:B------:R-:W-:Y:S01]  /*3a8e0*/  IADD3.X R7, R7, UR6, RZ, P4, !PT ;  /* 0x0000000607077c10 */ /* 0x000fe2000a7fe4ff */
        /* <DEDUP_REMOVED lines=39> */
[----:B------:R-:W-:Y:S03]  /*3ab60*/  STL [R1+0x41c], R188 ;  /* 0x00041cbc01007387 */ /* 0x000fe60000100800 */
[----:B------:R-:W-:Y:S01]  /*3ab70*/  IADD3.X R7, R7, UR6, RZ, P4, !PT ;  /* 0x0000000607077c10 */ /* 0x000fe2000a7fe4ff */
[----:B------:R1:W-:Y:S01]  /*3ab80*/  STL [R1+0x418], R189 ;  /* 0x000418bd01007387 */ /* 0x0003e20000100800 */
[----:B------:R-:W-:Y:S01]  /*3ab90*/  ISETP.NE.U32.AND P2, PT, R190, RZ, PT ;  /* 0x000000ffbe00720c */ /* 0x000fe20003f45070 */
[----:B------:R-:W-:Y:S01]  /*3aba0*/  IMAD.MOV.U32 R191, RZ, RZ, R189 ;  /* 0x000000ffffbf7224 */ /* 0x000fe200078e00bd */
[----:B------:R-:W-:Y:S01]  /*3abb0*/  MOV R190, R188 ;  /* 0x000000bc00be7202 */ /* 0x000fe20000000f00 */
        /* <DEDUP_REMOVED lines=33> */
[----:B------:R-:W-:-:S02]  /*3add0*/  IADD3 R188, P3, R188, UR4, RZ ;  /* 0x00000004bcbc7c10 */ /* 0x000fc4000ff7e0ff */
[----:B-1----:R-:W-:Y:S02]  /*3ade0*/  SEL R190, RZ, 0x4, !P2 ;  /* 0x00000004ffbe7807 */ /* 0x002fe40005000000 */
[----:B------:R-:W-:Y:S02]  /*3adf0*/  IADD3.X R189, R189, UR6, RZ, P3, !PT ;  /* 0x00000006bdbd7c10 */ /* 0x000fe40009ffe4ff */
[----:B------:R-:W-:-:S03]  /*3ae00*/  SEL R190, R190, RZ, !P0 ;  /* 0x000000ffbebe7207 */ /* 0x000fc60004000000 */
[----:B------:R-:W-:Y:S01]  /*3ae10*/  IMAD.MOV.U32 R191, RZ, RZ, R189 ;  /* 0x000000ffffbf7224 */ /* 0x000fe200078e00bd */
[----:B------:R-:W-:Y:S02]  /*3ae20*/  ISETP.NE.U32.AND P2, PT, R190, RZ, PT ;  /* 0x000000ffbe00720c */ /* 0x000fe40003f45070 */
[----:B------:R-:W-:Y:S01]  /*3ae30*/  MOV R190, R188 ;  /* 0x000000bc00be7202 */ /* 0x000fe20000000f00 */
[----:B------:R-:W-:Y:S01]  /*3ae40*/  STL [R1+0x43c], R188 ;  /* 0x00043cbc01007387 */ /* 0x000fe20000100800 */
[----:B----4-:R-:W-:-:S03]  /*3ae50*/  IADD3 R6, P4, R6, UR4, RZ ;  /* 0x0000000406067c10 */ /* 0x010fc6000ff9e0ff */
[----:B------:R-:W-:Y:S01]  /*3ae60*/  STL [R1+0x438], R189 ;  /* 0x000438bd01007387 */ /* 0x000fe20000100800 */
[----:B------:R-:W-:-:S03]  /*3ae70*/  IADD3.X R7, R7, UR6, RZ, P4, !PT ;  /* 0x0000000607077c10 */ /* 0x000fc6000a7fe4ff */
[----:B------:R-:W-:Y:S04]  /*3ae80*/  STL [R1+0x604], R6 ;  /* 0x0006040601007387 */ /* 0x000fe80000100800 */
[----:B------:R1:W-:Y:S04]  /*3ae90*/  LDGSTS.E [R187+0x1400c], desc[UR8][R190.64], P1 ;  /* 0x1400c000bebb7fae */ /* 0x0003e80008921848 */
[----:B------:R4:W-:Y:S01]  /*3aea0*/  STL [R1+0x600], R7 ;  /* 0x0006000701007387 */ /* 0x0009e20000100800 */
[----:B-1----:R-:W-:Y:S01]  /*3aeb0*/  IMAD.MOV.U32 R191, RZ, RZ, R7 ;  /* 0x000000ffffbf7224 */ /* 0x002fe200078e0007 */
[----:B------:R-:W-:-:S02]  /*3aec0*/  MOV R190, R6 ;  /* 0x0000000600be7202 */ /* 0x000fc40000000f00 */
[----:B----4-:R-:W4:Y:S04]  /*3aed0*/  LDL.LU R7, [R1+0x618] ;  /* 0x0006180001077983 */ /* 0x010f280000300800 */
[----:B------:R-:W4:Y:S04]  /*3aee0*/  LDL.LU R6, [R1+0x61c] ;  /* 0x00061c0001067983 */ /* 0x000f280000300800 */
        /* <DEDUP_REMOVED lines=8> */
[----:B------:R-:W-:Y:S02]  /*3af70*/  IADD3.X R185, R185, UR6, RZ, P3, !PT ;  /* 0x00000006b9b97c10 */ /* 0x000fe40009ffe4ff */
[----:B------:R-:W-:Y:S01]  /*3af80*/  MOV R190, R5 ;  /* 0x0000000500be7202 */ /* 0x000fe20000000f00 */
[----:B------:R-:W-:Y:S02]  /*3af90*/  STL [R1+0x60c], R5 ;  /* 0x00060c0501007387 */ /* 0x000fe40000100800 */
[----:B------:R-:W-:Y:S01]  /*3afa0*/  IMAD.MOV.U32 R191, RZ, RZ, R185 ;  /* 0x000000ffffbf7224 */ /* 0x000fe200078e00b9 */
[----:B--2---:R-:W-:Y:S01]  /*3afb0*/  IADD3 R0, P4, R0, UR4, RZ ;  /* 0x0000000400007c10 */ /* 0x004fe2000ff9e0ff */
[----:B------:R1:W-:Y:S03]  /*3afc0*/  STL [R1+0x608], R185 ;  /* 0x000608b901007387 */ /* 0x0003e60000100800 */
[----:B------:R-:W-:Y:S01]  /*3afd0*/  IADD3.X R3, R3, UR6, RZ, P4, !PT ;  /* 0x0000000603037c10 */ /* 0x000fe2000a7fe4ff */
[----:B------:R2:W-:Y:S04]  /*3afe0*/  STL [R1+0x614], R0 ;  /* 0x0006140001007387 */ /* 0x0005e80000100800 */
[----:B------:R3:W-:Y:S04]  /*3aff0*/  LDGSTS.E [R187+0x1c000], desc[UR8][R190.64], P2 ;  /* 0x1c000000bebb7fae */ /* 0x0007e80009121848 */
[----:B------:R2:W-:Y:S04]  /*3b000*/  STL [R1+0x610], R3 ;  /* 0x0006100301007387 */ /* 0x0005e80000100800 */
[----:B-1----:R-:W4:Y:S01]  /*3b010*/  LDL.LU R185, [R1+0x628] ;  /* 0x0006280001b97983 */ /* 0x002f220000300800 */
[----:B---3--:R-:W-:-:S03]  /*3b020*/  MOV R190, R0 ;  /* 0x0000000000be7202 */ /* 0x008fc60000000f00 */
[----:B--2---:R-:W2:Y:S01]  /*3b030*/  LDL.LU R0, [R1+0x62c] ;  /* 0x00062c0001007983 */ /* 0x004ea20000300800 */
[----:B------:R-:W-:Y:S01]  /*3b040*/  IMAD.MOV.U32 R191, RZ, RZ, R3 ;  /* 0x000000ffffbf7224 */ /* 0x000fe200078e0003 */
[----:B------:R-:W-:Y:S02]  /*3b050*/  ISETP.GT.AND P2, PT, R180, 0x7e, PT ;  /* 0x0000007eb400780c */ /* 0x000fe40003f44270 */
[----:B------:R-:W3:Y:S04]  /*3b060*/  LDL.LU R3, [R1+0x634] ;  /* 0x0006340001037983 */ /* 0x000ee80000300800 */
[----:B------:R1:W-:Y:S04]  /*3b070*/  LDGSTS.E [R187+0x18004], desc[UR8][R190.64], P1 ;  /* 0x18004000bebb7fae */ /* 0x0003e80008921848 */
[----:B------:R-:W3:Y:S01]  /*3b080*/  LDL.LU R5, [R1+0x63c] ;  /* 0x00063c0001057983 */ /* 0x000ee20000300800 */
[----:B-1----:R-:W-:-:S04]  /*3b090*/  SEL R190, RZ, 0x4, !P2 ;  /* 0x00000004ffbe7807 */ /* 0x002fc80005000000 */
[----:B------:R-:W-:Y:S02]  /*3b0a0*/  SEL R190, R190, RZ, !P0 ;  /* 0x000000ffbebe7207 */ /* 0x000fe40004000000 */
[----:B----4-:R-:W-:-:S04]  /*3b0b0*/  IADD3 R6, P3, R6, UR4, RZ ;  /* 0x0000000406067c10 */ /* 0x010fc8000ff7e0ff */
[----:B------:R-:W-:Y:S02]  /*3b0c0*/  IADD3.X R7, R7, UR6, RZ, P3, !PT ;  /* 0x0000000607077c10 */ /* 0x000fe40009ffe4ff */
[----:B------:R-:W-:Y:S01]  /*3b0d0*/  IADD3 R188, P4, R188, UR4, RZ ;  /* 0x00000004bcbc7c10 */ /* 0x000fe2000ff9e0ff */
[----:B------:R-:W-:Y:S02]  /*3b0e0*/  STL [R1+0x61c], R6 ;  /* 0x00061c0601007387 */ /* 0x000fe40000100800 */
[----:B------:R-:W-:Y:S01]  /*3b0f0*/  IMAD.MOV.U32 R191, RZ, RZ, R7 ;  /* 0x000000ffffbf7224 */ /* 0x000fe200078e0007 */
[----:B------:R-:W-:Y:S01]  /*3b100*/  IADD3.X R189, R189, UR6, RZ, P4, !PT ;  /* 0x00000006bdbd7c10 */ /* 0x000fe2000a7fe4ff */
[----:B------:R1:W-:Y:S01]  /*3b110*/  STL [R1+0x618], R7 ;  /* 0x0006180701007387 */ /* 0x0003e20000100800 */
[----:B------:R-:W-:-:S03]  /*3b120*/  ISETP.NE.U32.AND P2, PT, R190, RZ, PT ;  /* 0x000000ffbe00720c */ /* 0x000fc60003f45070 */
[----:B------:R-:W-:Y:S01]  /*3b130*/  STL [R1+0x624], R188 ;  /* 0x000624bc01007387 */ /* 0x000fe20000100800 */
[----:B------:R-:W-:-:S03]  /*3b140*/  MOV R190, R6 ;  /* 0x0000000600be7202 */ /* 0x000fc60000000f00 */
[----:B-1----:R-:W4:Y:S04]  /*3b150*/  LDL.LU R7, [R1+0x630] ;  /* 0x0006300001077983 */ /* 0x002f280000300800 */
[----:B------:R-:W-:Y:S04]  /*3b160*/  STL [R1+0x620], R189 ;  /* 0x000620bd01007387 */ /* 0x000fe80000100800 */
[----:B------:R-:W4:Y:S04]  /*3b170*/  LDL.LU R6, [R1+0x638] ;  /* 0x0006380001067983 */ /* 0x000f280000300800 */
[----:B------:R1:W-:Y:S01]  /*3b180*/  LDGSTS.E [R187+0x1c004], desc[UR8][R190.64], P1 ;  /* 0x1c004000bebb7fae */ /* 0x0003e20008921848 */
[----:B------:R-:W-:-:S02]  /*3b190*/  ISETP.GT.AND P1, PT, R180, 0x7f, PT ;  /* 0x0000007fb400780c */ /* 0x000fc40003f24270 */
[----:B-1----:R-:W-:Y:S01]  /*3b1a0*/  MOV R190, R188 ;  /* 0x000000bc00be7202 */ /* 0x002fe20000000f00 */
[----:B------:R-:W-:-:S05]  /*3b1b0*/  IMAD.MOV.U32 R191, RZ, RZ, R189 ;  /* 0x000000ffffbf7224 */ /* 0x000fca00078e00bd */
[----:B------:R1:W-:Y:S02]  /*3b1c0*/  LDGSTS.E [R187+0x18008], desc[UR8][R190.64], P2 ;  /* 0x18008000bebb7fae */ /* 0x0003e40009121848 */
[----:B-1----:R-:W-:-:S04]  /*3b1d0*/  SEL R190, RZ, 0x4, !P1 ;  /* 0x00000004ffbe7807 */ /* 0x002fc80004800000 */
[----:B------:R-:W-:-:S04]  /*3b1e0*/  SEL R190, R190, RZ, !P0 ;  /* 0x000000ffbebe7207 */ /* 0x000fc80004000000 */
[----:B------:R-:W-:Y:S02]  /*3b1f0*/  ISETP.NE.U32.AND P1, PT, R190, RZ, PT ;  /* 0x000000ffbe00720c */ /* 0x000fe40003f25070 */
[----:B--2---:R-:W-:-:S04]  /*3b200*/  IADD3 R0, P3, R0, UR4, RZ ;  /* 0x0000000400007c10 */ /* 0x004fc8000ff7e0ff */
[----:B------:R-:W-:Y:S02]  /*3b210*/  IADD3.X R185, R185, UR6, RZ, P3, !PT ;  /* 0x00000006b9b97c10 */ /* 0x000fe40009ffe4ff */
[----:B------:R-:W-:-:S03]  /*3b220*/  MOV R190, R0 ;  /* 0x0000000000be7202 */ /* 0x000fc60000000f00 */
[----:B------:R-:W-:-:S05]  /*3b230*/  IMAD.MOV.U32 R191, RZ, RZ, R185 ;  /* 0x000000ffffbf7224 */ /* 0x000fca00078e00b9 */
[----:B------:R1:W-:Y:S01]  /*3b240*/  LDGSTS.E [R187+0x1c008], desc[UR8][R190.64], P2 ;  /* 0x1c008000bebb7fae */ /* 0x0003e20009121848 */
[----:B---3--:R-:W-:Y:S02]  /*3b250*/  IADD3 R3, P2, R3, UR4, RZ ;  /* 0x0000000403037c10 */ /* 0x008fe4000ff5e0ff */
[----:B------:R-:W-:Y:S01]  /*3b260*/  IADD3 R5, P3, R5, UR4, RZ ;  /* 0x0000000405057c10 */ /* 0x000fe2000ff7e0ff */
[----:B------:R2:W-:Y:S04]  /*3b270*/  STL [R1+0x62c], R0 ;  /* 0x00062c0001007387 */ /* 0x0005e80000100800 */
[----:B------:R3:W-:Y:S04]  /*3b280*/  STL [R1+0x628], R185 ;  /* 0x000628b901007387 */ /* 0x0007e80000100800 */
[----:B--2---:R-:W2:Y:S04]  /*3b290*/  LDL.LU R0, [R1+0x644] ;  /* 0x0006440001007983 */ /* 0x004ea80000300800 */
[----:B---3--:R-:W3:Y:S04]  /*3b2a0*/  LDL.LU R185, [R1+0x684] ;  /* 0x0006840001b97983 */ /* 0x008ee80000300800 */
[----:B------:R-:W-:Y:S01]  /*3b2b0*/  STL [R1+0x634], R3 ;  /* 0x0006340301007387 */ /* 0x000fe20000100800 */
[----:B----4-:R-:W-:-:S05]  /*3b2c0*/  IADD3.X R7, R7, UR6, RZ, P2, !PT ;  /* 0x0000000607077c10 */ /* 0x010fca00097fe4ff */
[----:B------:R4:W-:Y:S01]  /*3b2d0*/  STL [R1+0x630], R7 ;  /* 0x0006300701007387 */ /* 0x0009e20000100800 */
[----:B------:R-:W-:Y:S01]  /*3b2e0*/  IADD3.X R6, R6, UR6, RZ, P3, !PT ;  /* 0x0000000606067c10 */ /* 0x000fe20009ffe4ff */
[----:B-1----:R-:W-:Y:S02]  /*3b2f0*/  IMAD.MOV.U32 R191, RZ, RZ, R7 ;  /* 0x000000ffffbf7224 */ /* 0x002fe400078e0007 */
[----:B------:R-:W-:Y:S04]  /*3b300*/  STL [R1+0x63c], R5 ;  /* 0x00063c0501007387 */ /* 0x000fe80000100800 */
[----:B----4-:R-:W4:Y:S04]  /*3b310*/  LDL.LU R7, [R1+0x640] ;  /* 0x0006400001077983 */ /* 0x010f280000300800 */
[----:B------:R1:W-:Y:S04]  /*3b320*/  STL [R1+0x638], R6 ;  /* 0x0006380601007387 */ /* 0x0003e80000100800 */
[----:B------:R-:W4:Y:S01]  /*3b330*/  LDL.LU R189, [R1+0x680] ;  /* 0x0006800001bd7983 */ /* 0x000f220000300800 */
[----:B------:R-:W-:-:S02]  /*3b340*/  MOV R190, R3 ;  /* 0x0000000300be7202 */ /* 0x000fc40000000f00 */
[----:B------:R-:W1:Y:S03]  /*3b350*/  S2R R3, SR_TID.X ;  /* 0x0000000000037919 */ /* 0x000e660000002100 */
[----:B------:R1:W-:Y:S02]  /*3b360*/  LDGSTS.E [R187+0x1800c], desc[UR8][R190.64], P1 ;  /* 0x1800c000bebb7fae */ /* 0x0003e40008921848 */
[----:B-1----:R-:W-:Y:S01]  /*3b370*/  MOV R190, R5 ;  /* 0x0000000500be7202 */ /* 0x002fe20000000f00 */
[----:B------:R-:W-:Y:S02]  /*3b380*/  IMAD.MOV.U32 R191, RZ, RZ, R6 ;  /* 0x000000ffffbf7224 */ /* 0x000fe400078e0006 */
[----:B------:R-:W4:Y:S04]  /*3b390*/  LDL.LU R6, [R1+0x6c0] ;  /* 0x0006c00001067983 */ /* 0x000f280000300800 */
[----:B------:R1:W-:Y:S01]  /*3b3a0*/  LDGSTS.E [R187+0x1c00c], desc[UR8][R190.64], P1 ;  /* 0x1c00c000bebb7fae */ /* 0x0003e20008921848 */
[----:B------:R-:W-:-:S03]  /*3b3b0*/  ULEA UR12, UR60, UR10, 0xf ;  /* 0x0000000a3c0c7291 */ /* 0x000fc6000f8e783f */
[----:B------:R-:W0:Y:S01]  /*3b3c0*/  LDGDEPBAR ;  /* 0x00000000000079af */ /* 0x000e220000000000 */
[----:B------:R-:W-:-:S04]  /*3b3d0*/  LOP3.LUT R3, R3, 0x7f, RZ, 0xc0, !PT ;  /* 0x0000007f03037812 */ /* 0x000fc800078ec0ff */
[----:B------:R-:W-:Y:S02]  /*3b3e0*/  ISETP.GE.AND P1, PT, R3, R180, PT ;  /* 0x000000b40300720c */ /* 0x000fe40003f26270 */
[----:B------:R-:W4:Y:S04]  /*3b3f0*/  LDL.LU R3, [R1+0x6c4] ;  /* 0x0006c40001037983 */ /* 0x000f280000300800 */
[----:B------:R-:W4:Y:S04]  /*3b400*/  LDL.LU R188, [R1+0x700] ;  /* 0x0007000001bc7983 */ /* 0x000f280000300800 */
[----:B------:R-:W4:Y:S01]  /*3b410*/  LDL.LU R5, [R1+0x704] ;  /* 0x0007040001057983 */ /* 0x000f220000300800 */
[----:B------:R-:W-:-:S04]  /*3b420*/  SEL R180, RZ, 0x4, P1 ;  /* 0x00000004ffb47807 */ /* 0x000fc80000800000 */
[----:B------:R-:W-:-:S04]  /*3b430*/  SEL R180, R180, RZ, !P0 ;  /* 0x000000ffb4b47207 */ /* 0x000fc80004000000 */
[----:B------:R-:W-:Y:S02]  /*3b440*/  ISETP.NE.U32.AND P0, PT, R180, RZ, PT ;  /* 0x000000ffb400720c */ /* 0x000fe40003f05070 */
[----:B------:R-:W-:-:S04]  /*3b450*/  MOV R180, UR12 ;  /* 0x0000000c00b47c02 */ /* 0x000fc80008000f00 */
[----:B-1----:R-:W-:Y:S02]  /*3b460*/  IADD3 R187, R2, 0x100000, R180 ;  /* 0x0010000002bb7810 */ /* 0x002fe40007ffe0b4 */
[----:B--2---:R-:W-:Y:S02]  /*3b470*/  IADD3 R0, P1, R0, UR5, RZ ;  /* 0x0000000500007c10 */ /* 0x004fe4000ff3e0ff */
[----:B---3--:R-:W-:-:S03]  /*3b480*/  IADD3 R185, P2, R185, UR5, RZ ;  /* 0x00000005b9b97c10 */ /* 0x008fc6000ff5e0ff */
[----:B------:R1:W-:Y:S01]  /*3b490*/  STL [R1+0x644], R0 ;  /* 0x0006440001007387 */ /* 0x0003e20000100800 */
[----:B------:R-:W-:-:S03]  /*3b4a0*/  IMAD.MOV.U32 R190, RZ, RZ, R0 ;  /* 0x000000ffffbe7224 */ /* 0x000fc600078e0000 */
[----:B------:R-:W-:Y:S01]  /*3b4b0*/  STL [R1+0x684], R185 ;  /* 0x000684b901007387 */ /* 0x000fe20000100800 */
[----:B----4-:R-:W-:-:S04]  /*3b4c0*/  IADD3.X R7, R7, UR7, RZ, P1, !PT ;  /* 0x0000000707077c10 */ /* 0x010fc80008ffe4ff */
[----:B------:R-:W-:Y:S02]  /*3b4d0*/  MOV R191, R7 ;  /* 0x0000000700bf7202 */ /* 0x000fe40000000f00 */
[----:B------:R-:W-:Y:S01]  /*3b4e0*/  IADD3.X R189, R189, UR7, RZ, P2, !PT ;  /* 0x00000007bdbd7c10 */ /* 0x000fe200097fe4ff */
[----:B------:R2:W-:Y:S04]  /*3b4f0*/  STL [R1+0x640], R7 ;  /* 0x0006400701007387 */ /* 0x0005e80000100800 */
[----:B------:R3:W-:Y:S04]  /*3b500*/  STL [R1+0x680], R189 ;  /* 0x000680bd01007387 */ /* 0x0007e80000100800 */
[----:B-1----:R-:W4:Y:S04]  /*3b510*/  LDL.LU R0, [R1+0x744] ;  /* 0x0007440001007983 */ /* 0x002f280000300800 */
[----:B------:R1:W-:Y:S04]  /*3b520*/  LDGSTS.E [R187+-0x20000], desc[UR8][R190.64], P0 ;  /* 0xe0000000bebb7fae */ /* 0x0003e80008121848 */
[----:B--2---:R-:W2:Y:S01]  /*3b530*/  LDL.LU R7, [R1+0x784] ;  /* 0x0007840001077983 */ /* 0x004ea20000300800 */
[----:B-1----:R-:W-:-:S03]  /*3b540*/  IMAD.MOV.U32 R190, RZ, RZ, R185 ;  /* 0x000000ffffbe7224 */ /* 0x002fc600078e00b9 */
[----:B------:R-:W2:Y:S01]  /*3b550*/  LDL.LU R185, [R1+0x740] ;  /* 0x0007400001b97983 */ /* 0x000ea20000300800 */
[----:B------:R-:W-:-:S03]  /*3b560*/  MOV R191, R189 ;  /* 0x000000bd00bf7202 */ /* 0x000fc60000000f00 */
[----:B---3--:R-:W3:Y:S04]  /*3b570*/  LDL.LU R189, [R1+0x780] ;  /* 0x0007800001bd7983 */ /* 0x008ee80000300800 */
[----:B------:R1:W-:Y:S01]  /*3b580*/  LDGSTS.E [R187+-0x1fc00], desc[UR8][R190.64], P0 ;  /* 0xe0400000bebb7fae */ /* 0x0003e20008121848 */
[----:B------:R-:W-:-:S04]  /*3b590*/  IADD3 R3, P1, R3, UR5, RZ ;  /* 0x0000000503037c10 */ /* 0x000fc8000ff3e0ff */
[----:B------:R-:W-:Y:S02]  /*3b5a0*/  IADD3.X R6, R6, UR7, RZ, P1, !PT ;  /* 0x0000000706067c10 */ /* 0x000fe40008ffe4ff */
[----:B------:R-:W-:Y:S01]  /*3b5b0*/  IADD3 R5, P2, R5, UR5, RZ ;  /* 0x0000000505057c10 */ /* 0x000fe2000ff5e0ff */
[----:B------:R-:W-:Y:S01]  /*3b5c0*/  STL [R1+0x6c4], R3 ;  /* 0x0006c40301007387 */ /* 0x000fe20000100800 */
[----:B-1----:R-:W-:Y:S01]  /*3b5d0*/  IMAD.MOV.U32 R190, RZ, RZ, R3 ;  /* 0x000000ffffbe7224 */ /* 0x002fe200078e0003 */
[----:B------:R-:W-:Y:S02]  /*3b5e0*/  MOV R191, R6 ;  /* 0x0000000600bf7202 */ /* 0x000fe40000000f00 */
[----:B------:R-:W-:Y:S01]  /*3b5f0*/  IADD3.X R188, R188, UR7, RZ, P2, !PT ;  /* 0x00000007bcbc7c10 */ /* 0x000fe200097fe4ff */
[----:B------:R1:W-:Y:S04]  /*3b600*/  STL [R1+0x6c0], R6 ;  /* 0x0006c00601007387 */ /* 0x0003e80000100800 */
[----:B------:R-:W-:Y:S04]  /*3b610*/  STL [R1+0x704], R5 ;  /* 0x0007040501007387 */ /* 0x000fe80000100800 */
[----:B------:R1:W-:Y:S04]  /*3b620*/  LDGSTS.E [R187+-0x1f800], desc[UR8][R190.64], P0 ;  /* 0xe0800000bebb7fae */ /* 0x0003e80008121848 */
[----:B-1----:R-:W3:Y:S04]  /*3b630*/  LDL.LU R6, [R1+0x7c4] ;  /* 0x0007c40001067983 */ /* 0x002ee80000300800 */
[----:B------:R1:W-:Y:S04]  /*3b640*/  STL [R1+0x700], R188 ;  /* 0x000700bc01007387 */ /* 0x0003e80000100800 */
[----:B------:R-:W3:Y:S01]  /*3b650*/  LDL.LU R3, [R1+0x804] ;  /* 0x0008040001037983 */ /* 0x000ee20000300800 */
[----:B------:R-:W-:Y:S01]  /*3b660*/  MOV R191, R188 ;  /* 0x000000bc00bf7202 */ /* 0x000fe20000000f00 */
[----:B------:R-:W-:-:S02]  /*3b670*/  IMAD.MOV.U32 R190, RZ, RZ, R5 ;  /* 0x000000ffffbe7224 */ /* 0x000fc400078e0005 */
[----:B-1----:R-:W3:Y:S04]  /*3b680*/  LDL.LU R188, [R1+0x7c0] ;  /* 0x0007c00001bc7983 */ /* 0x002ee80000300800 */
[----:B------:R-:W3:Y:S04]  /*3b690*/  LDL.LU R5, [R1+0x800] ;  /* 0x0008000001057983 */ /* 0x000ee80000300800 */
[----:B------:R1:W-:Y:S01]  /*3b6a0*/  LDGSTS.E [R187+-0x1f400], desc[UR8][R190.64], P0 ;  /* 0xe0c00000bebb7fae */ /* 0x0003e20008121848 */
[----:B----4-:R-:W-:Y:S02]  /*3b6b0*/  IADD3 R0, P1, R0, UR5, RZ ;  /* 0x0000000500007c10 */ /* 0x010fe4000ff3e0ff */
[----:B--2---:R-:W-:-:S03]  /*3b6c0*/  IADD3 R7, P2, R7, UR5, RZ ;  /* 0x0000000507077c10 */ /* 0x004fc6000ff5e0ff */
[----:B------:R2:W-:Y:S01]  /*3b6d0*/  STL [R1+0x744], R0 ;  /* 0x0007440001007387 */ /* 0x0005e20000100800 */
[----:B-1----:R-:W-:Y:S01]  /*3b6e0*/  IMAD.MOV.U32 R190, RZ, RZ, R0 ;  /* 0x000000ffffbe7224 */ /* 0x002fe200078e0000 */
[----:B------:R-:W-:Y:S02]  /*3b6f0*/  IADD3.X R185, R185, UR7, RZ, P1, !PT ;  /* 0x00000007b9b97c10 */ /* 0x000fe40008ffe4ff */
[----:B---3--:R-:W-:-:S03]  /*3b700*/  IADD3.X R189, R189, UR7, RZ, P2, !PT ;  /* 0x00000007bdbd7c10 */ /* 0x008fc600097fe4ff */
[----:B------:R1:W-:Y:S01]  /*3b710*/  STL [R1+0x740], R185 ;  /* 0x000740b901007387 */ /* 0x0003e20000100800 */
[----:B------:R-:W-:-:S03]  /*3b720*/  MOV R191, R185 ;  /* 0x000000b900bf7202 */ /* 0x000fc60000000f00 */
[----:B------:R3:W-:Y:S04]  /*3b730*/  STL [R1+0x784], R7 ;  /* 0x0007840701007387 */ /* 0x0007e80000100800 */
[----:B--2---:R-:W2:Y:S04]  /*3b740*/  LDL.LU R0, [R1+0x64c] ;  /* 0x00064c0001007983 */ /* 0x004ea80000300800 */
[----:B------:R4:W-:Y:S04]  /*3b750*/  STL [R1+0x780], R189 ;  /* 0x000780bd01007387 */ /* 0x0009e80000100800 */
[----:B------:R4:W-:Y:S04]  /*3b760*/  LDGSTS.E [R187+-0x1f000], desc[UR8][R190.64], P0 ;  /* 0xe1000000bebb7fae */ /* 0x0009e80008121848 */
[----:B-1----:R-:W2:Y:S01]  /*3b770*/  LDL.LU R185, [R1+0x68c] ;  /* 0x00068c0001b97983 */ /* 0x002ea20000300800 */
[----:B----4-:R-:W-:-:S03]  /*3b780*/  IMAD.MOV.U32 R190, RZ, RZ, R7 ;  /* 0x000000ffffbe7224 */ /* 0x010fc600078e0007 */
[----:B---3--:R-:W3:Y:S01]  /*3b790*/  LDL.LU R7, [R1+0x648] ;  /* 0x0006480001077983 */ /* 0x008ee20000300800 */
[----:B------:R-:W-:-:S03]  /*3b7a0*/  MOV R191, R189 ;  /* 0x000000bd00bf7202 */ /* 0x000fc60000000f00 */
[----:B------:R-:W4:Y:S01]  /*3b7b0*/  LDL.LU R189, [R1+0x688] ;  /* 0x0006880001bd7983 */ /* 0x000f220000300800 */
[----:B------:R-:W-:-:S03]  /*3b7c0*/  IADD3 R6, P1, R6, UR5, RZ ;  /* 0x0000000506067c10 */ /* 0x000fc6000ff3e0ff */
[----:B------:R1:W-:Y:S01]  /*3b7d0*/  LDGSTS.E [R187+-0x1ec00], desc[UR8][R190.64], P0 ;  /* 0xe1400000bebb7fae */ /* 0x0003e20008121848 */
[----:B------:R-:W-:Y:S02]  /*3b7e0*/  IADD3 R3, P2, R3, UR5, RZ ;  /* 0x0000000503037c10 */ /* 0x000fe4000ff5e0ff */
[----:B------:R-:W-:Y:S01]  /*3b7f0*/  IADD3.X R188, R188, UR7, RZ, P1, !PT ;  /* 0x00000007bcbc7c10 */ /* 0x000fe20008ffe4ff */
[----:B-1----:R-:W-:Y:S01]  /*3b800*/  IMAD.MOV.U32 R190, RZ, RZ, R6 ;  /* 0x000000ffffbe7224 */ /* 0x002fe200078e0006 */
[----:B------:R1:W-:Y:S01]  /*3b810*/  STL [R1+0x7c4], R6 ;  /* 0x0007c40601007387 */ /* 0x0003e20000100800 */
[----:B------:R-:W-:Y:S02]  /*3b820*/  IADD3.X R5, R5, UR7, RZ, P2, !PT ;  /* 0x0000000705057c10 */ /* 0x000fe400097fe4ff */
[----:B------:R-:W-:Y:S01]  /*3b830*/  MOV R191, R188 ;  /* 0x000000bc00bf7202 */ /* 0x000fe20000000f00 */
[----:B------:R-:W-:Y:S04]  /*3b840*/  STL [R1+0x7c0], R188 ;  /* 0x0007c0bc01007387 */ /* 0x000fe80000100800 */
[----:B------:R1:W-:Y:S04]  /*3b850*/  STL [R1+0x804], R3 ;  /* 0x0008040301007387 */ /* 0x0003e80000100800 */
[----:B------:R1:W-:Y:S04]  /*3b860*/  LDGSTS.E [R187+-0x1e800], desc[UR8][R190.64], P0 ;  /* 0xe1800000bebb7fae */ /* 0x0003e80008121848 */
[----:B------:R1:W-:Y:S04]  /*3b870*/  STL [R1+0x800], R5 ;  /* 0x0008000501007387 */ /* 0x0003e80000100800 */
[----:B-1----:R-:W4:Y:S01]  /*3b880*/  LDL.LU R6, [R1+0x6c8] ;  /* 0x0006c80001067983 */ /* 0x002f220000300800 */
[----:B------:R-:W-:-:S03]  /*3b890*/  IMAD.MOV.U32 R190, RZ, RZ, R3 ;  /* 0x000000ffffbe7224 */ /* 0x000fc600078e0003 */
[----:B------:R-:W4:Y:S01]  /*3b8a0*/  LDL.LU R3, [R1+0x6cc] ;  /* 0x0006cc0001037983 */ /* 0x000f220000300800 */
[----:B------:R-:W-:-:S03]  /*3b8b0*/  MOV R191, R5 ;  /* 0x0000000500bf7202 */ /* 0x000fc60000000f00 */
[----:B------:R-:W4:Y:S04]  /*3b8c0*/  LDL.LU R188, [R1+0x708] ;  /* 0x0007080001bc7983 */ /* 0x000f280000300800 */
[----:B------:R-:W4:Y:S04]  /*3b8d0*/  LDL.LU R5, [R1+0x70c] ;  /* 0x00070c0001057983 */ /* 0x000f280000300800 */
[----:B------:R1:W-:Y:S02]  /*3b8e0*/  LDGSTS.E [R187+-0x1e400], desc[UR8][R190.64], P0 ;  /* 0xe1c00000bebb7fae */ /* 0x0003e40008121848 */
[----:B-1----:R-:W-:-:S04]  /*3b8f0*/  LOP3.LUT R187, R2, 0x10, RZ, 0x3c, !PT ;  /* 0x0000001002bb7812 */ /* 0x002fc800078e3cff */
[----:B------:R-:W-:Y:S02]  /*3b900*/  IADD3 R187, R187, 0x100000, R180 ;  /* 0x00100000bbbb7810 */ /* 0x000fe40007ffe0b4 */
[----:B--2---:R-:W-:-:S05]  /*3b910*/  IADD3 R0, P1, R0, UR5, RZ ;  /* 0x0000000500007c10 */ /* 0x004fca000ff3e0ff */
[----:B------:R1:W-:Y:S01]  /*3b920*/  STL [R1+0x64c], R0 ;  /* 0x00064c0001007387 */ /* 0x0003e20000100800 */
[----:B------:R-:W-:Y:S01]  /*3b930*/  IMAD.MOV.U32 R190, RZ, RZ, R0 ;  /* 0x000000ffffbe7224 */ /* 0x000fe200078e0000 */
[----:B------:R-:W-:-:S05]  /*3b940*/  IADD3 R185, P2, R185, UR5, RZ ;  /* 0x00000005b9b97c10 */ /* 0x000fca000ff5e0ff */
[----:B------:R-:W-:Y:S01]  /*3b950*/  STL [R1+0x68c], R185 ;  /* 0x00068cb901007387 */ /* 0x000fe20000100800 */
[----:B---3--:R-:W-:-:S04]  /*3b960*/  IADD3.X R7, R7, UR7, RZ, P1, !PT ;  /* 0x0000000707077c10 */ /* 0x008fc80008ffe4ff */
[----:B------:R-:W-:Y:S01]  /*3b970*/  MOV R191, R7 ;  /* 0x0000000700bf7202 */ /* 0x000fe20000000f00 */
[----:B------:R2:W-:Y:S01]  /*3b980*/  STL [R1+0x648], R7 ;  /* 0x0006480701007387 */ /* 0x0005e20000100800 */
[----:B----4-:R-:W-:-:S03]  /*3b990*/  IADD3.X R189, R189, UR7, RZ, P2, !PT ;  /* 0x00000007bdbd7c10 */ /* 0x010fc600097fe4ff */
[----:B-1----:R-:W3:Y:S04]  /*3b9a0*/  LDL.LU R0, [R1+0x74c] ;  /* 0x00074c0001007983 */ /* 0x002ee80000300800 */
[----:B------:R1:W-:Y:S04]  /*3b9b0*/  LDGSTS.E [R187+-0x1ff80], desc[UR8][R190.64], P0 ;  /* 0xe0080000bebb7fae */ /* 0x0003e80008121848 */
[----:B--2---:R-:W2:Y:S04]  /*3b9c0*/  LDL.LU R7, [R1+0x78c] ;  /* 0x00078c0001077983 */ /* 0x004ea80000300800 */
[----:B------:R4:W-:Y:S01]  /*3b9d0*/  STL [R1+0x688], R189 ;  /* 0x000688bd01007387 */ /* 0x0009e20000100800 */
[----:B-1----:R-:W-:-:S03]  /*3b9e0*/  IMAD.MOV.U32 R190, RZ, RZ, R185 ;  /* 0x000000ffffbe7224 */ /* 0x002fc600078e00b9 */
[----:B------:R-:W2:Y:S01]  /*3b9f0*/  LDL.LU R185, [R1+0x748] ;  /* 0x0007480001b97983 */ /* 0x000ea20000300800 */
[----:B------:R-:W-:-:S03]  /*3ba00*/  MOV R191, R189 ;  /* 0x000000bd00bf7202 */ /* 0x000fc60000000f00 */
[----:B----4-:R-:W4:Y:S04]  /*3ba10*/  LDL.LU R189, [R1+0x788] ;  /* 0x0007880001bd7983 */ /* 0x010f280000300800 */
        /* <DEDUP_REMOVED lines=11> */
[----:B-1----:R-:W4:Y:S04]  /*3bad0*/  LDL.LU R6, [R1+0x7cc] ;  /* 0x0007cc0001067983 */ /* 0x002f280000300800 */
[----:B------:R1:W-:Y:S04]  /*3bae0*/  STL [R1+0x708], R188 ;  /* 0x000708bc01007387 */ /* 0x0003e80000100800 */
[----:B------:R-:W4:Y:S01]  /*3baf0*/  LDL.LU R3, [R1+0x80c] ;  /* 0x00080c0001037983 */ /* 0x000f220000300800 */
[----:B------:R-:W-:Y:S01]  /*3bb00*/  MOV R191, R188 ;  /* 0x000000bc00bf7202 */ /* 0x000fe20000000f00 */
[----:B------:R-:W-:-:S02]  /*3bb10*/  IMAD.MOV.U32 R190, RZ, RZ, R5 ;  /* 0x000000ffffbe7224 */ /* 0x000fc400078e0005 */
[----:B-1----:R-:W4:Y:S04]  /*3bb20*/  LDL.LU R188, [R1+0x7c8] ;  /* 0x0007c80001bc7983 */ /* 0x002f280000300800 */
[----:B------:R-:W4:Y:S04]  /*3bb30*/  LDL.LU R5, [R1+0x808] ;  /* 0x0008080001057983 */ /* 0x000f280000300800 */
[----:B------:R1:W-:Y:S01]  /*3bb40*/  LDGSTS.E [R187+-0x1f380], desc[UR8][R190.64], P0 ;  /* 0xe0c80000bebb7fae */ /* 0x0003e20008121848 */
[----:B---3--:R-:W-:Y:S02]  /*3bb50*/  IADD3 R0, P1, R0, UR5, RZ ;  /* 0x0000000500007c10 */ /* 0x008fe4000ff3e0ff */
[----:B--2---:R-:W-:-:S03]  /*3bb60*/  IADD3 R7, P2, R7, UR5, RZ ;  /* 0x0000000507077c10 */ /* 0x004fc6000ff5e0ff */
[----:B------:R2:W-:Y:S01]  /*3bb70*/  STL [R1+0x74c], R0 ;  /* 0x00074c0001007387 */ /* 0x0005e20000100800 */
[----:B-1----:R-:W-:Y:S01]  /*3bb80*/  IMAD.MOV.U32 R190, RZ, RZ, R0 ;  /* 0x000000ffffbe7224 */ /* 0x002fe200078e0000 */
[----:B------:R-:W-:Y:S02]  /*3bb90*/  IADD3.X R185, R185, UR7, RZ, P1, !PT ;  /* 0x00000007b9b97c10 */ /* 0x000fe40008ffe4ff */
[----:B----4-:R-:W-:-:S03]  /*3bba0*/  IADD3.X R189, R189, UR7, RZ, P2, !PT ;  /* 0x00000007bdbd7c10 */ /* 0x010fc600097fe4ff */
[----:B------:R1:W-:Y:S01]  /*3bbb0*/  STL [R1+0x748], R185 ;  /* 0x000748b901007387 */ /* 0x0003e20000100800 */
[----:B------:R-:W-:-:S03]  /*3bbc0*/  MOV R191, R185 ;  /* 0x000000b900bf7202 */ /* 0x000fc60000000f00 */
[----:B------:R3:W-:Y:S04]  /*3bbd0*/  STL [R1+0x78c], R7 ;  /* 0x00078c0701007387 */ /* 0x0007e80000100800 */
[----:B--2---:R-:W2:Y:S04]  /*3bbe0*/  LDL.LU R0, [R1+0x654] ;  /* 0x0006540001007983 */ /* 0x004ea80000300800 */
[----:B------:R4:W-:Y:S04]  /*3bbf0*/  STL [R1+0x788], R189 ;  /* 0x000788bd01007387 */ /* 0x0009e80000100800 */
[----:B-1----:R-:W2:Y:S04]  /*3bc00*/  LDL.LU R185, [R1+0x694] ;  /* 0x0006940001b97983 */ /* 0x002ea80000300800 */
[----:B------:R1:W-:Y:S02]  /*3bc10*/  LDGSTS.E [R187+-0x1ef80], desc[UR8][R190.64], P0 ;  /* 0xe1080000bebb7fae */ /* 0x0003e40008121848 */
[----:B-1----:R-:W-:Y:S01]  /*3bc20*/  IMAD.MOV.U32 R190, RZ, RZ, R7 ;  /* 0x000000ffffbe7224 */ /* 0x002fe200078e0007 */
[----:B------:R-:W-:Y:S01]  /*3bc30*/  MOV R191, R189 ;  /* 0x000000bd00bf7202 */ /* 0x000fe20000000f00 */
[----:B---3--:R-:W3:Y:S04]  /*3bc40*/  LDL.LU R7, [R1+0x650] ;  /* 0x0006500001077983 */ /* 0x008ee80000300800 */
[----:B----4-:R-:W4:Y:S04]  /*3bc50*/  LDL.LU R189, [R1+0x690] ;  /* 0x0006900001bd7983 */ /* 0x010f280000300800 */
[----:B------:R1:W-:Y:S01]  /*3bc60*/  LDGSTS.E [R187+-0x1eb80], desc[UR8][R190.64], P0 ;  /* 0xe1480000bebb7fae */ /* 0x0003e20008121848 */
[----:B------:R-:W-:-:S02]  /*3bc70*/  IADD3 R6, P1, R6, UR5, RZ ;  /* 0x0000000506067c10 */ /* 0x000fc4000ff3e0ff */
        /* <DEDUP_REMOVED lines=19> */
[----:B--2---:R-:W-:Y:S02]  /*3bdb0*/  IADD3 R0, P1, R0, UR5, RZ ;  /* 0x0000000500007c10 */ /* 0x004fe4000ff3e0ff */
[----:B------:R-:W-:-:S03]  /*3bdc0*/  IADD3 R185, P2, R185, UR5, RZ ;  /* 0x00000005b9b97c10 */ /* 0x000fc6000ff5e0ff */
[----:B------:R1:W-:Y:S01]  /*3bdd0*/  STL [R1+0x654], R0 ;  /* 0x0006540001007387 */ /* 0x0003e20000100800 */
[----:B------:R-:W-:Y:S01]  /*3bde0*/  IMAD.MOV.U32 R190, RZ, RZ, R0 ;  /* 0x000000ffffbe7224 */ /* 0x000fe200078e0000 */
[----:B---3--:R-:W-:Y:S02]  /*3bdf0*/  IADD3.X R7, R7, UR7, RZ, P1, !PT ;  /* 0x0000000707077c10 */ /* 0x008fe40008ffe4ff */
[----:B----4-:R-:W-:-:S03]  /*3be00*/  IADD3.X R189, R189, UR7, RZ, P2, !PT ;  /* 0x00000007bdbd7c10 */ /* 0x010fc600097fe4ff */
[----:B------:R2:W-:Y:S01]  /*3be10*/  STL [R1+0x650], R7 ;  /* 0x0006500701007387 */ /* 0x0005e20000100800 */
[----:B------:R-:W-:-:S03]  /*3be20*/  MOV R191, R7 ;  /* 0x0000000700bf7202 */ /* 0x000fc60000000f00 */
[----:B------:R3:W-:Y:S04]  /*3be30*/  STL [R1+0x694], R185 ;  /* 0x000694b901007387 */ /* 0x0007e80000100800 */
[----:B------:R4:W-:Y:S04]  /*3be40*/  STL [R1+0x690], R189 ;  /* 0x000690bd01007387 */ /* 0x0009e80000100800 */
[----:B-1----:R-:W4:Y:S04]  /*3be50*/  LDL.LU R0, [R1+0x754] ;  /* 0x0007540001007983 */ /* 0x002f280000300800 */
[----:B------:R1:W-:Y:S04]  /*3be60*/  LDGSTS.E [R187+-0x1ff00], desc[UR8][R190.64], P0 ;  /* 0xe0100000bebb7fae */ /* 0x0003e80008121848 */
[----:B--2---:R-:W2:Y:S01]  /*3be70*/  LDL.LU R7, [R1+0x794] ;  /* 0x0007940001077983 */ /* 0x004ea20000300800 */
[----:B-1----:R-:W-:-:S03]  /*3be80*/  IMAD.MOV.U32 R190, RZ, RZ, R185 ;  /* 0x000000ffffbe7224 */ /* 0x002fc600078e00b9 */
[----:B---3--:R-:W3:Y:S01]  /*3be90*/  LDL.LU R185, [R1+0x750] ;  /* 0x0007500001b97983 */ /* 0x008ee20000300800 */
        /* <DEDUP_REMOVED lines=21> */
[----:B------:R-:W-:Y:S02]  /*3bff0*/  IADD3 R0, P1, R0, UR5, RZ ;  /* 0x0000000500007c10 */ /* 0x000fe4000ff3e0ff */
[----:B--2---:R-:W-:-:S03]  /*3c000*/  IADD3 R7, P2, R7, UR5, RZ ;  /* 0x0000000507077c10 */ /* 0x004fc6000ff5e0ff */
[----:B------:R2:W-:Y:S01]  /*3c010*/  STL [R1+0x754], R0 ;  /* 0x0007540001007387 */ /* 0x0005e20000100800 */
[----:B-1----:R-:W-:Y:S01]  /*3c020*/  IMAD.MOV.U32 R190, RZ, RZ, R0 ;  /* 0x000000ffffbe7224 */ /* 0x002fe200078e0000 */
[----:B---3--:R-:W-:Y:S02]  /*3c030*/  IADD3.X R185, R185, UR7, RZ, P1, !PT ;  /* 0x00000007b9b97c10 */ /* 0x008fe40008ffe4ff */
        /* <DEDUP_REMOVED lines=11> */
[----:B----4-:R-:W4:Y:S01]  /*3c0f0*/  LDL.LU R189, [R1+0x698] ;  /* 0x0006980001bd7983 */ /* 0x010f220000300800 */
[----:B------:R-:W-:-:S03]  /*3c100*/  IADD3 R6, P1, R6, UR5, RZ ;  /* 0x0000000506067c10 */ /* 0x000fc6000ff3e0ff */
[----:B------:R1:W-:Y:S01]  /*3c110*/  LDGSTS.E [R187+-0x1eb00], desc[UR8][R190.64], P0 ;  /* 0xe1500000bebb7fae */ /* 0x0003e20008121848 */
[----:B------:R-:W-:Y:S02]  /*3c120*/  IADD3 R3, P2, R3, UR5, RZ ;  /* 0x0000000503037c10 */ /* 0x000fe4000ff5e0ff */
[----:B------:R-:W-:Y:S01]  /*3c130*/  IADD3.X R188, R188, UR7, RZ, P1, !PT ;  /* 0x00000007bcbc7c10 */ /* 0x000fe20008ffe4ff */
[----:B-1----:R-:W-:Y:S01]  /*3c140*/  IMAD.MOV.U32 R190, RZ, RZ, R6 ;  /* 0x000000ffffbe7224 */ /* 0x002fe200078e0006 */
[----:B------:R-:W-:Y:S02]  /*3c150*/  IADD3.X R5, R5, UR7, RZ, P2, !PT ;  /* 0x0000000705057c10 */ /* 0x000fe400097fe4ff */
[----:B------:R-:W-:Y:S01]  /*3c160*/  MOV R191, R188 ;  /* 0x000000bc00bf7202 */ /* 0x000fe20000000f00 */
[----:B------:R1:W-:Y:S04]  /*3c170*/  STL [R1+0x7d4], R6 ;  /* 0x0007d40601007387 */ /* 0x0003e80000100800 */
        /* <DEDUP_REMOVED lines=70> */
[----:B------:R1:W-:Y:S02]  /*3c5e0*/  STL [R1+0x7dc], R6 ;  /* 0x0007dc0601007387 */ /* 0x0003e40000100800 */
[----:B-1----:R-:W-:Y:S01]  /*3c5f0*/  IMAD.MOV.U32 R190, RZ, RZ, R6 ;  /* 0x000000ffffbe7224 */ /* 0x002fe200078e0006 */
[----:B------:R-:W-:Y:S02]  /*3c600*/  IADD3.X R5, R5, UR7, RZ, P2, !PT ;  /* 0x0000000705057c10 */ /* 0x000fe400097fe4ff */
[----:B------:R-:W-:Y:S01]  /*3c610*/  MOV R191, R188 ;  /* 0x000000bc00bf7202 */ /* 0x000fe20000000f00 */
[----:B------:R-:W-:Y:S04]  /*3c620*/  STL [R1+0x7d8], R188 ;  /* 0x0007d8bc01007387 */ /* 0x000fe80000100800 */
[----:B------:R1:W-:Y:S04]  /*3c630*/  STL [R1+0x81c], R3 ;  /* 0x00081c0301007387 */ /* 0x0003e80000100800 */
[----:B------:R1:W-:Y:S04]  /*3c640*/  LDGSTS.E [R187+-0x1e680], desc[UR8][R190.64], P0 ;  /* 0xe1980000bebb7fae */ /* 0x0003e80008121848 */
[----:B------:R1:W-:Y:S04]  /*3c650*/  STL [R1+0x818], R5 ;  /* 0x0008180501007387 */ /* 0x0003e80000100800 */
[----:B------:R-:W4:Y:S01]  /*3c660*/  LDL.LU R6, [R1+0x6e0] ;  /* 0x0006e00001067983 */ /* 0x000f220000300800 */
[----:B-1----:R-:W-:-:S03]  /*3c670*/  IMAD.MOV.U32 R190, RZ, RZ, R3 ;  /* 0x000000ffffbe7224 */ /* 0x002fc600078e0003 */
        /* <DEDUP_REMOVED lines=60> */
[----:B------:R-:W-:-:S02]  /*3ca40*/  IADD3 R6, P1, R6, UR5, RZ ;  /* 0x0000000506067c10 */ /* 0x000fc4000ff3e0ff */
[----:B------:R-:W-:Y:S01]  /*3ca50*/  IADD3 R3, P2, R3, UR5, RZ ;  /* 0x0000000503037c10 */ /* 0x000fe2000ff5e0ff */
[----:B------:R1:W-:Y:S01]  /*3ca60*/  LDGSTS.E [R187+-0x1ea00], desc[UR8][R190.64], P0 ;  /* 0xe1600000bebb7fae */ /* 0x0003e20008121848 */
[----:B------:R-:W-:-:S03]  /*3ca70*/  IADD3.X R188, R188, UR7, RZ, P1, !PT ;  /* 0x00000007bcbc7c10 */ /* 0x000fc60008ffe4ff */
[----:B------:R-:W-:Y:S01]  /*3ca80*/  STL [R1+0x7e4], R6 ;  /* 0x0007e40601007387 */ /* 0x000fe20000100800 */
[----:B------:R-:W-:Y:S01]  /*3ca90*/  IADD3.X R5, R5, UR7, RZ, P2, !PT ;  /* 0x0000000705057c10 */ /* 0x000fe200097fe4ff */
[----:B-1----:R-:W-:Y:S01]  /*3caa0*/  IMAD.MOV.U32 R190, RZ, RZ, R6 ;  /* 0x000000ffffbe7224 */ /* 0x002fe200078e0006 */
[----:B------:R-:W-:Y:S01]  /*3cab0*/  MOV R191, R188 ;  /* 0x000000bc00bf7202 */ /* 0x000fe20000000f00 */
[----:B------:R1:W-:Y:S04]  /*3cac0*/  STL [R1+0x7e0], R188 ;  /* 0x0007e0bc01007387 */ /* 0x0003e80000100800 */
[----:B------:R1:W-:Y:S04]  /*3cad0*/  STL [R1+0x824], R3 ;  /* 0x0008240301007387 */ /* 0x0003e80000100800 */
[----:B------:R1:W-:Y:S04]  /*3cae0*/  LDGSTS.E [R187+-0x1e600], desc[UR8][R190.64], P0 ;  /* 0xe1a00000bebb7fae */ /* 0x0003e80008121848 */
[----:B------:R1:W-:Y:S04]  /*3caf0*/  STL [R1+0x820], R5 ;  /* 0x0008200501007387 */ /* 0x0003e80000100800 */
[----:B-1----:R-:W4:Y:S01]  /*3cb00*/  LDL.LU R188, [R1+0x6e8] ;  /* 0x0006e80001bc7983 */ /* 0x002f220000300800 */
[----:B------:R-:W-:Y:S01]  /*3cb10*/  IMAD.MOV.U32 R190, RZ, RZ, R3 ;  /* 0x000000ffffbe7224 */ /* 0x000fe200078e0003 */
[----:B------:R-:W-:-:S02]  /*3cb20*/  MOV R191, R5 ;  /* 0x0000000500bf7202 */ /* 0x000fc40000000f00 */
[----:B------:R-:W4:Y:S04]  /*3cb30*/  LDL.LU R3, [R1+0x6ec] ;  /* 0x0006ec0001037983 */ /* 0x000f280000300800 */
[----:B------:R1:W-:Y:S04]  /*3cb40*/  LDGSTS.E [R187+-0x1e200], desc[UR8][R190.64], P0 ;  /* 0xe1e00000bebb7fae */ /* 0x0003e80008121848 */
[----:B------:R-:W4:Y:S04]  /*3cb50*/  LDL.LU R6, [R1+0x728] ;  /* 0x0007280001067983 */ /* 0x000f280000300800 */
[----:B------:R-:W4:Y:S01]  /*3cb60*/  LDL.LU R5, [R1+0x72c] ;  /* 0x00072c0001057983 */ /* 0x000f220000300800 */
        /* <DEDUP_REMOVED lines=23> */
[----:B-1----:R-:W-:Y:S01]  /*3cce0*/  IMAD.MOV.U32 R190, RZ, RZ, R3 ;  /* 0x000000ffffbe7224 */ /* 0x002fe200078e0003 */
[----:B------:R-:W-:Y:S02]  /*3ccf0*/  MOV R191, R188 ;  /* 0x000000bc00bf7202 */ /* 0x000fe40000000f00 */
[----:B------:R-:W-:-:S03]  /*3cd00*/  IADD3.X R6, R6, UR7, RZ, P2, !PT ;  /* 0x0000000706067c10 */ /* 0x000fc600097fe4ff */
[----:B------:R1:W-:Y:S04]  /*3cd10*/  LDGSTS.E [R187+-0x1f580], desc[UR8][R190.64], P0 ;  /* 0xe0a80000bebb7fae */ /* 0x0003e80008121848 */
[----:B------:R-:W-:Y:S04]  /*3cd20*/  STL [R1+0x6ec], R3 ;  /* 0x0006ec0301007387 */ /* 0x000fe80000100800 */
[----:B------:R1:W-:Y:S02]  /*3cd30*/  STL [R1+0x6e8], R188 ;  /* 0x0006e8bc01007387 */ /* 0x0003e40000100800 */
[----:B-1----:R-:W-:Y:S01]  /*3cd40*/  IMAD.MOV.U32 R190, RZ, RZ, R5 ;  /* 0x000000ffffbe7224 */ /* 0x002fe200078e0005 */
[----:B------:R-:W-:Y:S01]  /*3cd50*/  MOV R191, R6 ;  /* 0x0000000600bf7202 */ /* 0x000fe20000000f00 */
[----:B------:R-:W-:Y:S04]  /*3cd60*/  STL [R1+0x72c], R5 ;  /* 0x00072c0501007387 */ /* 0x000fe80000100800 */
[----:B------:R-:W4:Y:S04]  /*3cd70*/  LDL.LU R188, [R1+0x7ec] ;  /* 0x0007ec0001bc7983 */ /* 0x000f280000300800 */
[----:B------:R1:W-:Y:S04]  /*3cd80*/  LDGSTS.E [R187+-0x1f180], desc[UR8][R190.64], P0 ;  /* 0xe0e80000bebb7fae */ /* 0x0003e80008121848 */
[----:B------:R1:W-:Y:S04]  /*3cd90*/  STL [R1+0x728], R6 ;  /* 0x0007280601007387 */ /* 0x0003e80000100800 */
[----:B------:R-:W4:Y:S04]  /*3cda0*/  LDL.LU R3, [R1+0x82c] ;  /* 0x00082c0001037983 */ /* 0x000f280000300800 */
[----:B-1----:R-:W5:Y:S04]  /*3cdb0*/  LDL.LU R6, [R1+0xc20] ;  /* 0x000c200001067983 */ /* 0x002f680000300800 */
[----:B------:R-:W4:Y:S01]  /*3cdc0*/  LDL.LU R5, [R1+0x828] ;  /* 0x0008280001057983 */ /* 0x000f220000300800 */
[----:B------:R-:W-:-:S05]  /*3cdd0*/  IADD3 R0, P1, R0, UR5, RZ ;  /* 0x0000000500007c10 */ /* 0x000fca000ff3e0ff */
[----:B------:R-:W-:Y:S01]  /*3cde0*/  IMAD.MOV.U32 R190, RZ, RZ, R0 ;  /* 0x000000ffffbe7224 */ /* 0x000fe200078e0000 */
[----:B--2---:R-:W-:Y:S01]  /*3cdf0*/  IADD3 R7, P2, R7, UR5, RZ ;  /* 0x0000000507077c10 */ /* 0x004fe2000ff5e0ff */
[----:B------:R-:W-:Y:S01]  /*3ce00*/  STL [R1+0x76c], R0 ;  /* 0x00076c0001007387 */ /* 0x000fe20000100800 */
[----:B---3--:R-:W-:-:S04]  /*3ce10*/  IADD3.X R185, R185, UR7, RZ, P1, !PT ;  /* 0x00000007b9b97c10 */ /* 0x008fc80008ffe4ff */
[----:B------:R-:W-:Y:S02]  /*3ce20*/  MOV R191, R185 ;  /* 0x000000b900bf7202 */ /* 0x000fe40000000f00 */
[----:B----4-:R-:W-:Y:S01]  /*3ce30*/  IADD3.X R189, R189, UR7, RZ, P2, !PT ;  /* 0x00000007bdbd7c10 */ /* 0x010fe200097fe4ff */
[----:B------:R1:W-:Y:S04]  /*3ce40*/  STL [R1+0x768], R185 ;  /* 0x000768b901007387 */ /* 0x0003e80000100800 */
[----:B------:R2:W-:Y:S04]  /*3ce50*/  LDGSTS.E [R187+-0x1ed80], desc[UR8][R190.64], P0 ;  /* 0xe1280000bebb7fae */ /* 0x0005e80008121848 */
[----:B------:R-:W-:Y:S04]  /*3ce60*/  STL [R1+0x7ac], R7 ;  /* 0x0007ac0701007387 */ /* 0x000fe80000100800 */
[----:B-1----:R-:W3:Y:S01]  /*3ce70*/  LDL.LU R185, [R1+0x674] ;  /* 0x0006740001b97983 */ /* 0x002ee20000300800 */
[----:B--2---:R-:W-:Y:S01]  /*3ce80*/  IMAD.MOV.U32 R190, RZ, RZ, R7 ;  /* 0x000000ffffbe7224 */ /* 0x004fe200078e0007 */
[----:B------:R-:W-:-:S02]  /*3ce90*/  MOV R191, R189 ;  /* 0x000000bd00bf7202 */ /* 0x000fc40000000f00 */
[----:B------:R1:W-:Y:S04]  /*3cea0*/  STL [R1+0x7a8], R189 ;  /* 0x0007a8bd01007387 */ /* 0x0003e80000100800 */
[----:B------:R-:W2:Y:S04]  /*3ceb0*/  LDL.LU R0, [R1+0x6b4] ;  /* 0x0006b40001007983 */ /* 0x000ea80000300800 */
[----:B------:R4:W-:Y:S04]  /*3cec0*/  LDGSTS.E [R187+-0x1e980], desc[UR8][R190.64], P0 ;  /* 0xe1680000bebb7fae */ /* 0x0009e80008121848 */
[----:B-1----:R-:W3:Y:S04]  /*3ced0*/  LDL.LU R189, [R1+0x670] ;  /* 0x0006700001bd7983 */ /* 0x002ee80000300800 */
[----:B------:R-:W3:Y:S04]  /*3cee0*/  LDL.LU R7, [R1+0x6b0] ;  /* 0x0006b00001077983 */ /* 0x000ee80000300800 */
[----:B------:R-:W3:Y:S01]  /*3cef0*/  LDL.LU R191, [R1+0x7e8] ;  /* 0x0007e80001bf7983 */ /* 0x000ee20000300800 */
[----:B------:R-:W-:-:S05]  /*3cf00*/  IADD3 R188, P1, R188, UR5, RZ ;  /* 0x00000005bcbc7c10 */ /* 0x000fca000ff3e0ff */
[----:B----4-:R-:W-:Y:S01]  /*3cf10*/  IMAD.MOV.U32 R190, RZ, RZ, R188 ;  /* 0x000000ffffbe7224 */ /* 0x010fe200078e00bc */
[----:B------:R-:W-:Y:S01]  /*3cf20*/  IADD3 R3, P2, R3, UR5, RZ ;  /* 0x0000000503037c10 */ /* 0x000fe2000ff5e0ff */
[----:B------:R-:W-:Y:S03]  /*3cf30*/  STL [R1+0x7ec], R188 ;  /* 0x0007ecbc01007387 */ /* 0x000fe60000100800 */
[----:B------:R-:W-:Y:S02]  /*3cf40*/  IADD3.X R5, R5, UR7, RZ, P2, !PT ;  /* 0x0000000705057c10 */ /* 0x000fe400097fe4ff */
[----:B--2---:R-:W-:Y:S02]  /*3cf50*/  IADD3 R0, P2, R0, UR5, RZ ;  /* 0x0000000500007c10 */ /* 0x004fe4000ff5e0ff */
[----:B---3--:R-:W-:Y:S02]  /*3cf60*/  IADD3.X R191, R191, UR7, RZ, P1, !PT ;  /* 0x00000007bfbf7c10 */ /* 0x008fe40008ffe4ff */
[----:B------:R-:W-:-:S03]  /*3cf70*/  IADD3 R185, P1, R185, UR5, RZ ;  /* 0x00000005b9b97c10 */ /* 0x000fc6000ff3e0ff */
[----:B------:R1:W-:Y:S04]  /*3cf80*/  STL [R1+0x7e8], R191 ;  /* 0x0007e8bf01007387 */ /* 0x0003e80000100800 */
[----:B------:R2:W-:Y:S01]  /*3cf90*/  LDGSTS.E [R187+-0x1e580], desc[UR8][R190.64], P0 ;  /* 0xe1a80000bebb7fae */ /* 0x0005e20008121848 */
[----:B------:R-:W-:Y:S02]  /*3cfa0*/  IADD3.X R189, R189, UR7, RZ, P1, !PT ;  /* 0x00000007bdbd7c10 */ /* 0x000fe40008ffe4ff */
[----:B--2---:R-:W-:Y:S01]  /*3cfb0*/  MOV R190, R3 ;  /* 0x0000000300be7202 */ /* 0x004fe20000000f00 */
[----:B-1----:R-:W-:-:S05]  /*3cfc0*/  IMAD.MOV.U32 R191, RZ, RZ, R5 ;  /* 0x000000ffffbf7224 */ /* 0x002fca00078e0005 */
[----:B------:R1:W-:Y:S01]  /*3cfd0*/  LDGSTS.E [R187+-0x1e180], desc[UR8][R190.64], P0 ;  /* 0xe1e80000bebb7fae */ /* 0x0003e20008121848 */
[----:B------:R-:W-:-:S03]  /*3cfe0*/  IADD3.X R7, R7, UR7, RZ, P2, !PT ;  /* 0x0000000707077c10 */ /* 0x000fc600097fe4ff */
[----:B------:R-:W-:Y:S01]  /*3cff0*/  STL [R1+0x82c], R3 ;  /* 0x00082c0301007387 */ /* 0x000fe20000100800 */
[----:B-1----:R-:W-:-:S03]  /*3d000*/  LOP3.LUT R191, R2, 0x60, RZ, 0x3c, !PT ;  /* 0x0000006002bf7812 */ /* 0x002fc600078e3cff */
[----:B------:R1:W-:Y:S01]  /*3d010*/  STL [R1+0x828], R5 ;  /* 0x0008280501007387 */ /* 0x0003e20000100800 */
[----:B------:R-:W-:Y:S02]  /*3d020*/  MOV R190, R185 ;  /* 0x000000b900be7202 */ /* 0x000fe40000000f00 */
[----:B------:R-:W-:Y:S01]  /*3d030*/  IADD3 R187, R191, 0x100000, R180 ;  /* 0x00100000bfbb7810 */ /* 0x000fe20007ffe0b4 */
[----:B------:R-:W-:Y:S01]  /*3d040*/  IMAD.MOV.U32 R191, RZ, RZ, R189 ;  /* 0x000000ffffbf7224 */ /* 0x000fe200078e00bd */
[----:B------:R-:W2:Y:S04]  /*3d050*/  LDL.LU R188, [R1+0x6f4] ;  /* 0x0006f40001bc7983 */ /* 0x000ea80000300800 */
[----:B------:R3:W-:Y:S04]  /*3d060*/  LDGSTS.E [R187+-0x1fd00], desc[UR8][R190.64], P0 ;  /* 0xe0300000bebb7fae */ /* 0x0007e80008121848 */
[----:B-1----:R-:W4:Y:S04]  /*3d070*/  LDL.LU R5, [R1+0x730] ;  /* 0x0007300001057983 */ /* 0x002f280000300800 */
[----:B------:R-:W4:Y:S04]  /*3d080*/  LDL.LU R3, [R1+0x734] ;  /* 0x0007340001037983 */ /* 0x000f280000300800 */
[----:B------:R-:W-:Y:S01]  /*3d090*/  STL [R1+0x674], R185 ;  /* 0x000674b901007387 */ /* 0x000fe20000100800 */
[----:B---3--:R-:W-:Y:S01]  /*3d0a0*/  MOV R190, R0 ;  /* 0x0000000000be7202 */ /* 0x008fe20000000f00 */
[----:B------:R-:W-:-:S02]  /*3d0b0*/  IMAD.MOV.U32 R191, RZ, RZ, R7 ;  /* 0x000000ffffbf7224 */ /* 0x000fc400078e0007 */
[----:B------:R-:W-:Y:S04]  /*3d0c0*/  STL [R1+0x670], R189 ;  /* 0x000670bd01007387 */ /* 0x000fe80000100800 */
[----:B------:R-:W-:Y:S04]  /*3d0d0*/  STL [R1+0x6b4], R0 ;  /* 0x0006b40001007387 */ /* 0x000fe80000100800 */
[----:B------:R1:W-:Y:S04]  /*3d0e0*/  STL [R1+0x6b0], R7 ;  /* 0x0006b00701007387 */ /* 0x0003e80000100800 */
[----:B------:R3:W-:Y:S04]  /*3d0f0*/  LDGSTS.E [R187+-0x1f900], desc[UR8][R190.64], P0 ;  /* 0xe0700000bebb7fae */ /* 0x0007e80008121848 */
[----:B-1----:R-:W4:Y:S04]  /*3d100*/  LDL.LU R7, [R1+0x7b0] ;  /* 0x0007b00001077983 */ /* 0x002f280000300800 */
[----:B------:R-:W4:Y:S04]  /*3d110*/  LDL.LU R185, [R1+0x7b4] ;  /* 0x0007b40001b97983 */ /* 0x000f280000300800 */
[----:B------:R-:W4:Y:S04]  /*3d120*/  LDL.LU R189, [R1+0x7f4] ;  /* 0x0007f40001bd7983 */ /* 0x000f280000300800 */
[----:B------:R-:W4:Y:S04]  /*3d130*/  LDL.LU R0, [R1+0x834] ;  /* 0x0008340001007983 */ /* 0x000f280000300800 */
[----:B------:R-:W4:Y:S01]  /*3d140*/  LDL.LU R191, [R1+0x6f0] ;  /* 0x0006f00001bf7983 */ /* 0x000f220000300800 */
[----:B--2---:R-:W-:-:S04]  /*3d150*/  IADD3 R188, P1, R188, UR5, RZ ;  /* 0x00000005bcbc7c10 */ /* 0x004fc8000ff3e0ff */
[----:B---3--:R-:W-:Y:S01]  /*3d160*/  MOV R190, R188 ;  /* 0x000000bc00be7202 */ /* 0x008fe20000000f00 */
[----:B------:R1:W-:Y:S01]  /*3d170*/  STL [R1+0x6f4], R188 ;  /* 0x0006f4bc01007387 */ /* 0x0003e20000100800 */
[----:B----4-:R-:W-:-:S04]  /*3d180*/  IADD3 R3, P2, R3, UR5, RZ ;  /* 0x0000000503037c10 */ /* 0x010fc8000ff5e0ff */
[----:B------:R-:W-:Y:S02]  /*3d190*/  IADD3.X R5, R5, UR7, RZ, P2, !PT ;  /* 0x0000000705057c10 */ /* 0x000fe400097fe4ff */
[----:B------:R-:W-:-:S05]  /*3d1a0*/  IADD3.X R191, R191, UR7, RZ, P1, !PT ;  /* 0x00000007bfbf7c10 */ /* 0x000fca0008ffe4ff */
[----:B------:R2:W-:Y:S04]  /*3d1b0*/  STL [R1+0x6f0], R191 ;  /* 0x0006f0bf01007387 */ /* 0x0005e80000100800 */
[----:B------:R3:W-:Y:S04]  /*3d1c0*/  LDGSTS.E [R187+-0x1f500], desc[UR8][R190.64], P0 ;  /* 0xe0b00000bebb7fae */ /* 0x0007e80008121848 */
[----:B------:R-:W-:Y:S04]  /*3d1d0*/  STL [R1+0x734], R3 ;  /* 0x0007340301007387 */ /* 0x000fe80000100800 */
[----:B-1----:R-:W4:Y:S01]  /*3d1e0*/  LDL.LU R188, [R1+0x830] ;  /* 0x0008300001bc7983 */ /* 0x002f220000300800 */
[----:B---3--:R-:W-:Y:S01]  /*3d1f0*/  IMAD.MOV.U32 R190, RZ, RZ, R3 ;  /* 0x000000ffffbe7224 */ /* 0x008fe200078e0003 */
[----:B--2---:R-:W-:-:S02]  /*3d200*/  MOV R191, R5 ;  /* 0x0000000500bf7202 */ /* 0x004fc40000000f00 */
[----:B------:R1:W-:Y:S04]  /*3d210*/  STL [R1+0x730], R5 ;  /* 0x0007300501007387 */ /* 0x0003e80000100800 */
[----:B------:R2:W-:Y:S04]  /*3d220*/  LDGSTS.E [R187+-0x1f100], desc[UR8][R190.64], P0 ;  /* 0xe0f00000bebb7fae */ /* 0x0005e80008121848 */
[----:B-1----:R-:W3:Y:S04]  /*3d230*/  LDL.LU R5, [R1+0x67c] ;  /* 0x00067c0001057983 */ /* 0x002ee80000300800 */
[----:B------:R-:W3:Y:S04]  /*3d240*/  LDL.LU R3, [R1+0x6bc] ;  /* 0x0006bc0001037983 */ /* 0x000ee80000300800 */
[----:B------:R-:W4:Y:S04]  /*3d250*/  LDL.LU R190, [R1+0x770] ;  /* 0x0007700001be7983 */ /* 0x000f280000300800 */
[----:B------:R-:W2:Y:S01]  /*3d260*/  LDL.LU R191, [R1+0x774] ;  /* 0x0007740001bf7983 */ /* 0x000ea20000300800 */
[----:B------:R-:W-:-:S04]  /*3d270*/  IADD3 R185, P2, R185, UR5, RZ ;  /* 0x00000005b9b97c10 */ /* 0x000fc8000ff5e0ff */
[----:B------:R-:W-:Y:S02]  /*3d280*/  IADD3.X R7, R7, UR7, RZ, P2, !PT ;  /* 0x0000000707077c10 */ /* 0x000fe400097fe4ff */
[----:B--2---:R-:W-:-:S04]  /*3d290*/  IADD3 R191, P1, R191, UR5, RZ ;  /* 0x00000005bfbf7c10 */ /* 0x004fc8000ff3e0ff */
[----:B----4-:R-:W-:Y:S01]  /*3d2a0*/  IADD3.X R190, R190, UR7, RZ, P1, !PT ;  /* 0x00000007bebe7c10 */ /* 0x010fe20008ffe4ff */
[----:B------:R1:W-:Y:S04]  /*3d2b0*/  STL [R1+0x774], R191 ;  /* 0x000774bf01007387 */ /* 0x0003e80000100800 */
[----:B------:R2:W-:Y:S01]  /*3d2c0*/  STL [R1+0x770], R190 ;  /* 0x000770be01007387 */ /* 0x0005e20000100800 */
[----:B-1----:R-:W-:-:S04]  /*3d2d0*/  LOP3.LUT R191, R191, R190, RZ, 0x3c, !PT ;  /* 0x000000bebfbf7212 */ /* 0x002fc800078e3cff */
[----:B--2---:R-:W-:-:S04]  /*3d2e0*/  LOP3.LUT R190, R191, R190, RZ, 0x3c, !PT ;  /* 0x000000bebfbe7212 */ /* 0x004fc800078e3cff */
[----:B------:R-:W-:Y:S01]  /*3d2f0*/  LOP3.LUT R191, R191, R190, RZ, 0x3c, !PT ;  /* 0x000000bebfbf7212 */ /* 0x000fe200078e3cff */
[----:B------:R-:W-:Y:S04]  /*3d300*/  STL [R1+0x7b4], R185 ;  /* 0x0007b4b901007387 */ /* 0x000fe80000100800 */
[----:B------:R1:W-:Y:S04]  /*3d310*/  LDGSTS.E [R187+-0x1ed00], desc[UR8][R190.64], P0 ;  /* 0xe1300000bebb7fae */ /* 0x0003e80008121848 */
[----:B------:R2:W-:Y:S01]  /*3d320*/  STL [R1+0x7b0], R7 ;  /* 0x0007b00701007387 */ /* 0x0005e20000100800 */
[----:B-1----:R-:W-:Y:S01]  /*3d330*/  IMAD.MOV.U32 R190, RZ, RZ, R185 ;  /* 0x000000ffffbe7224 */ /* 0x002fe200078e00b9 */
[----:B------:R-:W-:-:S02]  /*3d340*/  MOV R191, R7 ;  /* 0x0000000700bf7202 */ /* 0x000fc40000000f00 */
[----:B--2---:R-:W5:Y:S04]  /*3d350*/  LDL.LU R7, [R1+0xc1c] ;  /* 0x000c1c0001077983 */ /* 0x004f680000300800 */
[----:B------:R-:W2:Y:S04]  /*3d360*/  LDL.LU R185, [R1+0xc18] ;  /* 0x000c180001b97983 */ /* 0x000ea80000300800 */
[----:B------:R1:W-:Y:S04]  /*3d370*/  LDGSTS.E [R187+-0x1e900], desc[UR8][R190.64], P0 ;  /* 0xe1700000bebb7fae */ /* 0x0003e80008121848 */
[----:B------:R-:W4:Y:S01]  /*3d380*/  LDL.LU R191, [R1+0x7f0] ;  /* 0x0007f00001bf7983 */ /* 0x000f220000300800 */
[----:B------:R-:W-:-:S02]  /*3d390*/  IADD3 R189, P1, R189, UR5, RZ ;  /* 0x00000005bdbd7c10 */ /* 0x000fc4000ff3e0ff */
[----:B------:R-:W-:-:S03]  /*3d3a0*/  IADD3 R0, P2, R0, UR5, RZ ;  /* 0x0000000500007c10 */ /* 0x000fc6000ff5e0ff */
[----:B-1----:R-:W-:Y:S01]  /*3d3b0*/  IMAD.MOV.U32 R190, RZ, RZ, R189 ;  /* 0x000000ffffbe7224 */ /* 0x002fe200078e00bd */
[----:B------:R-:W-:Y:S01]  /*3d3c0*/  IADD3.X R188, R188, UR7, RZ, P2, !PT ;  /* 0x00000007bcbc7c10 */ /* 0x000fe200097fe4ff */
[----:B------:R-:W-:Y:S01]  /*3d3d0*/  STL [R1+0x7f4], R189 ;  /* 0x0007f4bd01007387 */ /* 0x000fe20000100800 */
[----:B----4-:R-:W-:-:S05]  /*3d3e0*/  IADD3.X R191, R191, UR7, RZ, P1, !PT ;  /* 0x00000007bfbf7c10 */ /* 0x010fca0008ffe4ff */
[----:B------:R1:W-:Y:S04]  /*3d3f0*/  STL [R1+0x7f0], R191 ;  /* 0x0007f0bf01007387 */ /* 0x0003e80000100800 */
[----:B------:R4:W-:Y:S04]  /*3d400*/  LDGSTS.E [R187+-0x1e500], desc[UR8][R190.64], P0 ;  /* 0xe1b00000bebb7fae */ /* 0x0009e80008121848 */
[----:B------:R-:W-:Y:S04]  /*3d410*/  STL [R1+0x834], R0 ;  /* 0x0008340001007387 */ /* 0x000fe80000100800 */
[----:B------:R3:W-:Y:S01]  /*3d420*/  STL [R1+0x830], R188 ;  /* 0x000830bc01007387 */ /* 0x0007e20000100800 */
[----:B----4-:R-:W-:Y:S01]  /*3d430*/  MOV R190, R0 ;  /* 0x0000000000be7202 */ /* 0x010fe20000000f00 */
[----:B-1----:R-:W-:-:S02]  /*3d440*/  IMAD.MOV.U32 R191, RZ, RZ, R188 ;  /* 0x000000ffffbf7224 */ /* 0x002fc400078e00bc */
[----:B------:R-:W4:Y:S04]  /*3d450*/  LDL.LU R189, [R1+0x738] ;  /* 0x0007380001bd7983 */ /* 0x000f280000300800 */
[----:B---3--:R-:W3:Y:S04]  /*3d460*/  LDL.LU R188, [R1+0x73c] ;  /* 0x00073c0001bc7983 */ /* 0x008ee80000300800 */
[----:B------:R1:W-:Y:S04]  /*3d470*/  LDGSTS.E [R187+-0x1e100], desc[UR8][R190.64], P0 ;  /* 0xe1f00000bebb7fae */ /* 0x0003e80008121848 */
[----:B------:R-:W2:Y:S04]  /*3d480*/  LDL.LU R191, [R1+0x678] ;  /* 0x0006780001bf7983 */ /* 0x000ea80000300800 */
[----:B------:R-:W4:Y:S01]  /*3d490*/  LDL.LU R187, [R1+0x6b8] ;  /* 0x0006b80001bb7983 */ /* 0x000f220000300800 */
[----:B------:R-:W-:-:S02]  /*3d4a0*/  LOP3.LUT R0, R2, 0x70, RZ, 0x3c, !PT ;  /* 0x0000007002007812 */ /* 0x000fc400078e3cff */
[----:B------:R-:W-:Y:S02]  /*3d4b0*/  IADD3 R5, P1, R5, UR5, RZ ;  /* 0x0000000505057c10 */ /* 0x000fe4000ff3e0ff */
[----:B------:R-:W-:Y:S02]  /*3d4c0*/  IADD3 R3, P2, R3, UR5, RZ ;  /* 0x0000000503037c10 */ /* 0x000fe4000ff5e0ff */
[----:B------:R-:W-:Y:S02]  /*3d4d0*/  IADD3 R180, R0, 0x100000, R180 ;  /* 0x0010000000b47810 */ /* 0x000fe40007ffe0b4 */
[----:B-1----:R-:W-:Y:S01]  /*3d4e0*/  MOV R190, R5 ;  /* 0x0000000500be7202 */ /* 0x002fe20000000f00 */
[----:B------:R1:W-:Y:S04]  /*3d4f0*/  STL [R1+0x67c], R5 ;  /* 0x00067c0501007387 */ /* 0x0003e80000100800 */
[----:B------:R-:W3:Y:S01]  /*3d500*/  LDL.LU R0, [R1+0x7bc] ;  /* 0x0007bc0001007983 */ /* 0x000ee20000300800 */
[----:B--2---:R-:W-:-:S02]  /*3d510*/  IADD3.X R191, R191, UR7, RZ, P1, !PT ;  /* 0x00000007bfbf7c10 */ /* 0x004fc40008ffe4ff */
[----:B----4-:R-:W-:-:S03]  /*3d520*/  IADD3.X R187, R187, UR7, RZ, P2, !PT ;  /* 0x00000007bbbb7c10 */ /* 0x010fc600097fe4ff */
[----:B------:R2:W-:Y:S04]  /*3d530*/  STL [R1+0x678], R191 ;  /* 0x000678bf01007387 */ /* 0x0005e80000100800 */
[----:B------:R4:W-:Y:S04]  /*3d540*/  LDGSTS.E [R180+-0x1fc80], desc[UR8][R190.64], P0 ;  /* 0xe0380000beb47fae */ /* 0x0009e80008121848 */
[----:B------:R3:W-:Y:S04]  /*3d550*/  STL [R1+0x6bc], R3 ;  /* 0x0006bc0301007387 */ /* 0x0007e80000100800 */
[----:B-1----:R-:W3:Y:S01]  /*3d560*/  LDL.LU R5, [R1+0x7b8] ;  /* 0x0007b80001057983 */ /* 0x002ee20000300800 */
[----:B----4-:R-:W-:Y:S01]  /*3d570*/  IMAD.MOV.U32 R190, RZ, RZ, R3 ;  /* 0x000000ffffbe7224 */ /* 0x010fe200078e0003 */
[----:B--2---:R-:W-:-:S02]  /*3d580*/  MOV R191, R187 ;  /* 0x000000bb00bf7202 */ /* 0x004fc40000000f00 */
[----:B------:R1:W-:Y:S04]  /*3d590*/  STL [R1+0x6b8], R187 ;  /* 0x0006b8bb01007387 */ /* 0x0003e80000100800 */
[----:B---3--:R-:W2:Y:S04]  /*3d5a0*/  LDL.LU R3, [R1+0x838] ;  /* 0x0008380001037983 */ /* 0x008ea80000300800 */
[----:B------:R3:W-:Y:S04]  /*3d5b0*/  LDGSTS.E [R180+-0x1f880], desc[UR8][R190.64], P0 ;  /* 0xe0780000beb47fae */ /* 0x0007e80008121848 */
[----:B-1----:R-:W4:Y:S04]  /*3d5c0*/  LDL.LU R187, [R1+0x83c] ;  /* 0x00083c0001bb7983 */ /* 0x002f280000300800 */
[----:B------:R-:W2:Y:S04]  /*3d5d0*/  LDL.LU R190, [R1+0x6f8] ;  /* 0x0006f80001be7983 */ /* 0x000ea80000300800 */
[----:B------:R-:W3:Y:S01]  /*3d5e0*/  LDL.LU R191, [R1+0x6fc] ;  /* 0x0006fc0001bf7983 */ /* 0x000ee20000300800 */
[----:B------:R-:W-:-:S04]  /*3d5f0*/  IADD3 R188, P2, R188, UR5, RZ ;  /* 0x00000005bcbc7c10 */ /* 0x000fc8000ff5e0ff */
[----:B------:R-:W-:Y:S02]  /*3d600*/  IADD3.X R189, R189, UR7, RZ, P2, !PT ;  /* 0x00000007bdbd7c10 */ /* 0x000fe400097fe4ff */
[----:B---3--:R-:W-:-:S04]  /*3d610*/  IADD3 R191, P1, R191, UR5, RZ ;  /* 0x00000005bfbf7c10 */ /* 0x008fc8000ff3e0ff */
[----:B--2---:R-:W-:Y:S01]  /*3d620*/  IADD3.X R190, R190, UR7, RZ, P1, !PT ;  /* 0x00000007bebe7c10 */ /* 0x004fe20008ffe4ff */
        /* <DEDUP_REMOVED lines=11> */
[----:B------:R-:W5:Y:S04]  /*3d6e0*/  LDL.LU R188, [R1+0xc10] ;  /* 0x000c100001bc7983 */ /* 0x000f680000300800 */
[----:B------:R1:W-:Y:S04]  /*3d6f0*/  LDGSTS.E [R180+-0x1f080], desc[UR8][R190.64], P0 ;  /* 0xe0f80000beb47fae */ /* 0x0003e80008121848 */
[----:B------:R-:W2:Y:S04]  /*3d700*/  LDL.LU R190, [R1+0x778] ;  /* 0x0007780001be7983 */ /* 0x000ea80000300800 */
[----:B------:R-:W1:Y:S01]  /*3d710*/  LDL.LU R191, [R1+0x77c] ;  /* 0x00077c0001bf7983 */ /* 0x000e620000300800 */
[----:B------:R-:W-:-:S04]  /*3d720*/  IADD3 R0, P2, R0, UR5, RZ ;  /* 0x0000000500007c10 */ /* 0x000fc8000ff5e0ff */
[----:B------:R-:W-:Y:S02]  /*3d730*/  IADD3.X R5, R5, UR7, RZ, P2, !PT ;  /* 0x0000000705057c10 */ /* 0x000fe400097fe4ff */
[----:B-1----:R-:W-:-:S04]  /*3d740*/  IADD3 R191, P1, R191, UR5, RZ ;  /* 0x00000005bfbf7c10 */ /* 0x002fc8000ff3e0ff */
[----:B--2---:R-:W-:Y:S01]  /*3d750*/  IADD3.X R190, R190, UR7, RZ, P1, !PT ;  /* 0x00000007bebe7c10 */ /* 0x004fe20008ffe4ff */
[----:B------:R1:W-:Y:S04]  /*3d760*/  STL [R1+0x77c], R191 ;  /* 0x00077cbf01007387 */ /* 0x0003e80000100800 */
[----:B------:R2:W-:Y:S01]  /*3d770*/  STL [R1+0x778], R190 ;  /* 0x000778be01007387 */ /* 0x0005e20000100800 */
[----:B-1----:R-:W-:-:S04]  /*3d780*/  LOP3.LUT R191, R191, R190, RZ, 0x3c, !PT ;  /* 0x000000bebfbf7212 */ /* 0x002fc800078e3cff */
[----:B--2---:R-:W-:-:S04]  /*3d790*/  LOP3.LUT R190, R191, R190, RZ, 0x3c, !PT ;  /* 0x000000bebfbe7212 */ /* 0x004fc800078e3cff */
[----:B------:R-:W-:Y:S01]  /*3d7a0*/  LOP3.LUT R191, R191, R190, RZ, 0x3c, !PT ;  /* 0x000000bebfbf7212 */ /* 0x000fe200078e3cff */
[----:B------:R1:W-:Y:S04]  /*3d7b0*/  STL [R1+0x7bc], R0 ;  /* 0x0007bc0001007387 */ /* 0x0003e80000100800 */
[----:B------:R2:W-:Y:S04]  /*3d7c0*/  LDGSTS.E [R180+-0x1ec80], desc[UR8][R190.64], P0 ;  /* 0xe1380000beb47fae */ /* 0x0005e80008121848 */
[----:B------:R3:W-:Y:S01]  /*3d7d0*/  STL [R1+0x7b8], R5 ;  /* 0x0007b80501007387 */ /* 0x0007e20000100800 */
[----:B--2---:R-:W-:Y:S01]  /*3d7e0*/  IMAD.MOV.U32 R190, RZ, RZ, R0 ;  /* 0x000000ffffbe7224 */ /* 0x004fe200078e0000 */
[----:B------:R-:W-:Y:S01]  /*3d7f0*/  MOV R191, R5 ;  /* 0x0000000500bf7202 */ /* 0x000fe20000000f00 */
[----:B-1----:R-:W1:Y:S01]  /*3d800*/  LDC R0, c[0x0][0x230] ;  /* 0x00008c00ff007b82 */ /* 0x002e620000000800 */
[----:B---3--:R-:W5:Y:S04]  /*3d810*/  LDL.LU R5, [R1+0xc0c] ;  /* 0x000c0c0001057983 */ /* 0x008f680000300800 */
[----:B------:R2:W-:Y:S04]  /*3d820*/  LDGSTS.E [R180+-0x1e880], desc[UR8][R190.64], P0 ;  /* 0xe1780000beb47fae */ /* 0x0005e80008121848 */
[----:B------:R-:W3:Y:S04]  /*3d830*/  LDL.LU R190, [R1+0x7f8] ;  /* 0x0007f80001be7983 */ /* 0x000ee80000300800 */
[----:B------:R-:W2:Y:S01]  /*3d840*/  LDL.LU R191, [R1+0x7fc] ;  /* 0x0007fc0001bf7983 */ /* 0x000ea20000300800 */
[----:B----4-:R-:W-:Y:S01]  /*3d850*/  IADD3 R187, P2, R187, UR5, RZ ;  /* 0x00000005bbbb7c10 */ /* 0x010fe2000ff5e0ff */
[----:B-1----:R-:W-:-:S03]  /*3d860*/  VIADD R0, R0, 0x7f ;  /* 0x0000007f00007836 */ /* 0x002fc60000000000 */
[----:B------:R-:W-:Y:S02]  /*3d870*/  IADD3.X R3, R3, UR7, RZ, P2, !PT ;  /* 0x0000000703037c10 */ /* 0x000fe400097fe4ff */
[----:B--2---:R-:W-:-:S04]  /*3d880*/  IADD3 R191, P1, R191, UR5, RZ ;  /* 0x00000005bfbf7c10 */ /* 0x004fc8000ff3e0ff */
[----:B---3--:R-:W-:Y:S01]  /*3d890*/  IADD3.X R190, R190, UR7, RZ, P1, !PT ;  /* 0x00000007bebe7c10 */ /* 0x008fe20008ffe4ff */
        /* <DEDUP_REMOVED lines=8> */
[----:B--2---:R-:W-:-:S02]  /*3d920*/  MOV R190, R187 ;  /* 0x000000bb00be7202 */ /* 0x004fc40000000f00 */
[----:B-1----:R-:W-:Y:S01]  /*3d930*/  SHF.R.S32.HI R187, RZ, 0x1f, R0 ;  /* 0x0000001fffbb7819 */ /* 0x002fe20000011400 */
[----:B------:R-:W-:Y:S02]  /*3d940*/  IMAD.MOV.U32 R191, RZ, RZ, R3 ;  /* 0x000000ffffbf7224 */ /* 0x000fe400078e0003 */
[----:B---3--:R1:W5:Y:S01]  /*3d950*/  LDL.LU R3, [R1+0xc08] ;  /* 0x000c080001037983 */ /* 0x0083620000300800 */
[----:B------:R-:W-:-:S03]  /*3d960*/  LEA.HI R187, R187, R0, RZ, 0x7 ;  /* 0x00000000bbbb7211 */ /* 0x000fc600078f38ff */
[----:B------:R1:W5:Y:S01]  /*3d970*/  LDL.LU R0, [R1+0xc04] ;  /* 0x000c040001007983 */ /* 0x0003620000300800 */
[----:B------:R-:W-:Y:S02]  /*3d980*/  SHF.R.S32.HI R187, RZ, 0x7, R187 ;  /* 0x00000007ffbb7819 */ /* 0x000fe400000114bb */
[----:B------:R-:W-:Y:S01]  /*3d990*/  IADD3 R185, R185, 0x1, RZ ;  /* 0x00000001b9b97810 */ /* 0x000fe20007ffe0ff */
[----:B------:R1:W-:Y:S03]  /*3d9a0*/  LDGSTS.E [R180+-0x1e080], desc[UR8][R190.64], P0 ;  /* 0xe1f80000beb47fae */ /* 0x0003e60008121848 */
[----:B------:R-:W-:Y:S01]  /*3d9b0*/  ISETP.NE.U32.AND P0, PT, R185, R187, PT ;  /* 0x000000bbb900720c */ /* 0x000fe20003f05070 */
[----:B------:R-:W0:-:S12]  /*3d9c0*/  LDGDEPBAR ;  /* 0x00000000000079af */ /* 0x000e180000000000 */
[----:B-1----:R-:W-:Y:S05]  /*3d9d0*/  @P0 BRA `(.L_x_1) ;  /* 0xffffff2800040947 */ /* 0x002fea000383ffff */
.L_x_0:
[----:B------:R-:W1:Y:S01]  /*3d9e0*/  S2R R8, SR_TID.X ;  /* 0x0000000000087919 */ /* 0x000e620000002100 */
[----:B------:R-:W-:Y:S02]  /*3d9f0*/  WARPGROUP.DEPBAR.LE gsb0, 0x0 ;  /* 0x00008000000079c5 */ /* 0x000fe40000010000 */
[----:B------:R-:W-:-:S04]  /*3da00*/  DEPBAR.LE SB0, 0x0 ;  /* 0x000080000000791a */ /* 0x000fc80000000000 */
[----:B------:R-:W2:Y:S01]  /*3da10*/  S2R R180, SR_TID.X ;  /* 0x0000000000b47919 */ /* 0x000ea20000002100 */
[----:B------:R-:W-:Y:S01]  /*3da20*/  MOV R12, R120 ;  /* 0x00000078000c7202 */ /* 0x000fe20000000f00 */
[----:B------:R-:W-:Y:S01]  /*3da30*/  IMAD.MOV.U32 R13, RZ, RZ, R122 ;  /* 0x000000ffff0d7224 */ /* 0x000fe200078e007a */
[----:B------:R-:W-:Y:S01]  /*3da40*/  MOV R14, R88 ;  /* 0x00000058000e7202 */ /* 0x000fe20000000f00 */
[----:B------:R-:W-:Y:S01]  /*3da50*/  IMAD.MOV.U32 R15, RZ, RZ, R90 ;  /* 0x000000ffff0f7224 */ /* 0x000fe200078e005a */
[----:B-----5:R-:W-:Y:S01]  /*3da60*/  IADD3 R10, R0, 0x1, RZ ;  /* 0x00000001000a7810 */ /* 0x020fe20007ffe0ff */
[----:B------:R-:W-:Y:S01]  /*3da70*/  IMAD.MOV.U32 R17, RZ, RZ, R58 ;  /* 0x000000ffff117224 */ /* 0x000fe200078e003a */
[----:B------:R-:W-:Y:S01]  /*3da80*/  MOV R16, R56 ;  /* 0x0000003800107202 */ /* 0x000fe20000000f00 */
[----:B------:R-:W-:Y:S01]  /*3da90*/  IMAD.MOV.U32 R19, RZ, RZ, R26 ;  /* 0x000000ffff137224 */ /* 0x000fe200078e001a */
[----:B------:R-:W-:Y:S01]  /*3daa0*/  ISETP.GE.AND P3, PT, R10, R189, PT ;  /* 0x000000bd0a00720c */ /* 0x000fe20003f66270 */
        /* <DEDUP_REMOVED lines=15> */
[C---:B-1----:R-:W-:Y:S01]  /*3dba0*/  SHF.L.U32 R4, R8.reuse, 0x6, RZ ;  /* 0x0000000608047819 */ /* 0x042fe200000006ff */
[----:B------:R-:W-:Y:S01]  /*3dbb0*/  IMAD.SHL.U32 R2, R8, 0x10, RZ ;  /* 0x0000001008027824 */ /* 0x000fe200078e00ff */
[----:B------:R-:W-:Y:S01]  /*3dbc0*/  MOV R120, R60 ;  /* 0x0000003c00787202 */ /* 0x000fe20000000f00 */
[----:B------:R-:W-:Y:S01]  /*3dbd0*/  IMAD.MOV.U32 R153, RZ, RZ, R67 ;  /* 0x000000ffff997224 */ /* 0x000fe200078e0043 */
[----:B------:R-:W-:Y:S01]  /*3dbe0*/  LOP3.LUT R7, R4, 0x400, RZ, 0xc0, !PT ;  /* 0x0000040004077812 */ /* 0x000fe200078ec0ff */
[----:B------:R-:W-:Y:S01]  /*3dbf0*/  VIADD R4, R0, 0x2 ;  /* 0x0000000200047836 */ /* 0x000fe20000000000 */
[----:B------:R-:W-:Y:S01]  /*3dc00*/  LOP3.LUT R2, R2, 0xf0, RZ, 0xc0, !PT ;  /* 0x000000f002027812 */ /* 0x000fe200078ec0ff */
[----:B------:R-:W-:Y:S01]  /*3dc10*/  IMAD.MOV.U32 R155, RZ, RZ, R35 ;  /* 0x000000ffff9b7224 */ /* 0x000fe200078e0023 */
[----:B--2---:R-:W-:Y:S01]  /*3dc20*/  LOP3.LUT R180, R180, 0x7f, RZ, 0xc0, !PT ;  /* 0x0000007fb4b47812 */ /* 0x004fe200078ec0ff */
[----:B------:R-:W-:Y:S01]  /*3dc30*/  VIADD R6, R0, 0x3f ;  /* 0x0000003f00067836 */ /* 0x000fe20000000000 */
[----:B------:R-:W-:Y:S01]  /*3dc40*/  IADD3 R2, R7, UR10, R2 ;  /* 0x0000000a07027c10 */ /* 0x000fe2000fffe002 */
[----:B------:R-:W-:Y:S01]  /*3dc50*/  ULDC.64 UR4, c[0x0][0x220] ;  /* 0x0000880000047ab9 */ /* 0x000fe20000000a00 */
[----:B------:R-:W-:-:S02]  /*3dc60*/  LOP3.LUT R7, R8, 0x60, RZ, 0xc0, !PT ;  /* 0x0000006008077812 */ /* 0x000fc400078ec0ff */
[----:B------:R-:W-:Y:S02]  /*3dc70*/  ISETP.GE.AND P1, PT, R4, R189, PT ;  /* 0x000000bd0400720c */ /* 0x000fe40003f26270 */
[----:B------:R-:W-:Y:S01]  /*3dc80*/  LEA R4, R180, UR10, 0x4 ;  /* 0x0000000ab4047c11 */ /* 0x000fe2000f8e20ff */
[----:B------:R-:W-:Y:S01]  /*3dc90*/  BAR.SYNC.DEFER_BLOCKING 0x0 ;  /* 0x0000000000007b1d */ /* 0x000fe20000010000 */
[----:B------:R-:W-:Y:S01]  /*3dca0*/  IMAD R2, R7, 0x8, R2 ;  /* 0x0000000807027824 */ /* 0x000fe200078e0202 */
[----:B------:R-:W-:Y:S02]  /*3dcb0*/  MOV R122, R28 ;  /* 0x0000001c007a7202 */ /* 0x000fe40000000f00 */
[----:B------:R-:W-:Y:S02]  /*3dcc0*/  MOV R92, R61 ;  /* 0x0000003d005c7202 */ /* 0x000fe40000000f00 */
[----:B------:R-:W-:Y:S02]  /*3dcd0*/  MOV R94, R29 ;  /* 0x0000001d005e7202 */ /* 0x000fe40000000f00 */
[----:B------:R-:W-:-:S02]  /*3dce0*/  MOV R124, R64 ;  /* 0x00000040007c7202 */ /* 0x000fc40000000f00 */
[----:B------:R-:W-:Y:S02]  /*3dcf0*/  MOV R126, R32 ;  /* 0x00000020007e7202 */ /* 0x000fe40000000f00 */
[----:B------:R-:W-:Y:S02]  /*3dd00*/  MOV R152, R65 ;  /* 0x0000004100987202 */ /* 0x000fe40000000f00 */
[----:B------:R-:W-:Y:S02]  /*3dd10*/  MOV R154, R33 ;  /* 0x00000021009a7202 */ /* 0x000fe40000000f00 */
[----:B------:R-:W-:Y:S02]  /*3dd20*/  ISETP.GE.AND P0, PT, R6, R189, PT ;  /* 0x000000bd0600720c */ /* 0x000fe40003f06270 */
[----:B------:R-:W-:Y:S02]  /*3dd30*/  IADD3 R6, R0, 0x3, RZ ;  /* 0x0000000300067810 */ /* 0x000fe40007ffe0ff */
[----:B------:R-:W-:-:S02]  /*3dd40*/  ISETP.GE.AND P2, PT, R3, R188, PT ;  /* 0x000000bc0300720c */ /* 0x000fc40003f46270 */
[-C--:B------:R-:W-:Y:S01]  /*3dd50*/  ISETP.GE.AND P4, PT, R6, R189.reuse, PT ;  /* 0x000000bd0600720c */ /* 0x080fe20003f86270 */
[----:B------:R-:W-:Y:S01]  /*3dd60*/  STSM.16.M88.4 [R2], R12 ;  /* 0x0000000c02007844 */ /* 0x000fe20000000200 */
[----:B------:R-:W1:Y:S08]  /*3dd70*/  LDC R6, c[0x0][0x244] ;  /* 0x00009100ff067b82 */ /* 0x000e700000000800 */
[----:B------:R-:W-:Y:S01]  /*3dd80*/  BAR.SYNC.DEFER_BLOCKING 0x0 ;  /* 0x0000000000007b1d */ /* 0x000fe20000010000 */
[----:B------:R-:W-:-:S02]  /*3dd90*/  ISETP.GE.AND P5, PT, R0, R189, PT ;  /* 0x000000bd0000720c */ /* 0x000fc40003fa6270 */
[----:B------:R-:W-:Y:S02]  /*3dda0*/  ISETP.LT.AND P2, PT, R0, R189, !P2 ;  /* 0x000000bd0000720c */ /* 0x000fe40005741270 */
[----:B------:R-:W-:Y:S01]  /*3ddb0*/  ISETP.LT.AND P5, PT, R5, R188, !P5 ;  /* 0x000000bc0500720c */ /* 0x000fe20006fa1270 */
[----:B-1----:R-:W-:Y:S01]  /*3ddc0*/  IMAD R7, R3, R6, RZ ;  /* 0x0000000603077224 */ /* 0x002fe200078e02ff */
[----:B------:R-:W1:Y:S01]  /*3ddd0*/  LDS.128 R8, [R4] ;  /* 0x0000000004087984 */ /* 0x000e620000000c00 */
[----:B------:R-:W-:Y:S06]  /*3dde0*/  BAR.SYNC.DEFER_BLOCKING 0x0 ;  /* 0x0000000000007b1d */ /* 0x000fec0000010000 */
[----:B------:R-:W-:Y:S02]  /*3ddf0*/  STSM.16.M88.4 [R2], R16 ;  /* 0x0000001002007844 */ /* 0x000fe40000000200 */
[----:B------:R-:W-:Y:S06]  /*3de00*/  BAR.SYNC.DEFER_BLOCKING 0x0 ;  /* 0x0000000000007b1d */ /* 0x000fec0000010000 */
[----:B------:R-:W2:Y:S02]  /*3de10*/  LDS.128 R12, [R4] ;  /* 0x00000000040c7984 */ /* 0x000ea40000000c00 */
[----:B------:R-:W-:Y:S06]  /*3de20*/  BAR.SYNC.DEFER_BLOCKING 0x0 ;  /* 0x0000000000007b1d */ /* 0x000fec0000010000 */
[----:B------:R-:W-:Y:S02]  /*3de30*/  STSM.16.M88.4 [R2], R20 ;  /* 0x0000001402007844 */ /* 0x000fe40000000200 */
[----:B------:R-:W-:Y:S06]  /*3de40*/  BAR.SYNC.DEFER_BLOCKING 0x0 ;  /* 0x0000000000007b1d */ /* 0x000fec0000010000 */
[----:B------:R-:W3:Y:S02]  /*3de50*/  LDS.128 R24, [R4] ;  /* 0x0000000004187984 */ /* 0x000ee40000000c00 */
[----:B------:R-:W-:Y:S06]  /*3de60*/  BAR.SYNC.DEFER_BLOCKING 0x0 ;  /* 0x0000000000007b1d */ /* 0x000fec0000010000 */
[----:B------:R4:W-:Y:S02]  /*3de70*/  STSM.16.M88.4 [R2], R56 ;  /* 0x0000003802007844 */ /* 0x0009e40000000200 */
[----:B------:R-:W-:Y:S01]  /*3de80*/  BAR.SYNC.DEFER_BLOCKING 0x0 ;  /* 0x0000000000007b1d */ /* 0x000fe20000010000 */
[----:B----4-:R-:W-:Y:S01]  /*3de90*/  MOV R56, R125 ;  /* 0x0000007d00387202 */ /* 0x010fe20000000f00 */
[----:B------:R-:W-:Y:S01]  /*3dea0*/  IMAD.MOV.U32 R57, RZ, RZ, R127 ;  /* 0x000000ffff397224 */ /* 0x000fe200078e007f */
[----:B------:R-:W-:Y:S01]  /*3deb0*/  MOV R58, R93 ;  /* 0x0000005d003a7202 */ /* 0x000fe20000000f00 */
[----:B------:R-:W-:-:S02]  /*3dec0*/  IMAD.MOV.U32 R59, RZ, RZ, R95 ;  /* 0x000000ffff3b7224 */ /* 0x000fc400078e005f */
[----:B------:R-:W-:Y:S02]  /*3ded0*/  IMAD.MOV.U32 R93, RZ, RZ, R63 ;  /* 0x000000ffff5d7224 */ /* 0x000fe400078e003f */
[----:B------:R-:W-:Y:S02]  /*3dee0*/  IMAD.MOV.U32 R95, RZ, RZ, R31 ;  /* 0x000000ffff5f7224 */ /* 0x000fe400078e001f */
[----:B------:R-:W-:Y:S02]  /*3def0*/  IMAD.MOV.U32 R125, RZ, RZ, R66 ;  /* 0x000000ffff7d7224 */ /* 0x000fe400078e0042 */
[----:B------:R-:W-:Y:S01]  /*3df00*/  IMAD.MOV.U32 R127, RZ, RZ, R34 ;  /* 0x000000ffff7f7224 */ /* 0x000fe200078e0022 */
[----:B------:R-:W4:Y:S01]  /*3df10*/  LDS.128 R20, [R4] ;  /* 0x0000000004147984 */ /* 0x000f220000000c00 */
[----:B------:R-:W-:Y:S06]  /*3df20*/  BAR.SYNC.DEFER_BLOCKING 0x0 ;  /* 0x0000000000007b1d */ /* 0x000fec0000010000 */
[----:B------:R-:W-:Y:S02]  /*3df30*/  STSM.16.M88.4 [R2], R88 ;  /* 0x0000005802007844 */ /* 0x000fe40000000200 */
[----:B------:R-:W-:Y:S06]  /*3df40*/  BAR.SYNC.DEFER_BLOCKING 0x0 ;  /* 0x0000000000007b1d */ /* 0x000fec0000010000 */
[----:B------:R-:W4:Y:S02]  /*3df50*/  LDS.128 R16, [R4] ;  /* 0x0000000004107984 */ /* 0x000f240000000c00 */
[----:B------:R-:W-:Y:S06]  /*3df60*/  BAR.SYNC.DEFER_BLOCKING 0x0 ;  /* 0x0000000000007b1d */ /* 0x000fec0000010000 */
[----:B------:R1:W-:Y:S02]  /*3df70*/  STSM.16.M88.4 [R2], R120 ;  /* 0x0000007802007844 */ /* 0x0003e40000000200 */
[----:B------:R-:W-:Y:S01]  /*3df80*/  BAR.SYNC.DEFER_BLOCKING 0x0 ;  /* 0x0000000000007b1d */ /* 0x000fe20000010000 */
[----:B-1----:R-:W-:Y:S01]  /*3df90*/  MOV R120, R128 ;  /* 0x0000008000787202 */ /* 0x002fe20000000f00 */
[----:B------:R-:W-:Y:S01]  /*3dfa0*/  IMAD.MOV.U32 R121, RZ, RZ, R130 ;  /* 0x000000ffff797224 */ /* 0x000fe200078e0082 */
[----:B------:R-:W-:Y:S01]  /*3dfb0*/  MOV R122, R96 ;  /* 0x00000060007a7202 */ /* 0x000fe20000000f00 */
[----:B------:R-:W-:Y:S01]  /*3dfc0*/  IMAD.MOV.U32 R123, RZ, RZ, R98 ;  /* 0x000000ffff7b7224 */ /* 0x000fe200078e0062 */
[----:B------:R-:W-:Y:S01]  /*3dfd0*/  MOV R128, R129 ;  /* 0x0000008100807202 */ /* 0x000fe20000000f00 */
[----:B------:R-:W-:Y:S01]  /*3dfe0*/  IMAD.MOV.U32 R129, RZ, RZ, R131 ;  /* 0x000000ffff817224 */ /* 0x000fe200078e0083 */
[----:B------:R-:W-:Y:S01]  /*3dff0*/  MOV R130, R97 ;  /* 0x0000006100827202 */ /* 0x000fe20000000f00 */
[----:B------:R-:W-:Y:S01]  /*3e000*/  IMAD.MOV.U32 R131, RZ, RZ, R99 ;  /* 0x000000ffff837224 */ /* 0x000fe200078e0063 */
[----:B------:R-:W1:Y:S01]  /*3e010*/  LDS.128 R88, [R4] ;  /* 0x0000000004587984 */ /* 0x000e620000000c00 */
[----:B------:R-:W-:Y:S06]  /*3e020*/  BAR.SYNC.DEFER_BLOCKING 0x0 ;  /* 0x0000000000007b1d */ /* 0x000fec0000010000 */
[----:B------:R-:W-:Y:S02]  /*3e030*/  STSM.16.M88.4 [R2], R56 ;  /* 0x0000003802007844 */ /* 0x000fe40000000200 */
[----:B------:R-:W-:Y:S06]  /*3e040*/  BAR.SYNC.DEFER_BLOCKING 0x0 ;  /* 0x0000000000007b1d */ /* 0x000fec0000010000 */
[----:B------:R-:W1:Y:S02]  /*3e050*/  LDS.128 R60, [R4] ;  /* 0x00000000043c7984 */ /* 0x000e640000000c00 */
[----:B------:R-:W-:Y:S06]  /*3e060*/  BAR.SYNC.DEFER_BLOCKING 0x0 ;  /* 0x0000000000007b1d */ /* 0x000fec0000010000 */
[----:B------:R-:W-:Y:S02]  /*3e070*/  STSM.16.M88.4 [R2], R92 ;  /* 0x0000005c02007844 */ /* 0x000fe40000000200 */
[----:B------:R-:W-:Y:S06]  /*3e080*/  BAR.SYNC.DEFER_BLOCKING 0x0 ;  /* 0x0000000000007b1d */ /* 0x000fec0000010000 */
[----:B------:R-:W1:Y:S02]  /*3e090*/  LDS.128 R56, [R4] ;  /* 0x0000000004387984 */ /* 0x000e640000000c00 */
[----:B------:R-:W-:Y:S06]  /*3e0a0*/  BAR.SYNC.DEFER_BLOCKING 0x0 ;  /* 0x0000000000007b1d */ /* 0x000fec0000010000 */
[----:B------:R2:W-:Y:S02]  /*3e0b0*/  STSM.16.M88.4 [R2], R120 ;  /* 0x0000007802007844 */ /* 0x0005e40000000200 */
[----:B------:R-:W-:Y:S01]  /*3e0c0*/  BAR.SYNC.DEFER_BLOCKING 0x0 ;  /* 0x0000000000007b1d */ /* 0x000fe20000010000 */
[----:B--2---:R-:W-:Y:S01]  /*3e0d0*/  MOV R120, R132 ;  /* 0x0000008400787202 */ /* 0x004fe20000000f00 */
[----:B------:R-:W-:Y:S01]  /*3e0e0*/  IMAD.MOV.U32 R121, RZ, RZ, R134 ;  /* 0x000000ffff797224 */ /* 0x000fe200078e0086 */
[----:B------:R-:W-:Y:S01]  /*3e0f0*/  MOV R122, R100 ;  /* 0x00000064007a7202 */ /* 0x000fe20000000f00 */
[----:B------:R-:W-:Y:S01]  /*3e100*/  IMAD.MOV.U32 R123, RZ, RZ, R102 ;  /* 0x000000ffff7b7224 */ /* 0x000fe200078e0066 */
[----:B------:R-:W-:-:S02]  /*3e110*/  MOV R132, R69 ;  /* 0x0000004500847202 */ /* 0x000fc40000000f00 */
[----:B------:R-:W-:Y:S01]  /*3e120*/  MOV R134, R37 ;  /* 0x0000002500867202 */ /* 0x000fe20000000f00 */
[----:B------:R-:W2:Y:S01]  /*3e130*/  LDS.128 R28, [R4] ;  /* 0x00000000041c7984 */ /* 0x000ea20000000c00 */
[----:B------:R-:W-:Y:S06]  /*3e140*/  BAR.SYNC.DEFER_BLOCKING 0x0 ;  /* 0x0000000000007b1d */ /* 0x000fec0000010000 */
[----:B------:R3:W-:Y:S02]  /*3e150*/  STSM.16.M88.4 [R2], R124 ;  /* 0x0000007c02007844 */ /* 0x0007e40000000200 */
[----:B------:R-:W-:Y:S01]  /*3e160*/  BAR.SYNC.DEFER_BLOCKING 0x0 ;  /* 0x0000000000007b1d */ /* 0x000fe20000010000 */
[----:B---3--:R-:W-:Y:S01]  /*3e170*/  MOV R124, R68 ;  /* 0x00000044007c7202 */ /* 0x008fe20000000f00 */
[----:B------:R-:W-:Y:S01]  /*3e180*/  IMAD.MOV.U32 R125, RZ, RZ, R70 ;  /* 0x000000ffff7d7224 */ /* 0x000fe200078e0046 */
[----:B------:R-:W-:Y:S01]  /*3e190*/  MOV R126, R36 ;  /* 0x00000024007e7202 */ /* 0x000fe20000000f00 */
[----:B------:R-:W-:-:S02]  /*3e1a0*/  IMAD.MOV.U32 R127, RZ, RZ, R38 ;  /* 0x000000ffff7f7224 */ /* 0x000fc400078e0026 */
        /* <DEDUP_REMOVED lines=9> */
[----:B------:R-:W-:Y:S01]  /*3e240*/  IMAD.MOV.U32 R135, RZ, RZ, R39 ;  /* 0x000000ffff877224 */ /* 0x000fe200078e0027 */
[----:B------:R-:W4:Y:S01]  /*3e250*/  LDS.128 R92, [R4] ;  /* 0x00000000045c7984 */ /* 0x000f220000000c00 */
[----:B------:R-:W-:Y:S06]  /*3e260*/  BAR.SYNC.DEFER_BLOCKING 0x0 ;  /* 0x0000000000007b1d */ /* 0x000fec0000010000 */
[----:B------:R1:W-:Y:S02]  /*3e270*/  STSM.16.M88.4 [R2], R152 ;  /* 0x0000009802007844 */ /* 0x0003e40000000200 */
[----:B------:R-:W-:Y:S01]  /*3e280*/  BAR.SYNC.DEFER_BLOCKING 0x0 ;  /* 0x0000000000007b1d */ /* 0x000fe20000010000 */
[----:B-1----:R-:W-:Y:S01]  /*3e290*/  MOV R152, R72 ;  /* 0x0000004800987202 */ /* 0x002fe20000000f00 */
[----:B------:R-:W-:Y:S01]  /*3e2a0*/  IMAD.MOV.U32 R153, RZ, RZ, R74 ;  /* 0x000000ffff997224 */ /* 0x000fe200078e004a */
[----:B------:R-:W-:Y:S01]  /*3e2b0*/  MOV R154, R40 ;  /* 0x00000028009a7202 */ /* 0x000fe20000000f00 */
[----:B------:R-:W-:-:S02]  /*3e2c0*/  IMAD.MOV.U32 R155, RZ, RZ, R42 ;  /* 0x000000ffff9b7224 */ /* 0x000fc400078e002a */
        /* <DEDUP_REMOVED lines=13> */
[----:B------:R-:W-:Y:S02]  /*3e3a0*/  MOV R138, R108 ;  /* 0x0000006c008a7202 */ /* 0x000fe40000000f00 */
        /* <DEDUP_REMOVED lines=9> */
[----:B------:R-:W-:Y:S01]  /*3e440*/  IMAD.MOV.U32 R137, RZ, RZ, R142 ;  /* 0x000000ffff897224 */ /* 0x000fe200078e008e */
[----:B------:R-:W-:Y:S01]  /*3e450*/  MOV R142, R45 ;  /* 0x0000002d008e7202 */ /* 0x000fe20000000f00 */
[----:B------:R-:W-:Y:S01]  /*3e460*/  IMAD.MOV.U32 R139, RZ, RZ, R110 ;  /* 0x000000ffff8b7224 */ /* 0x000fe200078e006e */
[----:B------:R-:W3:Y:S01]  /*3e470*/  LDS.128 R100, [R4] ;  /* 0x0000000004647984 */ /* 0x000ee20000000c00 */
[----:B------:R-:W-:Y:S06]  /*3e480*/  BAR.SYNC.DEFER_BLOCKING 0x0 ;  /* 0x0000000000007b1d */ /* 0x000fec0000010000 */
[----:B------:R4:W-:Y:S02]  /*3e490*/  STSM.16.M88.4 [R2], R132 ;  /* 0x0000008402007844 */ /* 0x0009e40000000200 */
[----:B------:R-:W-:Y:S01]  /*3e4a0*/  BAR.SYNC.DEFER_BLOCKING 0x0 ;  /* 0x0000000000007b1d */ /* 0x000fe20000010000 */
[----:B----4-:R-:W-:Y:S01]  /*3e4b0*/  MOV R132, R73 ;  /* 0x0000004900847202 */ /* 0x010fe20000000f00 */
[----:B------:R-:W-:Y:S01]  /*3e4c0*/  IMAD.MOV.U32 R133, RZ, RZ, R75 ;  /* 0x000000ffff857224 */ /* 0x000fe200078e004b */
[----:B------:R-:W-:Y:S01]  /*3e4d0*/  MOV R134, R41 ;  /* 0x0000002900867202 */ /* 0x000fe20000000f00 */
[----:B------:R-:W-:-:S02]  /*3e4e0*/  IMAD.MOV.U32 R135, RZ, RZ, R43 ;  /* 0x000000ffff877224 */ /* 0x000fc400078e002b */
[----:B------:R-:W4:Y:S02]  /*3e4f0*/  LDS.128 R68, [R4] ;  /* 0x0000000004447984 */ /* 0x000f240000000c00 */
        /* <DEDUP_REMOVED lines=22> */
[----:B------:R-:W-:-:S02]  /*3e660*/  IMAD.MOV.U32 R135, RZ, RZ, R111 ;  /* 0x000000ffff877224 */ /* 0x000fc400078e006f */
[----:B------:R-:W-:Y:S02]  /*3e670*/  IMAD.MOV.U32 R141, RZ, RZ, R79 ;  /* 0x000000ffff8d7224 */ /* 0x000fe400078e004f */
[----:B------:R-:W-:Y:S01]  /*3e680*/  IMAD.MOV.U32 R143, RZ, RZ, R47 ;  /* 0x000000ffff8f7224 */ /* 0x000fe200078e002f */
[----:B------:R-:W2:Y:S01]  /*3e690*/  LDS.128 R72, [R4] ;  /* 0x0000000004487984 */ /* 0x000ea20000000c00 */
[----:B------:R-:W-:Y:S06]  /*3e6a0*/  BAR.SYNC.DEFER_BLOCKING 0x0 ;  /* 0x0000000000007b1d */ /* 0x000fec0000010000 */
[----:B------:R3:W-:Y:S02]  /*3e6b0*/  STSM.16.M88.4 [R2], R136 ;  /* 0x0000008802007844 */ /* 0x0007e40000000200 */
[----:B------:R-:W-:Y:S01]  /*3e6c0*/  BAR.SYNC.DEFER_BLOCKING 0x0 ;  /* 0x0000000000007b1d */ /* 0x000fe20000010000 */
[----:B---3--:R-:W-:Y:S01]  /*3e6d0*/  MOV R136, R144 ;  /* 0x0000009000887202 */ /* 0x008fe20000000f00 */
[----:B------:R-:W-:Y:S01]  /*3e6e0*/  IMAD.MOV.U32 R137, RZ, RZ, R146 ;  /* 0x000000ffff897224 */ /* 0x000fe200078e0092 */
[----:B------:R-:W-:Y:S01]  /*3e6f0*/  MOV R138, R112 ;  /* 0x00000070008a7202 */ /* 0x000fe20000000f00 */
[----:B------:R-:W-:Y:S01]  /*3e700*/  IMAD.MOV.U32 R139, RZ, RZ, R114 ;  /* 0x000000ffff8b7224 */ /* 0x000fe200078e0072 */
[----:B------:R-:W-:Y:S01]  /*3e710*/  MOV R144, R148 ;  /* 0x0000009400907202 */ /* 0x000fe20000000f00 */
[----:B------:R-:W-:Y:S01]  /*3e720*/  IMAD.MOV.U32 R148, RZ, RZ, R85 ;  /* 0x000000ffff947224 */ /* 0x000fe200078e0055 */
[----:B------:R-:W-:Y:S01]  /*3e730*/  MOV R146, R116 ;  /* 0x0000007400927202 */ /* 0x000fe20000000f00 */
        /* <DEDUP_REMOVED lines=20> */
[----:B------:R-:W-:Y:S02]  /*3e880*/  IMAD.MOV.U32 R145, RZ, RZ, R150 ;  /* 0x000000ffff917224 */ /* 0x000fe400078e0096 */
[----:B------:R-:W-:Y:S02]  /*3e890*/  IMAD.MOV.U32 R147, RZ, RZ, R118 ;  /* 0x000000ffff937224 */ /* 0x000fe400078e0076 */
[----:B------:R-:W-:Y:S01]  /*3e8a0*/  IMAD.MOV.U32 R150, RZ, RZ, R53 ;  /* 0x000000ffff967224 */ /* 0x000fe200078e0035 */
[----:B------:R-:W1:Y:S01]  /*3e8b0*/  LDS.128 R76, [R4] ;  /* 0x00000000044c7984 */ /* 0x000e620000000c00 */
[----:B------:R-:W-:Y:S06]  /*3e8c0*/  BAR.SYNC.DEFER_BLOCKING 0x0 ;  /* 0x0000000000007b1d */ /* 0x000fec0000010000 */
[----:B------:R2:W-:Y:S02]  /*3e8d0*/  STSM.16.M88.4 [R2], R136 ;  /* 0x0000008802007844 */ /* 0x0005e40000000200 */
[----:B------:R-:W-:Y:S01]  /*3e8e0*/  BAR.SYNC.DEFER_BLOCKING 0x0 ;  /* 0x0000000000007b1d */ /* 0x000fe20000010000 */
[----:B--2---:R-:W-:Y:S01]  /*3e8f0*/  MOV R136, R81 ;  /* 0x0000005100887202 */ /* 0x004fe20000000f00 */
[----:B------:R-:W-:Y:S01]  /*3e900*/  IMAD.MOV.U32 R137, RZ, RZ, R83 ;  /* 0x000000ffff897224 */ /* 0x000fe200078e0053 */
[----:B------:R-:W-:Y:S01]  /*3e910*/  MOV R138, R49 ;  /* 0x00000031008a7202 */ /* 0x000fe20000000f00 */
[----:B------:R-:W-:-:S02]  /*3e920*/  IMAD.MOV.U32 R139, RZ, RZ, R51 ;  /* 0x000000ffff8b7224 */ /* 0x000fc400078e0033 */
[----:B------:R-:W2:Y:S02]  /*3e930*/  LDS.128 R44, [R4] ;  /* 0x00000000042c7984 */ /* 0x000ea40000000c00 */
[----:B------:R-:W-:Y:S06]  /*3e940*/  BAR.SYNC.DEFER_BLOCKING 0x0 ;  /* 0x0000000000007b1d */ /* 0x000fec0000010000 */
[----:B------:R-:W-:Y:S02]  /*3e950*/  STSM.16.M88.4 [R2], R152 ;  /* 0x0000009802007844 */ /* 0x000fe40000000200 */
[----:B------:R-:W-:Y:S06]  /*3e960*/  BAR.SYNC.DEFER_BLOCKING 0x0 ;  /* 0x0000000000007b1d */ /* 0x000fec0000010000 */
[----:B------:R-:W2:Y:S02]  /*3e970*/  LDS.128 R112, [R4] ;  /* 0x0000000004707984 */ /* 0x000ea40000000c00 */
[----:B------:R-:W-:Y:S06]  /*3e980*/  BAR.SYNC.DEFER_BLOCKING 0x0 ;  /* 0x0000000000007b1d */ /* 0x000fec0000010000 */
[----:B------:R3:W-:Y:S02]  /*3e990*/  STSM.16.M88.4 [R2], R140 ;  /* 0x0000008c02007844 */ /* 0x0007e40000000200 */
[----:B------:R-:W-:Y:S01]  /*3e9a0*/  BAR.SYNC.DEFER_BLOCKING 0x0 ;  /* 0x0000000000007b1d */ /* 0x000fe20000010000 */
[----:B---3--:R-:W-:Y:S01]  /*3e9b0*/  MOV R140, R84 ;  /* 0x00000054008c7202 */ /* 0x008fe20000000f00 */
[----:B------:R-:W-:Y:S01]  /*3e9c0*/  IMAD.MOV.U32 R141, RZ, RZ, R86 ;  /* 0x000000ffff8d7224 */ /* 0x000fe200078e0056 */
[----:B------:R-:W-:Y:S01]  /*3e9d0*/  MOV R142, R52 ;  /* 0x00000034008e7202 */ /* 0x000fe20000000f00 */
[----:B------:R-:W-:Y:S01]  /*3e9e0*/  IMAD.MOV.U32 R143, RZ, RZ, R54 ;  /* 0x000000ffff8f7224 */ /* 0x000fe200078e0036 */
[----:B------:R-:W-:-:S02]  /*3e9f0*/  LEA R52, R6, R7, 0x7 ;  /* 0x0000000706347211 */ /* 0x000fc400078e38ff */
[----:B------:R-:W-:-:S04]  /*3ea00*/  LEA R6, P6, R7, UR4, 0x2 ;  /* 0x0000000407067c11 */ /* 0x000fc8000f8c10ff */
[----:B------:R-:W-:Y:S01]  /*3ea10*/  LEA.HI.X.SX32 R7, R7, UR5, 0x2, P6 ;  /* 0x0000000507077c11 */ /* 0x000fe2000b0f16ff */
[----:B------:R-:W3:Y:S01]  /*3ea20*/  LDS.128 R132, [R4] ;  /* 0x0000000004847984 */ /* 0x000ee20000000c00 */
[----:B------:R-:W-:Y:S06]  /*3ea30*/  BAR.SYNC.DEFER_BLOCKING 0x0 ;  /* 0x0000000000007b1d */ /* 0x000fec0000010000 */
[----:B------:R4:W-:Y:S02]  /*3ea40*/  STSM.16.M88.4 [R2], R136 ;  /* 0x0000008802007844 */ /* 0x0009e40000000200 */
[----:B------:R-:W-:Y:S01]  /*3ea50*/  BAR.SYNC.DEFER_BLOCKING 0x0 ;  /* 0x0000000000007b1d */ /* 0x000fe20000010000 */
[----:B----4-:R-:W-:-:S05]  /*3ea60*/  LEA R136, P6, R52, UR4, 0x2 ;  /* 0x0000000434887c11 */ /* 0x010fca000f8c10ff */
[----:B------:R-:W-:Y:S02]  /*3ea70*/  ULDC UR4, c[0x0][0x248] ;  /* 0x0000920000047ab9 */ /* 0x000fe40000000800 */
[----:B------:R-:W-:Y:S01]  /*3ea80*/  IMAD R139, R0, UR4, RZ ;  /* 0x00000004008b7c24 */ /* 0x000fe2000f8e02ff */
[----:B------:R-:W-:Y:S02]  /*3ea90*/  LEA.HI.X.SX32 R137, R52, UR5, 0x2, P6 ;  /* 0x0000000534897c11 */ /* 0x000fe4000b0f16ff */
[-C--:B------:R-:W-:Y:S01]  /*3eaa0*/  ISETP.LT.AND P6, PT, R3, R188.reuse, !P3 ;  /* 0x000000bc0300720c */ /* 0x080fe20005fc1270 */
[----:B------:R-:W-:Y:S01]  /*3eab0*/  IMAD.WIDE R84, R139, 0x4, R6 ;  /* 0x000000048b547825 */ /* 0x000fe200078e0206 */
[----:B------:R-:W-:Y:S01]  /*3eac0*/  ISETP.LT.AND P3, PT, R5, R188, !P3 ;  /* 0x000000bc0500720c */ /* 0x000fe20005f61270 */
[----:B------:R-:W4:Y:S01]  /*3ead0*/  LDS.128 R80, [R4] ;  /* 0x0000000004507984 */ /* 0x000f220000000c00 */
[----:B------:R-:W-:Y:S06]  /*3eae0*/  BAR.SYNC.DEFER_BLOCKING 0x0 ;  /* 0x0000000000007b1d */ /* 0x000fec0000010000 */
[----:B------:R1:W-:Y:S02]  /*3eaf0*/  STSM.16.M88.4 [R2], R144 ;  /* 0x0000009002007844 */ /* 0x0003e40000000200 */
[----:B------:R-:W-:Y:S01]  /*3eb00*/  BAR.SYNC.DEFER_BLOCKING 0x0 ;  /* 0x0000000000007b1d */ /* 0x000fe20000010000 */
[----:B-1----:R-:W-:Y:S01]  /*3eb10*/  IMAD.MOV.U32 R146, RZ, RZ, R117 ;  /* 0x000000ffff927224 */ /* 0x002fe200078e0075 */
[----:B------:R-:W-:Y:S01]  /*3eb20*/  MOV R147, R119 ;  /* 0x0000007700937202 */ /* 0x000fe20000000f00 */
[----:B------:R-:W-:Y:S01]  /*3eb30*/  IMAD.MOV.U32 R144, RZ, RZ, R149 ;  /* 0x000000ffff907224 */ /* 0x000fe200078e0095 */
[----:B------:R-:W-:-:S02]  /*3eb40*/  MOV R145, R151 ;  /* 0x0000009700917202 */ /* 0x000fc40000000f00 */
[----:B------:R-:W-:Y:S02]  /*3eb50*/  MOV R151, R55 ;  /* 0x0000003700977202 */ /* 0x000fe40000000f00 */
[----:B------:R-:W-:Y:S01]  /*3eb60*/  MOV R149, R87 ;  /* 0x0000005700957202 */ /* 0x000fe20000000f00 */
[C---:B------:R-:W-:Y:S01]  /*3eb70*/  IMAD.WIDE R86, R139.reuse, 0x4, R136 ;  /* 0x000000048b567825 */ /* 0x040fe200078e0288 */
[----:B------:R-:W1:Y:S01]  /*3eb80*/  LDS.128 R48, [R4] ;  /* 0x0000000004307984 */ /* 0x000e620000000c00 */
[----:B------:R-:W-:Y:S06]  /*3eb90*/  BAR.SYNC.DEFER_BLOCKING 0x0 ;  /* 0x0000000000007b1d */ /* 0x000fec0000010000 */
[----:B------:R2:W-:Y:S02]  /*3eba0*/  STSM.16.M88.4 [R2], R140 ;  /* 0x0000008c02007844 */ /* 0x0005e40000000200 */
[----:B------:R-:W-:Y:S01]  /*3ebb0*/  BAR.SYNC.DEFER_BLOCKING 0x0 ;  /* 0x0000000000007b1d */ /* 0x000fe20000010000 */
[----:B--2---:R-:W-:Y:S01]  /*3ebc0*/  VIADD R143, R139, UR4 ;  /* 0x000000048b8f7c36 */ /* 0x004fe20008000000 */
[----:B------:R-:W-:-:S03]  /*3ebd0*/  IADD3 R142, R0, 0x4, RZ ;  /* 0x00000004008e7810 */ /* 0x000fc60007ffe0ff */
[----:B------:R-:W-:-:S04]  /*3ebe0*/  IMAD.WIDE R138, R143, 0x4, R6 ;  /* 0x000000048f8a7825 */ /* 0x000fc800078e0206 */
[C---:B------:R-:W-:Y:S01]  /*3ebf0*/  IMAD.WIDE R140, R143.reuse, 0x4, R136 ;  /* 0x000000048f8c7825 */ /* 0x040fe200078e0288 */
[----:B------:R-:W2:Y:S03]  /*3ec00*/  LDS.128 R116, [R4] ;  /* 0x0000000004747984 */ /* 0x000ea60000000c00 */
[----:B------:R-:W-:Y:S01]  /*3ec10*/  VIADD R143, R143, UR4 ;  /* 0x000000048f8f7c36 */ /* 0x000fe20008000000 */
[----:B------:R-:W-:Y:S06]  /*3ec20*/  BAR.SYNC.DEFER_BLOCKING 0x0 ;  /* 0x0000000000007b1d */ /* 0x000fec0000010000 */
[----:B------:R-:W-:Y:S02]  /*3ec30*/  STSM.16.M88.4 [R2], R144 ;  /* 0x0000009002007844 */ /* 0x000fe40000000200 */
[----:B------:R-:W-:Y:S06]  /*3ec40*/  BAR.SYNC.DEFER_BLOCKING 0x0 ;  /* 0x0000000000007b1d */ /* 0x000fec0000010000 */
[----:B------:R-:W2:Y:S02]  /*3ec50*/  LDS.128 R52, [R4] ;  /* 0x0000000004347984 */ /* 0x000ea40000000c00 */
[----:B------:R-:W-:Y:S06]  /*3ec60*/  BAR.SYNC.DEFER_BLOCKING 0x0 ;  /* 0x0000000000007b1d */ /* 0x000fec0000010000 */
[----:B------:R3:W-:Y:S02]  /*3ec70*/  STSM.16.M88.4 [R2], R148 ;  /* 0x0000009402007844 */ /* 0x0007e40000000200 */
[----:B------:R-:W-:Y:S01]  /*3ec80*/  BAR.SYNC.DEFER_BLOCKING 0x0 ;  /* 0x0000000000007b1d */ /* 0x000fe20000010000 */
[----:B---3--:R-:W-:-:S05]  /*3ec90*/  IADD3 R2, R0, 0x5, RZ ;  /* 0x0000000500027810 */ /* 0x008fca0007ffe0ff */
[----:B------:R3:W-:Y:S01]  /*3eca0*/  @P2 STG.E desc[UR8][R84.64], R8 ;  /* 0x0000000854002986 */ /* 0x0007e2000c101908 */
[----:B------:R-:W-:-:S03]  /*3ecb0*/  ISETP.GE.AND P2, PT, R142, R189, PT ;  /* 0x000000bd8e00720c */ /* 0x000fc60003f46270 */
[----:B------:R4:W-:Y:S01]  /*3ecc0*/  @P5 STG.E desc[UR8][R86.64], R12 ;  /* 0x0000000c56005986 */ /* 0x0009e2000c101908 */
[-C--:B------:R-:W-:Y:S02]  /*3ecd0*/  ISETP.LT.AND P5, PT, R3, R188.reuse, !P1 ;  /* 0x000000bc0300720c */ /* 0x080fe40004fa1270 */
[-C--:B------:R-:W-:Y:S01]  /*3ece0*/  ISETP.LT.AND P1, PT, R5, R188.reuse, !P1 ;  /* 0x000000bc0500720c */ /* 0x080fe20004f21270 */
[----:B------:R1:W-:Y:S01]  /*3ecf0*/  @P6 STG.E desc[UR8][R138.64], R24 ;  /* 0x000000188a006986 */ /* 0x0003e2000c101908 */
[-C--:B------:R-:W-:Y:S02]  /*3ed00*/  ISETP.LT.AND P6, PT, R3, R188.reuse, !P4 ;  /* 0x000000bc0300720c */ /* 0x080fe400067c1270 */
[----:B------:R-:W-:Y:S01]  /*3ed10*/  ISETP.LT.AND P4, PT, R5, R188, !P4 ;  /* 0x000000bc0500720c */ /* 0x000fe20006781270 */
[----:B---3--:R-:W-:Y:S01]  /*3ed20*/  IMAD.WIDE R84, R143, 0x4, R6 ;  /* 0x000000048f547825 */ /* 0x008fe200078e0206 */
[----:B------:R3:W-:Y:S01]  /*3ed30*/  @P3 STG.E desc[UR8][R140.64], R20 ;  /* 0x000000148c003986 */ /* 0x0007e2000c101908 */
[----:B------:R-:W-:-:S02]  /*3ed40*/  ISETP.GE.AND P3, PT, R2, R189, PT ;  /* 0x000000bd0200720c */ /* 0x000fc40003f66270 */
[----:B----4-:R-:W-:Y:S01]  /*3ed50*/  IMAD.WIDE R86, R143, 0x4, R136 ;  /* 0x000000048f567825 */ /* 0x010fe200078e0288 */
[----:B------:R-:W-:Y:S01]  /*3ed60*/  IADD3 R2, R0, 0x6, RZ ;  /* 0x0000000600027810 */ /* 0x000fe20007ffe0ff */
[----:B------:R4:W-:Y:S01]  /*3ed70*/  @P5 STG.E desc[UR8][R84.64], R9 ;  /* 0x0000000954005986 */ /* 0x0009e2000c101908 */
[-C--:B------:R-:W-:Y:S01]  /*3ed80*/  ISETP.LT.AND P5, PT, R3, R188.reuse, !P2 ;  /* 0x000000bc0300720c */ /* 0x080fe200057a1270 */
[----:B------:R-:W-:Y:S01]  /*3ed90*/  VIADD R143, R143, UR4 ;  /* 0x000000048f8f7c36 */ /* 0x000fe20008000000 */
[----:B------:R-:W-:Y:S01]  /*3eda0*/  ISETP.LT.AND P2, PT, R5, R188, !P2 ;  /* 0x000000bc0500720c */ /* 0x000fe20005741270 */
[----:B------:R2:W-:Y:S01]  /*3edb0*/  @P1 STG.E desc[UR8][R86.64], R13 ;  /* 0x0000000d56001986 */ /* 0x0005e2000c101908 */
[----:B------:R-:W-:Y:S01]  /*3edc0*/  ISETP.GE.AND P1, PT, R2, R189, PT ;  /* 0x000000bd0200720c */ /* 0x000fe20003f26270 */
[----:B-1----:R-:W-:Y:S01]  /*3edd0*/  IMAD.WIDE R138, R143, 0x4, R6 ;  /* 0x000000048f8a7825 */ /* 0x002fe200078e0206 */
[----:B------:R-:W-:-:S03]  /*3ede0*/  IADD3 R2, R0, 0x7, RZ ;  /* 0x0000000700027810 */ /* 0x000fc60007ffe0ff */
[----:B---3--:R-:W-:Y:S01]  /*3edf0*/  IMAD.WIDE R140, R143, 0x4, R136 ;  /* 0x000000048f8c7825 */ /* 0x008fe200078e0288 */
[----:B------:R-:W-:Y:S01]  /*3ee00*/  @P6 STG.E desc[UR8][R138.64], R25 ;  /* 0x000000198a006986 */ /* 0x000fe2000c101908 */
[-C--:B------:R-:W-:Y:S02]  /*3ee10*/  ISETP.LT.AND P6, PT, R3, R188.reuse, !P3 ;  /* 0x000000bc0300720c */ /* 0x080fe40005fc1270 */
[----:B------:R-:W-:Y:S01]  /*3ee20*/  VIADD R143, R143, UR4 ;  /* 0x000000048f8f7c36 */ /* 0x000fe20008000000 */
[----:B------:R1:W-:Y:S01]  /*3ee30*/  @P4 STG.E desc[UR8][R140.64], R21 ;  /* 0x000000158c004986 */ /* 0x0003e2000c101908 */
[-C--:B------:R-:W-:Y:S02]  /*3ee40*/  ISETP.LT.AND P3, PT, R5, R188.reuse, !P3 ;  /* 0x000000bc0500720c */ /* 0x080fe40005f61270 */
[C---:B----4-:R-:W-:Y:S01]  /*3ee50*/  IMAD.WIDE R8, R143.reuse, 0x4, R6 ;  /* 0x000000048f087825 */ /* 0x050fe200078e0206 */
[----:B------:R-:W-:Y:S02]  /*3ee60*/  ISETP.GE.AND P4, PT, R2, R189, PT ;  /* 0x000000bd0200720c */ /* 0x000fe40003f86270 */
[----:B------:R-:W-:Y:S01]  /*3ee70*/  IADD3 R2, R0, 0x8, RZ ;  /* 0x0000000800027810 */ /* 0x000fe20007ffe0ff */
[----:B--2---:R-:W-:Y:S01]  /*3ee80*/  IMAD.WIDE R12, R143, 0x4, R136 ;  /* 0x000000048f0c7825 */ /* 0x004fe200078e0288 */
[----:B------:R2:W-:Y:S01]  /*3ee90*/  @P5 STG.E desc[UR8][R8.64], R10 ;  /* 0x0000000a08005986 */ /* 0x0005e2000c101908 */
[----:B------:R-:W-:-:S02]  /*3eea0*/  ISETP.LT.AND P5, PT, R3, R188, !P1 ;  /* 0x000000bc0300720c */ /* 0x000fc40004fa1270 */
[----:B------:R-:W-:Y:S01]  /*3eeb0*/  VIADD R143, R143, UR4 ;  /* 0x000000048f8f7c36 */ /* 0x000fe20008000000 */
[----:B------:R3:W-:Y:S01]  /*3eec0*/  @P2 STG.E desc[UR8][R12.64], R14 ;  /* 0x0000000e0c002986 */ /* 0x0007e2000c101908 */
[-C--:B------:R-:W-:Y:S02]  /*3eed0*/  ISETP.LT.AND P1, PT, R5, R188.reuse, !P1 ;  /* 0x000000bc0500720c */ /* 0x080fe40004f21270 */
[C---:B-1----:R-:W-:Y:S01]  /*3eee0*/  IMAD.WIDE R20, R143.reuse, 0x4, R6 ;  /* 0x000000048f147825 */ /* 0x042fe200078e0206 */
[----:B------:R-:W-:Y:S02]  /*3eef0*/  ISETP.GE.AND P2, PT, R2, R189, PT ;  /* 0x000000bd0200720c */ /* 0x000fe40003f46270 */
[----:B------:R-:W-:Y:S01]  /*3ef00*/  IADD3 R2, R0, 0x9, RZ ;  /* 0x0000000900027810 */ /* 0x000fe20007ffe0ff */
[----:B------:R-:W-:Y:S01]  /*3ef10*/  IMAD.WIDE R24, R143, 0x4, R136 ;  /* 0x000000048f187825 */ /* 0x000fe200078e0288 */
[----:B------:R1:W-:Y:S01]  /*3ef20*/  @P6 STG.E desc[UR8][R20.64], R26 ;  /* 0x0000001a14006986 */ /* 0x0003e2000c101908 */
[----:B------:R-:W-:-:S02]  /*3ef30*/  ISETP.LT.AND P6, PT, R3, R188, !P4 ;  /* 0x000000bc0300720c */ /* 0x000fc400067c1270 */
[----:B------:R-:W-:Y:S01]  /*3ef40*/  VIADD R143, R143, UR4 ;  /* 0x000000048f8f7c36 */ /* 0x000fe20008000000 */
[----:B------:R4:W-:Y:S01]  /*3ef50*/  @P3 STG.E desc[UR8][R24.64], R22 ;  /* 0x0000001618003986 */ /* 0x0009e2000c101908 */
[-C--:B------:R-:W-:Y:S02]  /*3ef60*/  ISETP.LT.AND P4, PT, R5, R188.reuse, !P4 ;  /* 0x000000bc0500720c */ /* 0x080fe40006781270 */
[C---:B--2---:R-:W-:Y:S01]  /*3ef70*/  IMAD.WIDE R8, R143.reuse, 0x4, R6 ;  /* 0x000000048f087825 */ /* 0x044fe200078e0206 */
[----:B------:R-:W-:Y:S02]  /*3ef80*/  ISETP.GE.AND P3, PT, R2, R189, PT ;  /* 0x000000bd0200720c */ /* 0x000fe40003f66270 */
[----:B------:R-:W-:Y:S01]  /*3ef90*/  IADD3 R2, R0, 0xa, RZ ;  /* 0x0000000a00027810 */ /* 0x000fe20007ffe0ff */
[----:B---3--:R-:W-:Y:S01]  /*3efa0*/  IMAD.WIDE R12, R143, 0x4, R136 ;  /* 0x000000048f0c7825 */ /* 0x008fe200078e0288 */
        /* <DEDUP_REMOVED lines=8> */
[----:B----4-:R-:W-:Y:S01]  /*3f030*/  IMAD.WIDE R24, R143, 0x4, R136 ;  /* 0x000000048f187825 */ /* 0x010fe200078e0288 */
[----:B------:R-:W-:Y:S01]  /*3f040*/  @P6 STG.E desc[UR8][R20.64], R27 ;  /* 0x0000001b14006986 */ /* 0x000fe2000c101908 */
[----:B------:R-:W-:-:S02]  /*3f050*/  ISETP.LT.AND P6, PT, R3, R188, !P3 ;  /* 0x000000bc0300720c */ /* 0x000fc40005fc1270 */
[----:B------:R-:W-:Y:S01]  /*3f060*/  VIADD R143, R143, UR4 ;  /* 0x000000048f8f7c36 */ /* 0x000fe20008000000 */
[----:B------:R-:W-:Y:S01]  /*3f070*/  @P4 STG.E desc[UR8][R24.64], R23 ;  /* 0x0000001718004986 */ /* 0x000fe2000c101908 */
[-C--:B------:R-:W-:Y:S02]  /*3f080*/  ISETP.LT.AND P3, PT, R5, R188.reuse, !P3 ;  /* 0x000000bc0500720c */ /* 0x080fe40005f61270 */
[C---:B--2---:R-:W-:Y:S01]  /*3f090*/  IMAD.WIDE R8, R143.reuse, 0x4, R6 ;  /* 0x000000048f087825 */ /* 0x044fe200078e0206 */
[-C--:B------:R-:W-:Y:S01]  /*3f0a0*/  ISETP.GE.AND P4, PT, R2, R189.reuse, PT ;  /* 0x000000bd0200720c */ /* 0x080fe20003f86270 */
[----:B------:R-:W1:Y:S01]  /*3f0b0*/  LDS.128 R24, [R4] ;  /* 0x0000000004187984 */ /* 0x000e620000000c00 */
[----:B------:R-:W-:Y:S01]  /*3f0c0*/  IADD3 R2, R0, 0xc, RZ ;  /* 0x0000000c00027810 */ /* 0x000fe20007ffe0ff */
[----:B------:R-:W-:Y:S02]  /*3f0d0*/  IMAD.WIDE R10, R143, 0x4, R136 ;  /* 0x000000048f0a7825 */ /* 0x000fe400078e0288 */
[----:B------:R2:W-:Y:S01]  /*3f0e0*/  @P5 STG.E desc[UR8][R8.64], R16 ;  /* 0x0000001008005986 */ /* 0x0005e2000c101908 */
[-C--:B------:R-:W-:Y:S01]  /*3f0f0*/  ISETP.LT.AND P5, PT, R3, R188.reuse, !P1 ;  /* 0x000000bc0300720c */ /* 0x080fe20004fa1270 */
[----:B------:R-:W-:Y:S01]  /*3f100*/  VIADD R143, R143, UR4 ;  /* 0x000000048f8f7c36 */ /* 0x000fe20008000000 */
[----:B------:R-:W-:Y:S01]  /*3f110*/  ISETP.LT.AND P1, PT, R5, R188, !P1 ;  /* 0x000000bc0500720c */ /* 0x000fe20004f21270 */
[----:B------:R4:W-:Y:S01]  /*3f120*/  @P2 STG.E desc[UR8][R10.64], R88 ;  /* 0x000000580a002986 */ /* 0x0009e2000c101908 */
[----:B------:R-:W-:Y:S01]  /*3f130*/  ISETP.GE.AND P2, PT, R2, R189, PT ;  /* 0x000000bd0200720c */ /* 0x000fe20003f46270 */
[----:B---3--:R-:W-:Y:S01]  /*3f140*/  IMAD.WIDE R12, R143, 0x4, R6 ;  /* 0x000000048f0c7825 */ /* 0x008fe200078e0206 */
[----:B------:R-:W-:-:S03]  /*3f150*/  IADD3 R2, R0, 0xd, RZ ;  /* 0x0000000d00027810 */ /* 0x000fc60007ffe0ff */
[----:B------:R-:W-:Y:S01]  /*3f160*/  IMAD.WIDE R14, R143, 0x4, R136 ;  /* 0x000000048f0e7825 */ /* 0x000fe200078e0288 */
[----:B------:R3:W-:Y:S01]  /*3f170*/  @P6 STG.E desc[UR8][R12.64], R60 ;  /* 0x0000003c0c006986 */ /* 0x0007e2000c101908 */
[-C--:B------:R-:W-:Y:S02]  /*3f180*/  ISETP.LT.AND P6, PT, R3, R188.reuse, !P4 ;  /* 0x000000bc0300720c */ /* 0x080fe400067c1270 */
[----:B------:R-:W-:Y:S01]  /*3f190*/  VIADD R143, R143, UR4 ;  /* 0x000000048f8f7c36 */ /* 0x000fe20008000000 */
[----:B------:R3:W-:Y:S01]  /*3f1a0*/  @P3 STG.E desc[UR8][R14.64], R56 ;  /* 0x000000380e003986 */ /* 0x0007e2000c101908 */
[-C--:B------:R-:W-:Y:S02]  /*3f1b0*/  ISETP.LT.AND P4, PT, R5, R188.reuse, !P4 ;  /* 0x000000bc0500720c */ /* 0x080fe40006781270 */
[C---:B--2---:R-:W-:Y:S01]  /*3f1c0*/  IMAD.WIDE R8, R143.reuse, 0x4, R6 ;  /* 0x000000048f087825 */ /* 0x044fe200078e0206 */
[----:B------:R-:W-:Y:S02]  /*3f1d0*/  ISETP.GE.AND P3, PT, R2, R189, PT ;  /* 0x000000bd0200720c */ /* 0x000fe40003f66270 */
[----:B------:R-:W-:Y:S01]  /*3f1e0*/  IADD3 R2, R0, 0xe, RZ ;  /* 0x0000000e00027810 */ /* 0x000fe20007ffe0ff */
[----:B----4-:R-:W-:Y:S01]  /*3f1f0*/  IMAD.WIDE R10, R143, 0x4, R136 ;  /* 0x000000048f0a7825 */ /* 0x010fe200078e0288 */
[----:B------:R2:W-:Y:S01]  /*3f200*/  @P5 STG.E desc[UR8][R8.64], R17 ;  /* 0x0000001108005986 */ /* 0x0005e2000c101908 */
[----:B------:R-:W-:-:S02]  /*3f210*/  ISETP.LT.AND P5, PT, R3, R188, !P2 ;  /* 0x000000bc0300720c */ /* 0x000fc400057a1270 */
[----:B------:R-:W-:Y:S01]  /*3f220*/  VIADD R143, R143, UR4 ;  /* 0x000000048f8f7c36 */ /* 0x000fe20008000000 */
[----:B------:R4:W-:Y:S01]  /*3f230*/  @P1 STG.E desc[UR8][R10.64], R89 ;  /* 0x000000590a001986 */ /* 0x0009e2000c101908 */
[-C--:B------:R-:W-:Y:S02]  /*3f240*/  ISETP.LT.AND P2, PT, R5, R188.reuse, !P2 ;  /* 0x000000bc0500720c */ /* 0x080fe40005741270 */
[C---:B---3--:R-:W-:Y:S01]  /*3f250*/  IMAD.WIDE R12, R143.reuse, 0x4, R6 ;  /* 0x000000048f0c7825 */ /* 0x048fe200078e0206 */
        /* <DEDUP_REMOVED lines=20> */
[----:B-1----:R-:W-:Y:S01]  /*3f3a0*/  IMAD.WIDE R14, R143, 0x4, R136 ;  /* 0x000000048f0e7825 */ /* 0x002fe200078e0288 */
        /* <DEDUP_REMOVED lines=147> */
[----:B------:R-:W-:Y:S01]  /*3fce0*/  ISETP.LT.AND P4, PT, R5, R188, !P4 ;  /* 0x000000bc0500720c */ /* 0x000fe20006781270 */
[----:B------:R3:W-:Y:S01]  /*3fcf0*/  @P3 STG.E desc[UR8][R14.64], R70 ;  /* 0x000000460e003986 */ /* 0x0007e2000c101908 */
[----:B------:R-:W-:Y:S01]  /*3fd00*/  ISETP.GE.AND P3, PT, R2, R189, PT ;  /* 0x000000bd0200720c */ /* 0x000fe20003f66270 */
[----:B--2---:R-:W-:Y:S01]  /*3fd10*/  IMAD.WIDE R8, R143, 0x4, R6 ;  /* 0x000000048f087825 */ /* 0x004fe200078e0206 */
[----:B------:R-:W-:-:S03]  /*3fd20*/  IADD3 R2, R0, 0x22, RZ ;  /* 0x0000002200027810 */ /* 0x000fc60007ffe0ff */
[----:B----4-:R-:W-:Y:S01]  /*3fd30*/  IMAD.WIDE R10, R143, 0x4, R136 ;  /* 0x000000048f0a7825 */ /* 0x010fe200078e0288 */
[----:B------:R2:W-:Y:S01]  /*3fd40*/  @P5 STG.E desc[UR8][R8.64], R35 ;  /* 0x0000002308005986 */ /* 0x0005e2000c101908 */
[-C--:B------:R-:W-:Y:S02]  /*3fd50*/  ISETP.LT.AND P5, PT, R3, R188.reuse, !P2 ;  /* 0x000000bc0300720c */ /* 0x080fe400057a1270 */
[----:B------:R-:W-:Y:S01]  /*3fd60*/  VIADD R143, R143, UR4 ;  /* 0x000000048f8f7c36 */ /* 0x000fe20008000000 */
[----:B------:R-:W-:Y:S01]  /*3fd70*/  ISETP.LT.AND P2, PT, R5, R188, !P2 ;  /* 0x000000bc0500720c */ /* 0x000fe20005741270 */
[----:B------:R4:W-:Y:S01]  /*3fd80*/  @P1 STG.E desc[UR8][R10.64], R123 ;  /* 0x0000007b0a001986 */ /* 0x0009e2000c101908 */
[----:B------:R-:W-:Y:S01]  /*3fd90*/  ISETP.GE.AND P1, PT, R2, R189, PT ;  /* 0x000000bd0200720c */ /* 0x000fe20003f26270 */
[----:B-1----:R-:W-:Y:S01]  /*3fda0*/  IMAD.WIDE R12, R143, 0x4, R6 ;  /* 0x000000048f0c7825 */ /* 0x002fe200078e0206 */
[----:B------:R-:W-:-:S03]  /*3fdb0*/  IADD3 R2, R0, 0x23, RZ ;  /* 0x0000002300027810 */ /* 0x000fc60007ffe0ff */
[----:B---3--:R-:W-:Y:S01]  /*3fdc0*/  IMAD.WIDE R14, R143, 0x4, R136 ;  /* 0x000000048f0e7825 */ /* 0x008fe200078e0288 */
        /* <DEDUP_REMOVED lines=186> */
[-C--:B------:R-:W-:Y:S02]  /*40970*/  ISETP.GE.AND P3, PT, R2, R189.reuse, PT ;  /* 0x000000bd0200720c */ /* 0x080fe40003f66270 */
[----:B------:R-:W-:Y:S01]  /*40980*/  IADD3 R2, R0, 0x38, RZ ;  /* 0x0000003800027810 */ /* 0x000fe20007ffe0ff */
[C---:B----4-:R-:W-:Y:S01]  /*40990*/  IMAD.WIDE R10, R143.reuse, 0x4, R136 ;  /* 0x000000048f0a7825 */ /* 0x050fe200078e0288 */
[----:B------:R2:W-:Y:S02]  /*409a0*/  @P2 STG.E desc[UR8][R8.64], R46 ;  /* 0x0000002e08002986 */ /* 0x0005e4000c101908 */
[----:B------:R-:W-:Y:S01]  /*409b0*/  ISETP.GE.AND P2, PT, R2, R189, PT ;  /* 0x000000bd0200720c */ /* 0x000fe20003f46270 */
[----:B------:R-:W-:Y:S01]  /*409c0*/  VIADD R143, R143, UR4 ;  /* 0x000000048f8f7c36 */ /* 0x000fe20008000000 */
[----:B------:R4:W-:Y:S01]  /*409d0*/  @P5 STG.E desc[UR8][R10.64], R114 ;  /* 0x000000720a005986 */ /* 0x0009e2000c101908 */
[----:B------:R-:W-:-:S02]  /*409e0*/  ISETP.LT.AND P5, PT, R3, R188, !P1 ;  /* 0x000000bc0300720c */ /* 0x000fc40004fa1270 */
[----:B-1----:R-:W-:Y:S01]  /*409f0*/  IMAD.WIDE R12, R143, 0x4, R6 ;  /* 0x000000048f0c7825 */ /* 0x002fe200078e0206 */
[-C--:B------:R-:W-:Y:S02]  /*40a00*/  ISETP.LT.AND P1, PT, R5, R188.reuse, !P1 ;  /* 0x000000bc0500720c */ /* 0x080fe40004f21270 */
[----:B------:R-:W-:Y:S01]  /*40a10*/  IADD3 R2, R0, 0x39, RZ ;  /* 0x0000003900027810 */ /* 0x000fe20007ffe0ff */
[----:B---3--:R-:W-:Y:S01]  /*40a20*/  IMAD.WIDE R14, R143, 0x4, R136 ;  /* 0x000000048f0e7825 */ /* 0x008fe200078e0288 */
[----:B------:R1:W-:Y:S01]  /*40a30*/  @P4 STG.E desc[UR8][R12.64], R134 ;  /* 0x000000860c004986 */ /* 0x0003e2000c101908 */
[-C--:B------:R-:W-:Y:S02]  /*40a40*/  ISETP.LT.AND P4, PT, R3, R188.reuse, !P3 ;  /* 0x000000bc0300720c */ /* 0x080fe40005f81270 */
[----:B------:R-:W-:Y:S01]  /*40a50*/  VIADD R143, R143, UR4 ;  /* 0x000000048f8f7c36 */ /* 0x000fe20008000000 */
[----:B------:R3:W-:Y:S01]  /*40a60*/  @P6 STG.E desc[UR8][R14.64], R82 ;  /* 0x000000520e006986 */ /* 0x0007e2000c101908 */
[----:B------:R-:W-:-:S02]  /*40a70*/  ISETP.LT.AND P6, PT, R5, R188, !P3 ;  /* 0x000000bc0500720c */ /* 0x000fc40005fc1270 */
[C---:B------:R-:W-:Y:S01]  /*40a80*/  VIADD R17, R143.reuse, UR4 ;  /* 0x000000048f117c36 */ /* 0x040fe20008000000 */
[----:B------:R-:W-:Y:S01]  /*40a90*/  ISETP.GE.AND P3, PT, R2, R189, PT ;  /* 0x000000bd0200720c */ /* 0x000fe20003f66270 */
[----:B--2---:R-:W-:Y:S01]  /*40aa0*/  IMAD.WIDE R8, R143, 0x4, R6 ;  /* 0x000000048f087825 */ /* 0x004fe200078e0206 */
[----:B------:R-:W-:-:S03]  /*40ab0*/  IADD3 R2, R0, 0x3a, RZ ;  /* 0x0000003a00027810 */ /* 0x000fc60007ffe0ff */
[----:B----4-:R-:W-:Y:S01]  /*40ac0*/  IMAD.WIDE R10, R143, 0x4, R136 ;  /* 0x000000048f0a7825 */ /* 0x010fe200078e0288 */
[----:B------:R2:W-:Y:S01]  /*40ad0*/  @P5 STG.E desc[UR8][R8.64], R47 ;  /* 0x0000002f08005986 */ /* 0x0005e2000c101908 */
[-C--:B------:R-:W-:Y:S02]  /*40ae0*/  ISETP.LT.AND P5, PT, R3, R188.reuse, !P2 ;  /* 0x000000bc0300720c */ /* 0x080fe400057a1270 */
[----:B-1----:R-:W-:Y:S01]  /*40af0*/  IMAD.WIDE R12, R17, 0x4, R6 ;  /* 0x00000004110c7825 */ /* 0x002fe200078e0206 */
[----:B------:R1:W-:Y:S01]  /*40b00*/  @P1 STG.E desc[UR8][R10.64], R115 ;  /* 0x000000730a001986 */ /* 0x0003e2000c101908 */
[-C--:B------:R-:W-:Y:S02]  /*40b10*/  ISETP.LT.AND P2, PT, R5, R188.reuse, !P2 ;  /* 0x000000bc0500720c */ /* 0x080fe40005741270 */
[----:B---3--:R-:W-:Y:S01]  /*40b20*/  IMAD.WIDE R14, R17, 0x4, R136 ;  /* 0x00000004110e7825 */ /* 0x008fe200078e0288 */
[----:B------:R3:W-:Y:S01]  /*40b30*/  @P4 STG.E desc[UR8][R12.64], R135 ;  /* 0x000000870c004986 */ /* 0x0007e2000c101908 */
[----:B------:R-:W-:-:S02]  /*40b40*/  ISETP.LT.AND P4, PT, R3, R188, !P3 ;  /* 0x000000bc0300720c */ /* 0x000fc40005f81270 */
[----:B------:R-:W-:Y:S01]  /*40b50*/  VIADD R17, R17, UR4 ;  /* 0x0000000411117c36 */ /* 0x000fe20008000000 */
[----:B------:R4:W-:Y:S01]  /*40b60*/  @P6 STG.E desc[UR8][R14.64], R83 ;  /* 0x000000530e006986 */ /* 0x0009e2000c101908 */
[----:B------:R-:W-:Y:S02]  /*40b70*/  ISETP.GE.AND P1, PT, R2, R189, PT ;  /* 0x000000bd0200720c */ /* 0x000fe40003f26270 */
[----:B------:R-:W-:Y:S01]  /*40b80*/  ISETP.LT.AND P6, PT, R5, R188, !P3 ;  /* 0x000000bc0500720c */ /* 0x000fe20005fc1270 */
[C---:B------:R-:W-:Y:S01]  /*40b90*/  VIADD R19, R17.reuse, UR4 ;  /* 0x0000000411137c36 */ /* 0x040fe20008000000 */
[----:B------:R-:W-:Y:S01]  /*40ba0*/  IADD3 R2, R0, 0x3b, RZ ;  /* 0x0000003b00027810 */ /* 0x000fe20007ffe0ff */
[----:B--2---:R-:W-:-:S03]  /*40bb0*/  IMAD.WIDE R8, R17, 0x4, R6 ;  /* 0x0000000411087825 */ /* 0x004fc600078e0206 */
[-C--:B------:R-:W-:Y:S01]  /*40bc0*/  ISETP.GE.AND P3, PT, R2, R189.reuse, PT ;  /* 0x000000bd0200720c */ /* 0x080fe20003f66270 */
[----:B-1----:R-:W-:Y:S01]  /*40bd0*/  IMAD.WIDE R10, R17, 0x4, R136 ;  /* 0x00000004110a7825 */ /* 0x002fe200078e0288 */
[----:B------:R-:W-:Y:S01]  /*40be0*/  IADD3 R2, R0, 0x3c, RZ ;  /* 0x0000003c00027810 */ /* 0x000fe20007ffe0ff */
[----:B------:R1:W-:Y:S01]  /*40bf0*/  @P5 STG.E desc[UR8][R8.64], R48 ;  /* 0x0000003008005986 */ /* 0x0003e2000c101908 */
[-C--:B------:R-:W-:Y:S01]  /*40c00*/  ISETP.LT.AND P5, PT, R3, R188.reuse, !P1 ;  /* 0x000000bc0300720c */ /* 0x080fe20004fa1270 */
[----:B---3--:R-:W-:Y:S01]  /*40c10*/  IMAD.WIDE R12, R19, 0x4, R6 ;  /* 0x00000004130c7825 */ /* 0x008fe200078e0206 */
[-C--:B------:R-:W-:Y:S01]  /*40c20*/  ISETP.LT.AND P1, PT, R5, R188.reuse, !P1 ;  /* 0x000000bc0500720c */ /* 0x080fe20004f21270 */
[----:B------:R2:W-:Y:S01]  /*40c30*/  @P2 STG.E desc[UR8][R10.64], R116 ;  /* 0x000000740a002986 */ /* 0x0005e2000c101908 */
[----:B------:R-:W-:Y:S01]  /*40c40*/  ISETP.GE.AND P2, PT, R2, R189, PT ;  /* 0x000000bd0200720c */ /* 0x000fe20003f46270 */
[----:B----4-:R-:W-:Y:S01]  /*40c50*/  IMAD.WIDE R14, R19, 0x4, R136 ;  /* 0x00000004130e7825 */ /* 0x010fe200078e0288 */
[----:B------:R-:W-:Y:S01]  /*40c60*/  IADD3 R2, R0, 0x3d, RZ ;  /* 0x0000003d00027810 */ /* 0x000fe20007ffe0ff */
[----:B------:R3:W-:Y:S01]  /*40c70*/  @P4 STG.E desc[UR8][R12.64], R52 ;  /* 0x000000340c004986 */ /* 0x0007e2000c101908 */
[-C--:B------:R-:W-:Y:S01]  /*40c80*/  ISETP.LT.AND P4, PT, R3, R188.reuse, !P3 ;  /* 0x000000bc0300720c */ /* 0x080fe20005f81270 */
[----:B------:R-:W-:Y:S01]  /*40c90*/  VIADD R19, R19, UR4 ;  /* 0x0000000413137c36 */ /* 0x000fe20008000000 */
[-C--:B------:R-:W-:Y:S01]  /*40ca0*/  ISETP.LT.AND P3, PT, R5, R188.reuse, !P3 ;  /* 0x000000bc0500720c */ /* 0x080fe20005f61270 */
[----:B------:R4:W-:Y:S01]  /*40cb0*/  @P6 STG.E desc[UR8][R14.64], R24 ;  /* 0x000000180e006986 */ /* 0x0009e2000c101908 */
[-C--:B------:R-:W-:Y:S01]  /*40cc0*/  ISETP.LT.AND P6, PT, R3, R188.reuse, !P2 ;  /* 0x000000bc0300720c */ /* 0x080fe200057c1270 */
[----:B------:R-:W-:Y:S01]  /*40cd0*/  VIADD R17, R19, UR4 ;  /* 0x0000000413117c36 */ /* 0x000fe20008000000 */
[----:B------:R-:W-:Y:S01]  /*40ce0*/  ISETP.LT.AND P2, PT, R5, R188, !P2 ;  /* 0x000000bc0500720c */ /* 0x000fe20005741270 */
[----:B-1----:R-:W-:-:S03]  /*40cf0*/  IMAD.WIDE R8, R19, 0x4, R6 ;  /* 0x0000000413087825 */ /* 0x002fc600078e0206 */
[----:B------:R-:W-:Y:S01]  /*40d00*/  IADD3 R21, R17, UR4, RZ ;  /* 0x0000000411157c10 */ /* 0x000fe2000fffe0ff */
[----:B--2---:R-:W-:Y:S01]  /*40d10*/  IMAD.WIDE R10, R19, 0x4, R136 ;  /* 0x00000004130a7825 */ /* 0x004fe200078e0288 */
[----:B------:R1:W-:Y:S01]  /*40d20*/  @P5 STG.E desc[UR8][R8.64], R49 ;  /* 0x0000003108005986 */ /* 0x0003e2000c101908 */
[----:B------:R-:W-:Y:S02]  /*40d30*/  ISETP.GE.AND P5, PT, R2, R189, PT ;  /* 0x000000bd0200720c */ /* 0x000fe40003fa6270 */
[C---:B---3--:R-:W-:Y:S01]  /*40d40*/  IMAD.WIDE R12, R17.reuse, 0x4, R6 ;  /* 0x00000004110c7825 */ /* 0x048fe200078e0206 */
[----:B------:R2:W-:Y:S03]  /*40d50*/  @P1 STG.E desc[UR8][R10.64], R117 ;  /* 0x000000750a001986 */ /* 0x0005e6000c101908 */
[----:B------:R-:W-:Y:S01]  /*40d60*/  VIADD R0, R0, 0x3e ;  /* 0x0000003e00007836 */ /* 0x000fe20000000000 */
[----:B------:R-:W-:Y:S01]  /*40d70*/  @P4 STG.E desc[UR8][R12.64], R53 ;  /* 0x000000350c004986 */ /* 0x000fe2000c101908 */
[----:B----4-:R-:W-:Y:S01]  /*40d80*/  IMAD.WIDE R14, R17, 0x4, R136 ;  /* 0x00000004110e7825 */ /* 0x010fe200078e0288 */
[----:B-1----:R-:W-:-:S03]  /*40d90*/  IADD3 R9, R21, UR4, RZ ;  /* 0x0000000415097c10 */ /* 0x002fc6000fffe0ff */
[----:B------:R-:W-:Y:S01]  /*40da0*/  IMAD.WIDE R16, R21, 0x4, R6 ;  /* 0x0000000415107825 */ /* 0x000fe200078e0206 */
[----:B------:R-:W-:Y:S01]  /*40db0*/  ISETP.GE.AND P1, PT, R0, R189, PT ;  /* 0x000000bd0000720c */ /* 0x000fe20003f26270 */
[----:B------:R1:W-:Y:S01]  /*40dc0*/  @P3 STG.E desc[UR8][R14.64], R25 ;  /* 0x000000190e003986 */ /* 0x0003e2000c101908 */
[-C--:B------:R-:W-:Y:S01]  /*40dd0*/  ISETP.LT.AND P3, PT, R3, R188.reuse, !P0 ;  /* 0x000000bc0300720c */ /* 0x080fe20004761270 */
[----:B------:R-:W-:Y:S01]  /*40de0*/  VIADD R19, R9, UR4 ;  /* 0x0000000409137c36 */ /* 0x000fe20008000000 */
[CC--:B------:R-:W-:Y:S01]  /*40df0*/  ISETP.LT.AND P4, PT, R3.reuse, R188.reuse, !P1 ;  /* 0x000000bc0300720c */ /* 0x0c0fe20004f81270 */
[----:B------:R3:W-:Y:S01]  /*40e00*/  @P6 STG.E desc[UR8][R16.64], R50 ;  /* 0x0000003210006986 */ /* 0x0007e2000c101908 */
[-C--:B------:R-:W-:Y:S01]  /*40e10*/  ISETP.LT.AND P6, PT, R3, R188.reuse, !P5 ;  /* 0x000000bc0300720c */ /* 0x080fe20006fc1270 */
[----:B------:R-:W-:Y:S01]  /*40e20*/  IMAD.WIDE R2, R21, 0x4, R136 ;  /* 0x0000000415027825 */ /* 0x000fe200078e0288 */
[CC--:B------:R-:W-:Y:S02]  /*40e30*/  ISETP.LT.AND P5, PT, R5.reuse, R188.reuse, !P5 ;  /* 0x000000bc0500720c */ /* 0x0c0fe40006fa1270 */
[-C--:B------:R-:W-:Y:S01]  /*40e40*/  ISETP.LT.AND P1, PT, R5, R188.reuse, !P1 ;  /* 0x000000bc0500720c */ /* 0x080fe20004f21270 */
[--C-:B--2---:R-:W-:Y:S01]  /*40e50*/  IMAD.WIDE R10, R19, 0x4, R6.reuse ;  /* 0x00000004130a7825 */ /* 0x104fe200078e0206 */
[----:B------:R-:W-:Y:S01]  /*40e60*/  ISETP.LT.AND P0, PT, R5, R188, !P0 ;  /* 0x000000bc0500720c */ /* 0x000fe20004701270 */
[----:B------:R3:W-:Y:S01]  /*40e70*/  @P2 STG.E desc[UR8][R2.64], R118 ;  /* 0x0000007602002986 */ /* 0x0007e2000c101908 */
[----:B-1----:R-:W-:Y:S01]  /*40e80*/  IADD3 R15, R19, UR4, RZ ;  /* 0x00000004130f7c10 */ /* 0x002fe2000fffe0ff */
[----:B------:R-:W-:-:S04]  /*40e90*/  IMAD.WIDE R4, R9, 0x4, R6 ;  /* 0x0000000409047825 */ /* 0x000fc800078e0206 */
[--C-:B------:R-:W-:Y:S01]  /*40ea0*/  IMAD.WIDE R8, R9, 0x4, R136.reuse ;  /* 0x0000000409087825 */ /* 0x100fe200078e0288 */
[----:B------:R3:W-:Y:S03]  /*40eb0*/  @P6 STG.E desc[UR8][R4.64], R54 ;  /* 0x0000003604006986 */ /* 0x0007e6000c101908 */
[----:B------:R-:W-:Y:S01]  /*40ec0*/  IMAD.WIDE R12, R19, 0x4, R136 ;  /* 0x00000004130c7825 */ /* 0x000fe200078e0288 */
[----:B------:R3:W-:Y:S03]  /*40ed0*/  @P5 STG.E desc[UR8][R8.64], R26 ;  /* 0x0000001a08005986 */ /* 0x0007e6000c101908 */
[C---:B------:R-:W-:Y:S01]  /*40ee0*/  IMAD.WIDE R6, R15.reuse, 0x4, R6 ;  /* 0x000000040f067825 */ /* 0x040fe200078e0206 */
[----:B------:R3:W-:Y:S03]  /*40ef0*/  @P4 STG.E desc[UR8][R10.64], R51 ;  /* 0x000000330a004986 */ /* 0x0007e6000c101908 */
[----:B------:R-:W-:Y:S01]  /*40f00*/  IMAD.WIDE R136, R15, 0x4, R136 ;  /* 0x000000040f887825 */ /* 0x000fe200078e0288 */
[----:B------:R3:W-:Y:S04]  /*40f10*/  @P1 STG.E desc[UR8][R12.64], R119 ;  /* 0x000000770c001986 */ /* 0x0007e8000c101908 */
[----:B------:R3:W-:Y:S01]  /*40f20*/  @P3 STG.E desc[UR8][R6.64], R55 ;  /* 0x0000003706003986 */ /* 0x0007e2000c101908 */
[----:B------:R-:W-:Y:S05]  /*40f30*/  @!P0 EXIT ;  /* 0x000000000000894d */ /* 0x000fea0003800000 */
[----:B------:R-:W-:Y:S01]  /*40f40*/  STG.E desc[UR8][R136.64], R27 ;  /* 0x0000001b88007986 */ /* 0x000fe2000c101908 */
[----:B------:R-:W-:Y:S05]  /*40f50*/  EXIT ;  /* 0x000000000000794d */ /* 0x000fea0003800000 */
.L_x_2:
[----:B------:R-:W-:-:S00]  /*40f60*/  BRA `(.L_x_2) ;  /* 0xfffffffc00fc7947 */ /* 0x000fc0000383ffff */
[----:B------:R-:W-:-:S00]  /*40f70*/  NOP ;  /* 0x0000000000007918 */ /* 0x000fc00000000000 */
        /* <DEDUP_REMOVED lines=8> */
.L_x_3:


//--------------------- .nv.shared.matmul_kernel  --------------------------
	.section	.nv.shared.matmul_kernel,"aw",@nobits
	.sectionflags	@""
	.align	16
	.zero		1024


//--------------------- .nv.shared.reserved.0     --------------------------
	.section	.nv.shared.reserved.0,"aw",@nobits
	.weak		__nv_reservedSMEM_offset_0_alias
	.size		__nv_reservedSMEM_offset_0_alias, 0, 0
	.other		__nv_reservedSMEM_offset_0_alias,@"STO_CUDA_RESERVED_SHARED STV_DEFAULT"
__nv_reservedSMEM_offset_0_alias:
	.zero		0


//--------------------- .nv.constant0.matmul_kernel --------------------------
	.section	.nv.constant0.matmul_kernel,"a",@progbits
	.sectionflags	@""
	.align	4
.nv.constant0.matmul_kernel:
	.zero		608


//--------------------- SYMBOLS --------------------------

	.type		.nv.reservedSmem.offset0,@object
	.size		.nv.reservedSmem.offset0,0x4
